	.target	sm_100a

	.elftype	@"ET_EXEC"


//--------------------- .note.nv.tkinfo           --------------------------
	.section	.note.nv.tkinfo,"",@"SHT_NOTE"
	.sectionflags	@"SHF_NOTE_NV_TKINFO"
	.tkinfo
        /*0018*/ 	.word	0x00000002
        /*0030*/ 	.string	""
        /*0030*/ 	.string	"ptxas"
        /*0030*/ 	.string	"Cuda compilation tools, release 13.0, V13.0.88"
        /*0030*/ 	.string	"Build cuda_13.0.r13.0/compiler.36424714_0"
        /*0030*/ 	.string	"-arch sm_100a -m 64 "



//--------------------- .note.nv.cuinfo           --------------------------
	.section	.note.nv.cuinfo,"",@"SHT_NOTE"
	.sectionflags	@"SHF_NOTE_NV_CUINFO"
        /*0018*/ 	.short	0x0002
        /*001a*/ 	.short	0x0064
        /*001c*/ 	.short	0x0082
	.zero		2


//--------------------- .nv.info                  --------------------------
	.section	.nv.info,"",@"SHT_CUDA_INFO"
	.align	4


	//----- nvinfo : EIATTR_REGCOUNT
	.align		4
        /*0000*/ 	.byte	0x04, 0x2f
        /*0002*/ 	.short	(.L_19 - .L_18)
	.align		4
.L_18:
        /*0004*/ 	.word	index@(_ZN7cutlass13device_kernelINS_4conv6kernel13ConvUniversalINS1_16ConvProblemShapeILNS1_8OperatorE0ELi3EEENS1_10collective14CollectiveConvINS1_47MainloopSm100TmaUmmaWarpSpecializedImplicitGemmILS5_0ELi8ELi3ELi1ELi2EN4cute5tupleIJNSA_1CILi2EEENSC_ILi1EEESE_EEEEENSB_IJNSC_ILi128EEENSC_ILi64EEENSB_IJSI_EEEEEENS_10tfloat32_tESL_NSA_8TiledMMAINSA_8MMA_AtomIJNSA_23SM100_MMA_TF32_2x1SM_SSISL_SL_fLi128ELi64ELNSA_4UMMA5MajorE0ELSQ_0ELNSP_7ScaleInE0ELSR_0EEEEEENSA_6LayoutINSB_IJSE_SE_SE_EEENSB_IJNSC_ILi0EEESW_SW_EEEEENSB_IJNSA_10UnderscoreESZ_SZ_EEEEENS7_6detail27Sm100ImplicitGemmTileTraitsINSA_25SM100_TMA_2SM_LOAD_IM2COLENSA_14ComposedLayoutINSA_7SwizzleILi3ELi4ELi3EEENSA_18smem_ptr_flag_bitsILi32EEENSU_INSB_IJNSC_ILi8EEENSC_ILi32EEEEEENSB_IJS1B_SE_EEEEEEEvEENS13_INSA_18SM100_TMA_2SM_LOADES1F_vEEEENS_8epilogue10collective18CollectiveEpilogueINS1K_23Sm100TmaWarpSpecializedILi3ELi2ELi16ELb1ELb0EEEJNSB_IJSI_SI_SJ_EEENSB_IJNSU_ISI_SE_EENSU_INSB_IJNSC_ILi16EEESD_EEENSB_IJSE_S1B_EEEEEEEESL_NSB_IJNSB_IJllllEEESE_SW_EEESL_S1X_NS1K_6fusion15FusionCallbacksIS1O_NS1Y_17LinearCombinationISL_fSL_fLNS_15FloatRoundStyleE2EEES1P_S1V_JEEENSA_5SM1004TMEM4LOAD26SM100_TMEM_LOAD_32dp32b16xENSA_20SM90_TMA_LOAD_IM2COLENS15_INS16_ILi2ELi4ELi3EEES19_NSU_INSB_IJS1A_S1R_EEENSB_IJS1R_SE_EEEEEEENSA_39AutoVectorizingCopyWithAssumedAlignmentILi128EEENSA_21SM90_TMA_STORE_IM2COLES2D_S2F_S2F_EEEvvEEEEvNT_6ParamsE)
        /*0008*/ 	.word	0x00000055


	//----- nvinfo : EIATTR_FRAME_SIZE
	.align		4
.L_19:
        /*000c*/ 	.byte	0x04, 0x11
        /*000e*/ 	.short	(.L_21 - .L_20)
	.align		4
.L_20:
        /*0010*/ 	.word	index@($__internal_2_$__cuda_sm10x_tcgen05_guardrail_trap_unallocated_columns_being_dealloced)
        /*0014*/ 	.word	0x00000008


	//----- nvinfo : EIATTR_FRAME_SIZE
	.align		4
.L_21:
        /*0018*/ 	.byte	0x04, 0x11
        /*001a*/ 	.short	(.L_23 - .L_22)
	.align		4
.L_22:
        /*001c*/ 	.word	index@($__internal_1_$__cuda_sm10x_tcgen05_guardrail_trap_phase_invalid_during_alloc)
        /*0020*/ 	.word	0x00000008


	//----- nvinfo : EIATTR_FRAME_SIZE
	.align		4
.L_23:
        /*0024*/ 	.byte	0x04, 0x11
        /*0026*/ 	.short	(.L_25 - .L_24)
	.align		4
.L_24:
        /*0028*/ 	.word	index@($__internal_0_$__cuda_sm10x_tcgen05_guardrail_trap_col_being_dealloced_not_returned_by_alloc)
        /*002c*/ 	.word	0x00000008


	//----- nvinfo : EIATTR_FRAME_SIZE
	.align		4
.L_25:
        /*0030*/ 	.byte	0x04, 0x11
        /*0032*/ 	.short	(.L_27 - .L_26)
	.align		4
.L_26:
        /*0034*/ 	.word	index@(_ZN7cutlass13device_kernelINS_4conv6kernel13ConvUniversalINS1_16ConvProblemShapeILNS1_8OperatorE0ELi3EEENS1_10collective14CollectiveConvINS1_47MainloopSm100TmaUmmaWarpSpecializedImplicitGemmILS5_0ELi8ELi3ELi1ELi2EN4cute5tupleIJNSA_1CILi2EEENSC_ILi1EEESE_EEEEENSB_IJNSC_ILi128EEENSC_ILi64EEENSB_IJSI_EEEEEENS_10tfloat32_tESL_NSA_8TiledMMAINSA_8MMA_AtomIJNSA_23SM100_MMA_TF32_2x1SM_SSISL_SL_fLi128ELi64ELNSA_4UMMA5MajorE0ELSQ_0ELNSP_7ScaleInE0ELSR_0EEEEEENSA_6LayoutINSB_IJSE_SE_SE_EEENSB_IJNSC_ILi0EEESW_SW_EEEEENSB_IJNSA_10UnderscoreESZ_SZ_EEEEENS7_6detail27Sm100ImplicitGemmTileTraitsINSA_25SM100_TMA_2SM_LOAD_IM2COLENSA_14ComposedLayoutINSA_7SwizzleILi3ELi4ELi3EEENSA_18smem_ptr_flag_bitsILi32EEENSU_INSB_IJNSC_ILi8EEENSC_ILi32EEEEEENSB_IJS1B_SE_EEEEEEEvEENS13_INSA_18SM100_TMA_2SM_LOADES1F_vEEEENS_8epilogue10collective18CollectiveEpilogueINS1K_23Sm100TmaWarpSpecializedILi3ELi2ELi16ELb1ELb0EEEJNSB_IJSI_SI_SJ_EEENSB_IJNSU_ISI_SE_EENSU_INSB_IJNSC_ILi16EEESD_EEENSB_IJSE_S1B_EEEEEEEESL_NSB_IJNSB_IJllllEEESE_SW_EEESL_S1X_NS1K_6fusion15FusionCallbacksIS1O_NS1Y_17LinearCombinationISL_fSL_fLNS_15FloatRoundStyleE2EEES1P_S1V_JEEENSA_5SM1004TMEM4LOAD26SM100_TMEM_LOAD_32dp32b16xENSA_20SM90_TMA_LOAD_IM2COLENS15_INS16_ILi2ELi4ELi3EEES19_NSU_INSB_IJS1A_S1R_EEENSB_IJS1R_SE_EEEEEEENSA_39AutoVectorizingCopyWithAssumedAlignmentILi128EEENSA_21SM90_TMA_STORE_IM2COLES2D_S2F_S2F_EEEvvEEEEvNT_6ParamsE)
        /*0038*/ 	.word	0x00000008


	//----- nvinfo : EIATTR_MIN_STACK_SIZE
	.align		4
.L_27:
        /*003c*/ 	.byte	0x04, 0x12
        /*003e*/ 	.short	(.L_29 - .L_28)
	.align		4
.L_28:
        /*0040*/ 	.word	index@(_ZN7cutlass13device_kernelINS_4conv6kernel13ConvUniversalINS1_16ConvProblemShapeILNS1_8OperatorE0ELi3EEENS1_10collective14CollectiveConvINS1_47MainloopSm100TmaUmmaWarpSpecializedImplicitGemmILS5_0ELi8ELi3ELi1ELi2EN4cute5tupleIJNSA_1CILi2EEENSC_ILi1EEESE_EEEEENSB_IJNSC_ILi128EEENSC_ILi64EEENSB_IJSI_EEEEEENS_10tfloat32_tESL_NSA_8TiledMMAINSA_8MMA_AtomIJNSA_23SM100_MMA_TF32_2x1SM_SSISL_SL_fLi128ELi64ELNSA_4UMMA5MajorE0ELSQ_0ELNSP_7ScaleInE0ELSR_0EEEEEENSA_6LayoutINSB_IJSE_SE_SE_EEENSB_IJNSC_ILi0EEESW_SW_EEEEENSB_IJNSA_10UnderscoreESZ_SZ_EEEEENS7_6detail27Sm100ImplicitGemmTileTraitsINSA_25SM100_TMA_2SM_LOAD_IM2COLENSA_14ComposedLayoutINSA_7SwizzleILi3ELi4ELi3EEENSA_18smem_ptr_flag_bitsILi32EEENSU_INSB_IJNSC_ILi8EEENSC_ILi32EEEEEENSB_IJS1B_SE_EEEEEEEvEENS13_INSA_18SM100_TMA_2SM_LOADES1F_vEEEENS_8epilogue10collective18CollectiveEpilogueINS1K_23Sm100TmaWarpSpecializedILi3ELi2ELi16ELb1ELb0EEEJNSB_IJSI_SI_SJ_EEENSB_IJNSU_ISI_SE_EENSU_INSB_IJNSC_ILi16EEESD_EEENSB_IJSE_S1B_EEEEEEEESL_NSB_IJNSB_IJllllEEESE_SW_EEESL_S1X_NS1K_6fusion15FusionCallbacksIS1O_NS1Y_17LinearCombinationISL_fSL_fLNS_15FloatRoundStyleE2EEES1P_S1V_JEEENSA_5SM1004TMEM4LOAD26SM100_TMEM_LOAD_32dp32b16xENSA_20SM90_TMA_LOAD_IM2COLENS15_INS16_ILi2ELi4ELi3EEES19_NSU_INSB_IJS1A_S1R_EEENSB_IJS1R_SE_EEEEEEENSA_39AutoVectorizingCopyWithAssumedAlignmentILi128EEENSA_21SM90_TMA_STORE_IM2COLES2D_S2F_S2F_EEEvvEEEEvNT_6ParamsE)
        /*0044*/ 	.word	0x00000008
.L_29:


//--------------------- .nv.compat                --------------------------
	.section	.nv.compat,"",@"SHT_CUDA_COMPAT_INFO"
	.align	4
        /*0000*/ 	.byte	0x02, 0x09, 0x01, 0x00, 0x02, 0x02, 0x02, 0x00, 0x02, 0x05, 0x05, 0x00, 0x03, 0x07, 0x01, 0x01
        /*0010*/ 	.byte	0x02, 0x03, 0x01, 0x00, 0x02, 0x06, 0x01, 0x00, 0x04, 0x0b, 0x08, 0x00, 0x09, 0x00, 0x00, 0x00
        /*0020*/ 	.byte	0x00, 0x00, 0x00, 0x00


//--------------------- .nv.info._ZN7cutlass13device_kernelINS_4conv6kernel13ConvUniversalINS1_16ConvProblemShapeILNS1_8OperatorE0ELi3EEENS1_10collective14CollectiveConvINS1_47MainloopSm100TmaUmmaWarpSpecializedImplicitGemmILS5_0ELi8ELi3ELi1ELi2EN4cute5tupleIJNSA_1CILi2EEENSC_ILi1EEESE_EEEEENSB_IJNSC_ILi128EEENSC_ILi64EEENSB_IJSI_EEEEEENS_10tfloat32_tESL_NSA_8TiledMMAINSA_8MMA_AtomIJNSA_23SM100_MMA_TF32_2x1SM_SSISL_SL_fLi128ELi64ELNSA_4UMMA5MajorE0ELSQ_0ELNSP_7ScaleInE0ELSR_0EEEEEENSA_6LayoutINSB_IJSE_SE_SE_EEENSB_IJNSC_ILi0EEESW_SW_EEEEENSB_IJNSA_10UnderscoreESZ_SZ_EEEEENS7_6detail27Sm100ImplicitGemmTileTraitsINSA_25SM100_TMA_2SM_LOAD_IM2COLENSA_14ComposedLayoutINSA_7SwizzleILi3ELi4ELi3EEENSA_18smem_ptr_flag_bitsILi32EEENSU_INSB_IJNSC_ILi8EEENSC_ILi32EEEEEENSB_IJS1B_SE_EEEEEEEvEENS13_INSA_18SM100_TMA_2SM_LOADES1F_vEEEENS_8epilogue10collective18CollectiveEpilogueINS1K_23Sm100TmaWarpSpecializedILi3ELi2ELi16ELb1ELb0EEEJNSB_IJSI_SI_SJ_EEENSB_IJNSU_ISI_SE_EENSU_INSB_IJNSC_ILi16EEESD_EEENSB_IJSE_S1B_EEEEEEEESL_NSB_IJNSB_IJllllEEESE_SW_EEESL_S1X_NS1K_6fusion15FusionCallbacksIS1O_NS1Y_17LinearCombinationISL_fSL_fLNS_15FloatRoundStyleE2EEES1P_S1V_JEEENSA_5SM1004TMEM4LOAD26SM100_TMEM_LOAD_32dp32b16xENSA_20SM90_TMA_LOAD_IM2COLENS15_INS16_ILi2ELi4ELi3EEES19_NSU_INSB_IJS1A_S1R_EEENSB_IJS1R_SE_EEEEEEENSA_39AutoVectorizingCopyWithAssumedAlignmentILi128EEENSA_21SM90_TMA_STORE_IM2COLES2D_S2F_S2F_EEEvvEEEEvNT_6ParamsE --------------------------
	.section	.nv.info._ZN7cutlass13device_kernelINS_4conv6kernel13ConvUniversalINS1_16ConvProblemShapeILNS1_8OperatorE0ELi3EEENS1_10collective14CollectiveConvINS1_47MainloopSm100TmaUmmaWarpSpecializedImplicitGemmILS5_0ELi8ELi3ELi1ELi2EN4cute5tupleIJNSA_1CILi2EEENSC_ILi1EEESE_EEEEENSB_IJNSC_ILi128EEENSC_ILi64EEENSB_IJSI_EEEEEENS_10tfloat32_tESL_NSA_8TiledMMAINSA_8MMA_AtomIJNSA_23SM100_MMA_TF32_2x1SM_SSISL_SL_fLi128ELi64ELNSA_4UMMA5MajorE0ELSQ_0ELNSP_7ScaleInE0ELSR_0EEEEEENSA_6LayoutINSB_IJSE_SE_SE_EEENSB_IJNSC_ILi0EEESW_SW_EEEEENSB_IJNSA_10UnderscoreESZ_SZ_EEEEENS7_6detail27Sm100ImplicitGemmTileTraitsINSA_25SM100_TMA_2SM_LOAD_IM2COLENSA_14ComposedLayoutINSA_7SwizzleILi3ELi4ELi3EEENSA_18smem_ptr_flag_bitsILi32EEENSU_INSB_IJNSC_ILi8EEENSC_ILi32EEEEEENSB_IJS1B_SE_EEEEEEEvEENS13_INSA_18SM100_TMA_2SM_LOADES1F_vEEEENS_8epilogue10collective18CollectiveEpilogueINS1K_23Sm100TmaWarpSpecializedILi3ELi2ELi16ELb1ELb0EEEJNSB_IJSI_SI_SJ_EEENSB_IJNSU_ISI_SE_EENSU_INSB_IJNSC_ILi16EEESD_EEENSB_IJSE_S1B_EEEEEEEESL_NSB_IJNSB_IJllllEEESE_SW_EEESL_S1X_NS1K_6fusion15FusionCallbacksIS1O_NS1Y_17LinearCombinationISL_fSL_fLNS_15FloatRoundStyleE2EEES1P_S1V_JEEENSA_5SM1004TMEM4LOAD26SM100_TMEM_LOAD_32dp32b16xENSA_20SM90_TMA_LOAD_IM2COLENS15_INS16_ILi2ELi4ELi3EEES19_NSU_INSB_IJS1A_S1R_EEENSB_IJS1R_SE_EEEEEEENSA_39AutoVectorizingCopyWithAssumedAlignmentILi128EEENSA_21SM90_TMA_STORE_IM2COLES2D_S2F_S2F_EEEvvEEEEvNT_6ParamsE,"",@"SHT_CUDA_INFO"
	.sectionflags	@""
	.align	4


	//----- nvinfo : EIATTR_CUDA_API_VERSION
	.align		4
        /*0000*/ 	.byte	0x04, 0x37
        /*0002*/ 	.short	(.L_31 - .L_30)
.L_30:
        /*0004*/ 	.word	0x00000082


	//----- nvinfo : EIATTR_KPARAM_INFO
	.align		4
.L_31:
        /*0008*/ 	.byte	0x04, 0x17
        /*000a*/ 	.short	(.L_33 - .L_32)
.L_32:
        /*000c*/ 	.word	0x00000000
        /*0010*/ 	.short	0x0000
        /*0012*/ 	.short	0x0000
        /*0014*/ 	.byte	0x00, 0xf0, 0x01, 0x24


	//----- nvinfo : EIATTR_AT_ENTRY_FRAGMENTS
	.align		4
.L_33:
        /*0018*/ 	.byte	0x04, 0x4f
        /*001a*/ 	.short	(.L_35 - .L_34)


	//   ....[0]....
.L_34:
        /*001c*/ 	.word	0x00000007


	//----- nvinfo : EIATTR_RESERVED_SMEM_USED
	.align		4
.L_35:
        /*0020*/ 	.byte	0x01, 0x41
	.zero		2


	//----- nvinfo : EIATTR_SPARSE_MMA_MASK
	.align		4
        /*0024*/ 	.byte	0x03, 0x50
        /*0026*/ 	.short	0x0000


	//----- nvinfo : EIATTR_TCGEN05_2CTA_USED
	.align		4
        /*0028*/ 	.byte	0x01, 0x52
	.zero		2


	//----- nvinfo : EIATTR_MAXREG_COUNT
	.align		4
        /*002c*/ 	.byte	0x03, 0x1b
        /*002e*/ 	.short	0x00ff


	//----- nvinfo : EIATTR_NUM_BARRIERS
	.align		4
        /*0030*/ 	.byte	0x02, 0x4c
        /*0032*/ 	.byte	0x07
	.zero		1


	//----- nvinfo : EIATTR_EXTERNS
	.align		4
        /*0034*/ 	.byte	0x04, 0x0f
        /*0036*/ 	.short	(.L_37 - .L_36)


	//   ....[0]....
	.align		4
.L_36:
        /*0038*/ 	.word	index@(__assertfail)


	//----- nvinfo : EIATTR_MERCURY_ISA_VERSION
	.align		4
.L_37:
        /*003c*/ 	.byte	0x03, 0x5f
        /*003e*/ 	.short	0x0101


	//----- nvinfo : EIATTR_INT_WARP_WIDE_INSTR_OFFSETS
	.align		4
        /*0040*/ 	.byte	0x04, 0x31
        /*0042*/ 	.short	(.L_39 - .L_38)


	//   ....[0]....
.L_38:
        /*0044*/ 	.word	0x00000cb0


	//   ....[1]....
        /*0048*/ 	.word	0x00000d60


	//   ....[2]....
        /*004c*/ 	.word	0x00007a70


	//   ....[3]....
        /*0050*/ 	.word	0x00007a90


	//   ....[4]....
        /*0054*/ 	.word	0x00007ac0


	//   ....[5]....
        /*0058*/ 	.word	0x000087e0


	//   ....[6]....
        /*005c*/ 	.word	0x00008940


	//   ....[7]....
        /*0060*/ 	.word	0x000089a0


	//   ....[8]....
        /*0064*/ 	.word	0x00008b40


	//   ....[9]....
        /*0068*/ 	.word	0x00008c20


	//   ....[10]....
        /*006c*/ 	.word	0x00008cb0


	//----- nvinfo : EIATTR_COOP_GROUP_MASK_REGIDS
	.align		4
.L_39:
        /*0070*/ 	.byte	0x04, 0x29
        /*0072*/ 	.short	(.L_41 - .L_40)


	//   ....[0]....
.L_40:
        /*0074*/ 	.word	0xffffffff


	//   ....[1]....
        /*0078*/ 	.word	0xffffffff


	//   ....[2]....
        /*007c*/ 	.word	0xffffffff


	//   ....[3]....
        /*0080*/ 	.word	0xffffffff


	//   ....[4]....
        /*0084*/ 	.word	0xffffffff


	//   ....[5]....
        /*0088*/ 	.word	0xffffffff


	//   ....[6]....
        /*008c*/ 	.word	0xffffffff


	//   ....[7]....
        /*0090*/ 	.word	0xffffffff


	//   ....[8]....
        /*0094*/ 	.word	0xffffffff


	//   ....[9]....
        /*0098*/ 	.word	0xffffffff


	//   ....[10]....
        /*009c*/ 	.word	0xffffffff


	//   ....[11]....
        /*00a0*/ 	.word	0xffffffff


	//   ....[12]....
        /*00a4*/ 	.word	0xffffffff


	//----- nvinfo : EIATTR_COOP_GROUP_INSTR_OFFSETS
	.align		4
.L_41:
        /*00a8*/ 	.byte	0x04, 0x28
        /*00aa*/ 	.short	(.L_43 - .L_42)


	//   ....[0]....
.L_42:
        /*00ac*/ 	.word	0x000000d0


	//   ....[1]....
        /*00b0*/ 	.word	0x00000540


	//   ....[2]....
        /*00b4*/ 	.word	0x00000760


	//   ....[3]....
        /*00b8*/ 	.word	0x000008e0


	//   ....[4]....
        /*00bc*/ 	.word	0x000009e0


	//   ....[5]....
        /*00c0*/ 	.word	0x00000b30


	//   ....[6]....
        /*00c4*/ 	.word	0x00000dd0


	//   ....[7]....
        /*00c8*/ 	.word	0x00005770


	//   ....[8]....
        /*00cc*/ 	.word	0x00006740


	//   ....[9]....
        /*00d0*/ 	.word	0x00006c10


	//   ....[10]....
        /*00d4*/ 	.word	0x00006c40


	//   ....[11]....
        /*00d8*/ 	.word	0x00007990


	//   ....[12]....
        /*00dc*/ 	.word	0x00007b90


	//----- nvinfo : EIATTR_VRC_CTA_INIT_COUNT
	.align		4
.L_43:
        /*00e0*/ 	.byte	0x02, 0x4a
        /*00e2*/ 	.byte	0x80
	.zero		1


	//----- nvinfo : EIATTR_SYSCALL_OFFSETS
	.align		4
        /*00e4*/ 	.byte	0x04, 0x46
        /*00e6*/ 	.short	(.L_45 - .L_44)


	//   ....[0]....
.L_44:
        /*00e8*/ 	.word	0x00009970


	//   ....[1]....
        /*00ec*/ 	.word	0x00009a60


	//   ....[2]....
        /*00f0*/ 	.word	0x0000a4a0


	//   ....[3]....
        /*00f4*/ 	.word	0x0000af00


	//----- nvinfo : EIATTR_MBARRIER_INSTR_OFFSETS
	.align		4
.L_45:
        /*00f8*/ 	.byte	0x04, 0x39
        /*00fa*/ 	.short	(.L_47 - .L_46)


	//   ....[0]....
.L_46:
        /*00fc*/ 	.word	0x00000650
        /*0100*/ 	.word	0x000000ff
        /*0104*/ 	.word	0x00000000
        /*0108*/ 	.short	0x0100
        /*010a*/ 	.byte	0x04
	.zero		1


	//   ....[1]....
        /*010c*/ 	.word	0x00000660
        /*0110*/ 	.word	0x000000ff
        /*0114*/ 	.word	0x00000040
        /*0118*/ 	.short	0x0100
        /*011a*/ 	.byte	0x04
	.zero		1


	//   ....[2]....
        /*011c*/ 	.word	0x00000670
        /*0120*/ 	.word	0x000000ff
        /*0124*/ 	.word	0x00000008
        /*0128*/ 	.short	0x0100
        /*012a*/ 	.byte	0x04
	.zero		1


	//   ....[3]....
        /*012c*/ 	.word	0x00000680
        /*0130*/ 	.word	0x000000ff
        /*0134*/ 	.word	0x00000048
        /*0138*/ 	.short	0x0100
        /*013a*/ 	.byte	0x04
	.zero		1


	//   ....[4]....
        /*013c*/ 	.word	0x00000690
        /*0140*/ 	.word	0x000000ff
        /*0144*/ 	.word	0x00000010
        /*0148*/ 	.short	0x0100
        /*014a*/ 	.byte	0x04
	.zero		1


	//   ....[5]....
        /*014c*/ 	.word	0x000006a0
        /*0150*/ 	.word	0x000000ff
        /*0154*/ 	.word	0x00000050
        /*0158*/ 	.short	0x0100
        /*015a*/ 	.byte	0x04
	.zero		1


	//   ....[6]....
        /*015c*/ 	.word	0x000006b0
        /*0160*/ 	.word	0x000000ff
        /*0164*/ 	.word	0x00000018
        /*0168*/ 	.short	0x0100
        /*016a*/ 	.byte	0x04
	.zero		1


	//   ....[7]....
        /*016c*/ 	.word	0x000006c0
        /*0170*/ 	.word	0x000000ff
        /*0174*/ 	.word	0x00000058
        /*0178*/ 	.short	0x0100
        /*017a*/ 	.byte	0x04
	.zero		1


	//   ....[8]....
        /*017c*/ 	.word	0x000006d0
        /*0180*/ 	.word	0x000000ff
        /*0184*/ 	.word	0x00000020
        /*0188*/ 	.short	0x0100
        /*018a*/ 	.byte	0x04
	.zero		1


	//   ....[9]....
        /*018c*/ 	.word	0x000006e0
        /*0190*/ 	.word	0x000000ff
        /*0194*/ 	.word	0x00000060
        /*0198*/ 	.short	0x0100
        /*019a*/ 	.byte	0x04
	.zero		1


	//   ....[10]....
        /*019c*/ 	.word	0x000006f0
        /*01a0*/ 	.word	0x000000ff
        /*01a4*/ 	.word	0x00000028
        /*01a8*/ 	.short	0x0100
        /*01aa*/ 	.byte	0x04
	.zero		1


	//   ....[11]....
        /*01ac*/ 	.word	0x00000700
        /*01b0*/ 	.word	0x000000ff
        /*01b4*/ 	.word	0x00000068
        /*01b8*/ 	.short	0x0100
        /*01ba*/ 	.byte	0x04
	.zero		1


	//   ....[12]....
        /*01bc*/ 	.word	0x00000710
        /*01c0*/ 	.word	0x000000ff
        /*01c4*/ 	.word	0x00000030
        /*01c8*/ 	.short	0x0100
        /*01ca*/ 	.byte	0x04
	.zero		1


	//   ....[13]....
        /*01cc*/ 	.word	0x00000720
        /*01d0*/ 	.word	0x000000ff
        /*01d4*/ 	.word	0x00000070
        /*01d8*/ 	.short	0x0100
        /*01da*/ 	.byte	0x04
	.zero		1


	//   ....[14]....
        /*01dc*/ 	.word	0x00000730
        /*01e0*/ 	.word	0x000000ff
        /*01e4*/ 	.word	0x00000038
        /*01e8*/ 	.short	0x0100
        /*01ea*/ 	.byte	0x04
	.zero		1


	//   ....[15]....
        /*01ec*/ 	.word	0x00000740
        /*01f0*/ 	.word	0x000000ff
        /*01f4*/ 	.word	0x00000078
        /*01f8*/ 	.short	0x0100
        /*01fa*/ 	.byte	0x04
	.zero		1


	//   ....[16]....
        /*01fc*/ 	.word	0x00000870
        /*0200*/ 	.word	0x000000ff
        /*0204*/ 	.word	0x00000080
        /*0208*/ 	.short	0x0100
        /*020a*/ 	.byte	0x04
	.zero		1


	//   ....[17]....
        /*020c*/ 	.word	0x00000880
        /*0210*/ 	.word	0x000000ff
        /*0214*/ 	.word	0x00000098
        /*0218*/ 	.short	0x0100
        /*021a*/ 	.byte	0x04
	.zero		1


	//   ....[18]....
        /*021c*/ 	.word	0x00000890
        /*0220*/ 	.word	0x000000ff
        /*0224*/ 	.word	0x00000088
        /*0228*/ 	.short	0x0100
        /*022a*/ 	.byte	0x04
	.zero		1


	//   ....[19]....
        /*022c*/ 	.word	0x000008a0
        /*0230*/ 	.word	0x000000ff
        /*0234*/ 	.word	0x000000a0
        /*0238*/ 	.short	0x0100
        /*023a*/ 	.byte	0x04
	.zero		1


	//   ....[20]....
        /*023c*/ 	.word	0x000008b0
        /*0240*/ 	.word	0x000000ff
        /*0244*/ 	.word	0x00000090
        /*0248*/ 	.short	0x0100
        /*024a*/ 	.byte	0x04
	.zero		1


	//   ....[21]....
        /*024c*/ 	.word	0x000008c0
        /*0250*/ 	.word	0x000000ff
        /*0254*/ 	.word	0x000000a8
        /*0258*/ 	.short	0x0100
        /*025a*/ 	.byte	0x04
	.zero		1


	//   ....[22]....
        /*025c*/ 	.word	0x000009b0
        /*0260*/ 	.word	0x000000ff
        /*0264*/ 	.word	0x000000b0
        /*0268*/ 	.short	0x0100
        /*026a*/ 	.byte	0x04
	.zero		1


	//   ....[23]....
        /*026c*/ 	.word	0x000009c0
        /*0270*/ 	.word	0x000000ff
        /*0274*/ 	.word	0x000000b8
        /*0278*/ 	.short	0x0100
        /*027a*/ 	.byte	0x04
	.zero		1


	//   ....[24]....
        /*027c*/ 	.word	0x00000b00
        /*0280*/ 	.word	0x000000ff
        /*0284*/ 	.word	0x000000c0
        /*0288*/ 	.short	0x0100
        /*028a*/ 	.byte	0x06
	.zero		1


	//   ....[25]....
        /*028c*/ 	.word	0x00000b10
        /*0290*/ 	.word	0x000000ff
        /*0294*/ 	.word	0x000000c8
        /*0298*/ 	.short	0x0100
        /*029a*/ 	.byte	0x06
	.zero		1


	//   ....[26]....
        /*029c*/ 	.word	0x00000c50
        /*02a0*/ 	.word	0x000000ff
        /*02a4*/ 	.word	0x000000d0
        /*02a8*/ 	.short	0x0100
        /*02aa*/ 	.byte	0x04
	.zero		1


	//   ....[27]....
        /*02ac*/ 	.word	0x00000c60
        /*02b0*/ 	.word	0x000000ff
        /*02b4*/ 	.word	0x000000e0
        /*02b8*/ 	.short	0x0100
        /*02ba*/ 	.byte	0x04
	.zero		1


	//   ....[28]....
        /*02bc*/ 	.word	0x00000c70
        /*02c0*/ 	.word	0x000000ff
        /*02c4*/ 	.word	0x000000d8
        /*02c8*/ 	.short	0x0100
        /*02ca*/ 	.byte	0x04
	.zero		1


	//   ....[29]....
        /*02cc*/ 	.word	0x00000c80
        /*02d0*/ 	.word	0x000000ff
        /*02d4*/ 	.word	0x000000e8
        /*02d8*/ 	.short	0x0100
        /*02da*/ 	.byte	0x04
	.zero		1


	//   ....[30]....
        /*02dc*/ 	.word	0x00000d80
        /*02e0*/ 	.word	0x000000ff
        /*02e4*/ 	.word	0x000000f0
        /*02e8*/ 	.short	0x0100
        /*02ea*/ 	.byte	0x06
	.zero		1


	//   ....[31]....
        /*02ec*/ 	.word	0x00001970
        /*02f0*/ 	.word	0x000000ff
        /*02f4*/ 	.word	0x00000040
        /*02f8*/ 	.short	0x010a
        /*02fa*/ 	.byte	0x04
	.zero		1


	//   ....[32]....
        /*02fc*/ 	.word	0x00002830
        /*0300*/ 	.word	0x000000ff
        /*0304*/ 	.word	0x00000040
        /*0308*/ 	.short	0x010a
        /*030a*/ 	.byte	0x0a
	.zero		1


	//   ....[33]....
        /*030c*/ 	.word	0x00002c40
        /*0310*/ 	.word	0x000000ff
        /*0314*/ 	.word	0x00000040
        /*0318*/ 	.short	0x010a
        /*031a*/ 	.byte	0x05
	.zero		1


	//   ....[34]....
        /*031c*/ 	.word	0x00003960
        /*0320*/ 	.word	0x000000ff
        /*0324*/ 	.word	0x000000b8
        /*0328*/ 	.short	0x0101
        /*032a*/ 	.byte	0x27
	.zero		1


	//   ....[35]....
        /*032c*/ 	.word	0x00003990
        /*0330*/ 	.word	0x000000ff
        /*0334*/ 	.word	0x00000040
        /*0338*/ 	.short	0x010a
        /*033a*/ 	.byte	0x04
	.zero		1


	//   ....[36]....
        /*033c*/ 	.word	0x00004780
        /*0340*/ 	.word	0x000000ff
        /*0344*/ 	.word	0x00000040
        /*0348*/ 	.short	0x010a
        /*034a*/ 	.byte	0x0a
	.zero		1


	//   ....[37]....
        /*034c*/ 	.word	0x00004b80
        /*0350*/ 	.word	0x000000ff
        /*0354*/ 	.word	0x00000040
        /*0358*/ 	.short	0x010a
        /*035a*/ 	.byte	0x05
	.zero		1


	//   ....[38]....
        /*035c*/ 	.word	0x00005780
        /*0360*/ 	.word	0x000000ff
        /*0364*/ 	.word	0x000000c0
        /*0368*/ 	.short	0x010a
        /*036a*/ 	.byte	0x27
	.zero		1


	//   ....[39]....
        /*036c*/ 	.word	0x00005860
        /*0370*/ 	.word	0x000000ff
        /*0374*/ 	.word	0x00000000
        /*0378*/ 	.short	0x0101
        /*037a*/ 	.byte	0x04
	.zero		1


	//   ....[40]....
        /*037c*/ 	.word	0x00005f40
        /*0380*/ 	.word	0x000000ff
        /*0384*/ 	.word	0x00000000
        /*0388*/ 	.short	0x010a
        /*038a*/ 	.byte	0x04
	.zero		1


	//   ....[41]....
        /*038c*/ 	.word	0x00005fe0
        /*0390*/ 	.word	0x000000ff
        /*0394*/ 	.word	0x00000000
        /*0398*/ 	.short	0x010a
        /*039a*/ 	.byte	0x05
	.zero		1


	//   ....[42]....
        /*039c*/ 	.word	0x00006080
        /*03a0*/ 	.word	0x000000ff
        /*03a4*/ 	.word	0x00000000
        /*03a8*/ 	.short	0x010a
        /*03aa*/ 	.byte	0x05
	.zero		1


	//   ....[43]....
        /*03ac*/ 	.word	0x00006120
        /*03b0*/ 	.word	0x000000ff
        /*03b4*/ 	.word	0x00000000
        /*03b8*/ 	.short	0x010a
        /*03ba*/ 	.byte	0x05
	.zero		1


	//   ....[44]....
        /*03bc*/ 	.word	0x000061c0
        /*03c0*/ 	.word	0x000000ff
        /*03c4*/ 	.word	0x00000000
        /*03c8*/ 	.short	0x010a
        /*03ca*/ 	.byte	0x05
	.zero		1


	//   ....[45]....
        /*03cc*/ 	.word	0x00006260
        /*03d0*/ 	.word	0x000000ff
        /*03d4*/ 	.word	0x00000000
        /*03d8*/ 	.short	0x010a
        /*03da*/ 	.byte	0x05
	.zero		1


	//   ....[46]....
        /*03dc*/ 	.word	0x00006300
        /*03e0*/ 	.word	0x000000ff
        /*03e4*/ 	.word	0x00000000
        /*03e8*/ 	.short	0x010a
        /*03ea*/ 	.byte	0x05
	.zero		1


	//   ....[47]....
        /*03ec*/ 	.word	0x000063b0
        /*03f0*/ 	.word	0x00000000
        /*03f4*/ 	.word	0x00000000
        /*03f8*/ 	.short	0x010a
        /*03fa*/ 	.byte	0xff
	.zero		1


	//   ....[48]....
        /*03fc*/ 	.word	0x00006500
        /*0400*/ 	.word	0x000000ff
        /*0404*/ 	.word	0x000000c8
        /*0408*/ 	.short	0x010a
        /*040a*/ 	.byte	0x04
	.zero		1


	//   ....[49]....
        /*040c*/ 	.word	0x000065a0
        /*0410*/ 	.word	0x000000ff
        /*0414*/ 	.word	0x000000c0
        /*0418*/ 	.short	0x010a
        /*041a*/ 	.byte	0x04
	.zero		1


	//   ....[50]....
        /*041c*/ 	.word	0x00006640
        /*0420*/ 	.word	0x000000ff
        /*0424*/ 	.word	0x00000000
        /*0428*/ 	.short	0x0101
        /*042a*/ 	.byte	0x05
	.zero		1


	//   ....[51]....
        /*042c*/ 	.word	0x00006680
        /*0430*/ 	.word	0x000000ff
        /*0434*/ 	.word	0x000000c8
        /*0438*/ 	.short	0x0106
        /*043a*/ 	.byte	0x04
	.zero		1


	//   ....[52]....
        /*043c*/ 	.word	0x000066c0
        /*0440*/ 	.word	0x00000000
        /*0444*/ 	.word	0x000000c8
        /*0448*/ 	.short	0x010a
        /*044a*/ 	.byte	0xff
	.zero		1


	//   ....[53]....
        /*044c*/ 	.word	0x00006910
        /*0450*/ 	.word	0x000000ff
        /*0454*/ 	.word	0x00000008
        /*0458*/ 	.short	0x010a
        /*045a*/ 	.byte	0x05
	.zero		1


	//   ....[54]....
        /*045c*/ 	.word	0x00006930
        /*0460*/ 	.word	0x000000ff
        /*0464*/ 	.word	0x00000008
        /*0468*/ 	.short	0x010a
        /*046a*/ 	.byte	0x05
	.zero		1


	//   ....[55]....
        /*046c*/ 	.word	0x00006ac0
        /*0470*/ 	.word	0x000000ff
        /*0474*/ 	.word	0x00000008
        /*0478*/ 	.short	0x010a
        /*047a*/ 	.byte	0x05
	.zero		1


	//   ....[56]....
        /*047c*/ 	.word	0x00006ae0
        /*0480*/ 	.word	0x000000ff
        /*0484*/ 	.word	0x00000008
        /*0488*/ 	.short	0x010a
        /*048a*/ 	.byte	0x05
	.zero		1


	//   ....[57]....
        /*048c*/ 	.word	0x00006ba0
        /*0490*/ 	.word	0x000000ff
        /*0494*/ 	.word	0x00000000
        /*0498*/ 	.short	0x0101
        /*049a*/ 	.byte	0x04
	.zero		1


	//   ....[58]....
        /*049c*/ 	.word	0x00006fb0
        /*04a0*/ 	.word	0x000000ff
        /*04a4*/ 	.word	0x000000c0
        /*04a8*/ 	.short	0x010a
        /*04aa*/ 	.byte	0x16
	.zero		1


	//   ....[59]....
        /*04ac*/ 	.word	0x00007050
        /*04b0*/ 	.word	0x000000ff
        /*04b4*/ 	.word	0x00000000
        /*04b8*/ 	.short	0x0101
        /*04ba*/ 	.byte	0x2b
	.zero		1


	//   ....[60]....
        /*04bc*/ 	.word	0x00007090
        /*04c0*/ 	.word	0x000000ff
        /*04c4*/ 	.word	0x000000e0
        /*04c8*/ 	.short	0x010a
        /*04ca*/ 	.byte	0x1b
	.zero		1


	//   ....[61]....
        /*04cc*/ 	.word	0x00007130
        /*04d0*/ 	.word	0x000000ff
        /*04d4*/ 	.word	0x00000000
        /*04d8*/ 	.short	0x010a
        /*04da*/ 	.byte	0x04
	.zero		1


	//   ....[62]....
        /*04dc*/ 	.word	0x00007180
        /*04e0*/ 	.word	0x000000ff
        /*04e4*/ 	.word	0x00000000
        /*04e8*/ 	.short	0x010a
        /*04ea*/ 	.byte	0x14
	.zero		1


	//   ....[63]....
        /*04ec*/ 	.word	0x000072d0
        /*04f0*/ 	.word	0x000000ff
        /*04f4*/ 	.word	0x00000000
        /*04f8*/ 	.short	0x010a
        /*04fa*/ 	.byte	0x05
	.zero		1


	//   ....[64]....
        /*04fc*/ 	.word	0x00007780
        /*0500*/ 	.word	0x000000ff
        /*0504*/ 	.word	0x00000000
        /*0508*/ 	.short	0x010a
        /*050a*/ 	.byte	0x04
	.zero		1


	//   ....[65]....
        /*050c*/ 	.word	0x00007820
        /*0510*/ 	.word	0x00000002
        /*0514*/ 	.word	0x00000000
        /*0518*/ 	.short	0x010a
        /*051a*/ 	.byte	0xff
	.zero		1


	//   ....[66]....
        /*051c*/ 	.word	0x00007860
        /*0520*/ 	.word	0x00000002
        /*0524*/ 	.word	0x00000000
        /*0528*/ 	.short	0x010a
        /*052a*/ 	.byte	0xff
	.zero		1


	//   ....[67]....
        /*052c*/ 	.word	0x000078d0
        /*0530*/ 	.word	0x000000ff
        /*0534*/ 	.word	0x00000000
        /*0538*/ 	.short	0x0101
        /*053a*/ 	.byte	0x04
	.zero		1


	//   ....[68]....
        /*053c*/ 	.word	0x00007910
        /*0540*/ 	.word	0x000000ff
        /*0544*/ 	.word	0x000000f0
        /*0548*/ 	.short	0x010a
        /*054a*/ 	.byte	0x16
	.zero		1


	//   ....[69]....
        /*054c*/ 	.word	0x00007980
        /*0550*/ 	.word	0x000000ff
        /*0554*/ 	.word	0x00000000
        /*0558*/ 	.short	0x0101
        /*055a*/ 	.byte	0x04
	.zero		1


	//   ....[70]....
        /*055c*/ 	.word	0x00007e70
        /*0560*/ 	.word	0x000000ff
        /*0564*/ 	.word	0x000000c0
        /*0568*/ 	.short	0x010a
        /*056a*/ 	.byte	0x1b
	.zero		1


	//   ....[71]....
        /*056c*/ 	.word	0x00007f10
        /*0570*/ 	.word	0x000000ff
        /*0574*/ 	.word	0x00000000
        /*0578*/ 	.short	0x0101
        /*057a*/ 	.byte	0x2a
	.zero		1


	//   ....[72]....
        /*057c*/ 	.word	0x00008450
        /*0580*/ 	.word	0x000000ff
        /*0584*/ 	.word	0x000000b8
        /*0588*/ 	.short	0x010a
        /*058a*/ 	.byte	0x1b
	.zero		1


	//   ....[73]....
        /*058c*/ 	.word	0x00008640
        /*0590*/ 	.word	0x000000ff
        /*0594*/ 	.word	0x00000098
        /*0598*/ 	.short	0x010a
        /*059a*/ 	.byte	0x11
	.zero		1


	//   ....[74]....
        /*059c*/ 	.word	0x00008a00
        /*05a0*/ 	.word	0x000000ff
        /*05a4*/ 	.word	0x00000080
        /*05a8*/ 	.short	0x010b
        /*05aa*/ 	.byte	0x11
	.zero		1


	//   ....[75]....
        /*05ac*/ 	.word	0x00008a10
        /*05b0*/ 	.word	0x000000ff
        /*05b4*/ 	.word	0x00000000
        /*05b8*/ 	.short	0x0101
        /*05ba*/ 	.byte	0x05
	.zero		1


	//   ....[76]....
        /*05bc*/ 	.word	0x00008a30
        /*05c0*/ 	.word	0x000000ff
        /*05c4*/ 	.word	0x00000098
        /*05c8*/ 	.short	0x010a
        /*05ca*/ 	.byte	0x06
	.zero		1


	//   ....[77]....
        /*05cc*/ 	.word	0x00008cd0
        /*05d0*/ 	.word	0x000000ff
        /*05d4*/ 	.word	0x00000080
        /*05d8*/ 	.short	0x010b
        /*05da*/ 	.byte	0x06
	.zero		1


	//   ....[78]....
        /*05dc*/ 	.word	0x00008d00
        /*05e0*/ 	.word	0x000000ff
        /*05e4*/ 	.word	0x00000000
        /*05e8*/ 	.short	0x0101
        /*05ea*/ 	.byte	0x04
	.zero		1


	//   ....[79]....
        /*05ec*/ 	.word	0x00008d50
        /*05f0*/ 	.word	0x000000ff
        /*05f4*/ 	.word	0x00000000
        /*05f8*/ 	.short	0x010a
        /*05fa*/ 	.byte	0x04
	.zero		1


	//   ....[80]....
        /*05fc*/ 	.word	0x00008de0
        /*0600*/ 	.word	0x000000ff
        /*0604*/ 	.word	0x00000000
        /*0608*/ 	.short	0x010a
        /*060a*/ 	.byte	0x05
	.zero		1


	//   ....[81]....
        /*060c*/ 	.word	0x00008e80
        /*0610*/ 	.word	0x00000000
        /*0614*/ 	.word	0x00000000
        /*0618*/ 	.short	0x010a
        /*061a*/ 	.byte	0xff
	.zero		1


	//   ....[82]....
        /*061c*/ 	.word	0x00009210
        /*0620*/ 	.word	0x000000ff
        /*0624*/ 	.word	0x000000c0
        /*0628*/ 	.short	0x010a
        /*062a*/ 	.byte	0x2d
	.zero		1


	//   ....[83]....
        /*062c*/ 	.word	0x000092e0
        /*0630*/ 	.word	0x000000ff
        /*0634*/ 	.word	0x00000000
        /*0638*/ 	.short	0x0101
        /*063a*/ 	.byte	0x04
	.zero		1


	//   ....[84]....
        /*063c*/ 	.word	0x00009f30
        /*0640*/ 	.word	0x00000000
        /*0644*/ 	.word	0x00000080
        /*0648*/ 	.short	0x010a
        /*064a*/ 	.byte	0xff
	.zero		1


	//   ....[85]....
        /*064c*/ 	.word	0x0000a030
        /*0650*/ 	.word	0x0000004a
        /*0654*/ 	.word	0x000000d0
        /*0658*/ 	.short	0x010a
        /*065a*/ 	.byte	0xff
	.zero		1


	//   ....[86]....
        /*065c*/ 	.word	0x0000a250
        /*0660*/ 	.word	0x00000000
        /*0664*/ 	.word	0x00000080
        /*0668*/ 	.short	0x010a
        /*066a*/ 	.byte	0xff
	.zero		1


	//   ....[87]....
        /*066c*/ 	.word	0x0000a380
        /*0670*/ 	.word	0x0000004a
        /*0674*/ 	.word	0x000000d0
        /*0678*/ 	.short	0x010a
        /*067a*/ 	.byte	0xff
	.zero		1


	//   ....[88]....
        /*067c*/ 	.word	0x0000ac40
        /*0680*/ 	.word	0x00000000
        /*0684*/ 	.word	0x00000000
        /*0688*/ 	.short	0x0101
        /*068a*/ 	.byte	0xff
	.zero		1


	//   ....[89]....
        /*068c*/ 	.word	0x0000ac50
        /*0690*/ 	.word	0x00000003
        /*0694*/ 	.word	0x00000080
        /*0698*/ 	.short	0x010a
        /*069a*/ 	.byte	0xff
	.zero		1


	//   ....[90]....
        /*069c*/ 	.word	0x0000ad20
        /*06a0*/ 	.word	0x00000003
        /*06a4*/ 	.word	0x00000080
        /*06a8*/ 	.short	0x010a
        /*06aa*/ 	.byte	0xff
	.zero		1


	//   ....[91]....
        /*06ac*/ 	.word	0x0000b080
        /*06b0*/ 	.word	0x0000004d
        /*06b4*/ 	.word	0x00000000
        /*06b8*/ 	.short	0x0101
        /*06ba*/ 	.byte	0xff
	.zero		1


	//   ....[92]....
        /*06bc*/ 	.word	0x0000b740
        /*06c0*/ 	.word	0x00000002
        /*06c4*/ 	.word	0x00000000
        /*06c8*/ 	.short	0x0101
        /*06ca*/ 	.byte	0xff
	.zero		1


	//   ....[93]....
        /*06cc*/ 	.word	0x0000b9c0
        /*06d0*/ 	.word	0x000000ff
        /*06d4*/ 	.word	0x00000000
        /*06d8*/ 	.short	0x0101
        /*06da*/ 	.byte	0x04
	.zero		1


	//   ....[94]....
        /*06dc*/ 	.word	0x0000b9f0
        /*06e0*/ 	.word	0x00000000
        /*06e4*/ 	.word	0x00000040
        /*06e8*/ 	.short	0x010a
        /*06ea*/ 	.byte	0xff
	.zero		1


	//   ....[95]....
        /*06ec*/ 	.word	0x0000ba50
        /*06f0*/ 	.word	0x00000016
        /*06f4*/ 	.word	0x00000040
        /*06f8*/ 	.short	0x010a
        /*06fa*/ 	.byte	0xff
	.zero		1


	//   ....[96]....
        /*06fc*/ 	.word	0x0000bab0
        /*0700*/ 	.word	0x00000000
        /*0704*/ 	.word	0x000000c0
        /*0708*/ 	.short	0x010a
        /*070a*/ 	.byte	0xff
	.zero		1


	//   ....[97]....
        /*070c*/ 	.word	0x0000bb10
        /*0710*/ 	.word	0x00000000
        /*0714*/ 	.word	0x00000000
        /*0718*/ 	.short	0x010a
        /*071a*/ 	.byte	0xff
	.zero		1


	//   ....[98]....
        /*071c*/ 	.word	0x0000bb70
        /*0720*/ 	.word	0x00000000
        /*0724*/ 	.word	0x00000000
        /*0728*/ 	.short	0x010a
        /*072a*/ 	.byte	0xff
	.zero		1


	//   ....[99]....
        /*072c*/ 	.word	0x0000bbd0
        /*0730*/ 	.word	0x00000000
        /*0734*/ 	.word	0x00000000
        /*0738*/ 	.short	0x010a
        /*073a*/ 	.byte	0xff
	.zero		1


	//   ....[100]....
        /*073c*/ 	.word	0x0000bc30
        /*0740*/ 	.word	0x00000000
        /*0744*/ 	.word	0x00000000
        /*0748*/ 	.short	0x010a
        /*074a*/ 	.byte	0xff
	.zero		1


	//   ....[101]....
        /*074c*/ 	.word	0x0000bc90
        /*0750*/ 	.word	0x00000000
        /*0754*/ 	.word	0x00000000
        /*0758*/ 	.short	0x010a
        /*075a*/ 	.byte	0xff
	.zero		1


	//   ....[102]....
        /*075c*/ 	.word	0x0000bcf0
        /*0760*/ 	.word	0x00000000
        /*0764*/ 	.word	0x00000000
        /*0768*/ 	.short	0x010a
        /*076a*/ 	.byte	0xff
	.zero		1


	//   ....[103]....
        /*076c*/ 	.word	0x0000bd50
        /*0770*/ 	.word	0x00000000
        /*0774*/ 	.word	0x00000000
        /*0778*/ 	.short	0x010a
        /*077a*/ 	.byte	0xff
	.zero		1


	//   ....[104]....
        /*077c*/ 	.word	0x0000bdb0
        /*0780*/ 	.word	0x00000004
        /*0784*/ 	.word	0x000000c8
        /*0788*/ 	.short	0x010a
        /*078a*/ 	.byte	0xff
	.zero		1


	//   ....[105]....
        /*078c*/ 	.word	0x0000be10
        /*0790*/ 	.word	0x00000004
        /*0794*/ 	.word	0x000000c0
        /*0798*/ 	.short	0x010a
        /*079a*/ 	.byte	0xff
	.zero		1


	//   ....[106]....
        /*079c*/ 	.word	0x0000be70
        /*07a0*/ 	.word	0x00000000
        /*07a4*/ 	.word	0x00000008
        /*07a8*/ 	.short	0x010a
        /*07aa*/ 	.byte	0xff
	.zero		1


	//   ....[107]....
        /*07ac*/ 	.word	0x0000bf60
        /*07b0*/ 	.word	0x00000000
        /*07b4*/ 	.word	0x00000008
        /*07b8*/ 	.short	0x010a
        /*07ba*/ 	.byte	0xff
	.zero		1


	//   ....[108]....
        /*07bc*/ 	.word	0x0000bfc0
        /*07c0*/ 	.word	0x00000004
        /*07c4*/ 	.word	0x000000c0
        /*07c8*/ 	.short	0x010a
        /*07ca*/ 	.byte	0xff
	.zero		1


	//   ....[109]....
        /*07cc*/ 	.word	0x0000c020
        /*07d0*/ 	.word	0x00000004
        /*07d4*/ 	.word	0x000000e0
        /*07d8*/ 	.short	0x010a
        /*07da*/ 	.byte	0xff
	.zero		1


	//   ....[110]....
        /*07dc*/ 	.word	0x0000c080
        /*07e0*/ 	.word	0x00000004
        /*07e4*/ 	.word	0x00000000
        /*07e8*/ 	.short	0x010a
        /*07ea*/ 	.byte	0xff
	.zero		1


	//   ....[111]....
        /*07ec*/ 	.word	0x0000c0e0
        /*07f0*/ 	.word	0x00000002
        /*07f4*/ 	.word	0x00000000
        /*07f8*/ 	.short	0x010a
        /*07fa*/ 	.byte	0xff
	.zero		1


	//   ....[112]....
        /*07fc*/ 	.word	0x0000c140
        /*0800*/ 	.word	0x00000002
        /*0804*/ 	.word	0x000000f0
        /*0808*/ 	.short	0x010a
        /*080a*/ 	.byte	0xff
	.zero		1


	//   ....[113]....
        /*080c*/ 	.word	0x0000c1a0
        /*0810*/ 	.word	0x00000000
        /*0814*/ 	.word	0x000000c0
        /*0818*/ 	.short	0x010a
        /*081a*/ 	.byte	0xff
	.zero		1


	//   ....[114]....
        /*081c*/ 	.word	0x0000c200
        /*0820*/ 	.word	0x00000000
        /*0824*/ 	.word	0x000000b8
        /*0828*/ 	.short	0x010a
        /*082a*/ 	.byte	0xff
	.zero		1


	//   ....[115]....
        /*082c*/ 	.word	0x0000c260
        /*0830*/ 	.word	0x00000002
        /*0834*/ 	.word	0x00000098
        /*0838*/ 	.short	0x010a
        /*083a*/ 	.byte	0xff
	.zero		1


	//   ....[116]....
        /*083c*/ 	.word	0x0000c2c0
        /*0840*/ 	.word	0x00000000
        /*0844*/ 	.word	0x00000098
        /*0848*/ 	.short	0x010a
        /*084a*/ 	.byte	0xff
	.zero		1


	//   ....[117]....
        /*084c*/ 	.word	0x0000c320
        /*0850*/ 	.word	0x00000000
        /*0854*/ 	.word	0x00000000
        /*0858*/ 	.short	0x010a
        /*085a*/ 	.byte	0xff
	.zero		1


	//   ....[118]....
        /*085c*/ 	.word	0x0000c380
        /*0860*/ 	.word	0x00000000
        /*0864*/ 	.word	0x00000000
        /*0868*/ 	.short	0x010a
        /*086a*/ 	.byte	0xff
	.zero		1


	//   ....[119]....
        /*086c*/ 	.word	0x0000c3e0
        /*0870*/ 	.word	0x00000000
        /*0874*/ 	.word	0x000000c0
        /*0878*/ 	.short	0x010a
        /*087a*/ 	.byte	0xff
	.zero		1


	//   ....[120]....
        /*087c*/ 	.word	0x0000c430
        /*0880*/ 	.word	0x00000000
        /*0884*/ 	.word	0x00000080
        /*0888*/ 	.short	0x010a
        /*088a*/ 	.byte	0xff
	.zero		1


	//   ....[121]....
        /*088c*/ 	.word	0x0000c480
        /*0890*/ 	.word	0x0000004a
        /*0894*/ 	.word	0x000000d0
        /*0898*/ 	.short	0x010a
        /*089a*/ 	.byte	0xff
	.zero		1


	//   ....[122]....
        /*089c*/ 	.word	0x0000c4d0
        /*08a0*/ 	.word	0x00000003
        /*08a4*/ 	.word	0x00000080
        /*08a8*/ 	.short	0x010a
        /*08aa*/ 	.byte	0xff
	.zero		1


	//----- nvinfo : EIATTR_NUM_MBARRIERS
	.align		4
.L_47:
        /*08ac*/ 	.byte	0x03, 0x38
        /*08ae*/ 	.short	0x001f


	//----- nvinfo : EIATTR_EXIT_INSTR_OFFSETS
	.align		4
        /*08b0*/ 	.byte	0x04, 0x1c
        /*08b2*/ 	.short	(.L_49 - .L_48)


	//   ....[0]....
.L_48:
        /*08b4*/ 	.word	0x000063e0


	//   ....[1]....
        /*08b8*/ 	.word	0x00006690


	//   ....[2]....
        /*08bc*/ 	.word	0x000066f0


	//   ....[3]....
        /*08c0*/ 	.word	0x00007ba0


	//   ....[4]....
        /*08c4*/ 	.word	0x00008eb0


	//   ....[5]....
        /*08c8*/ 	.word	0x00008ef0


	//   ....[6]....
        /*08cc*/ 	.word	0x0000b8a0


	//   ....[7]....
        /*08d0*/ 	.word	0x0000b920


	//   ....[8]....
        /*08d4*/ 	.word	0x0000b950


	//   ....[9]....
        /*08d8*/ 	.word	0x0000b9d0


	//----- nvinfo : EIATTR_MAX_THREADS
	.align		4
.L_49:
        /*08dc*/ 	.byte	0x04, 0x05
        /*08de*/ 	.short	(.L_51 - .L_50)
.L_50:
        /*08e0*/ 	.word	0x00000100
        /*08e4*/ 	.word	0x00000001
        /*08e8*/ 	.word	0x00000001


	//----- nvinfo : EIATTR_CRS_STACK_SIZE
	.align		4
.L_51:
        /*08ec*/ 	.byte	0x04, 0x1e
        /*08ee*/ 	.short	(.L_53 - .L_52)
.L_52:
        /*08f0*/ 	.word	0x00000000


	//----- nvinfo : EIATTR_CBANK_PARAM_SIZE
	.align		4
.L_53:
        /*08f4*/ 	.byte	0x03, 0x19
        /*08f6*/ 	.short	0x0900


	//----- nvinfo : EIATTR_PARAM_CBANK
	.align		4
        /*08f8*/ 	.byte	0x04, 0x0a
        /*08fa*/ 	.short	(.L_55 - .L_54)
	.align		4
.L_54:
        /*08fc*/ 	.word	index@(.nv.constant0._ZN7cutlass13device_kernelINS_4conv6kernel13ConvUniversalINS1_16ConvProblemShapeILNS1_8OperatorE0ELi3EEENS1_10collective14CollectiveConvINS1_47MainloopSm100TmaUmmaWarpSpecializedImplicitGemmILS5_0ELi8ELi3ELi1ELi2EN4cute5tupleIJNSA_1CILi2EEENSC_ILi1EEESE_EEEEENSB_IJNSC_ILi128EEENSC_ILi64EEENSB_IJSI_EEEEEENS_10tfloat32_tESL_NSA_8TiledMMAINSA_8MMA_AtomIJNSA_23SM100_MMA_TF32_2x1SM_SSISL_SL_fLi128ELi64ELNSA_4UMMA5MajorE0ELSQ_0ELNSP_7ScaleInE0ELSR_0EEEEEENSA_6LayoutINSB_IJSE_SE_SE_EEENSB_IJNSC_ILi0EEESW_SW_EEEEENSB_IJNSA_10UnderscoreESZ_SZ_EEEEENS7_6detail27Sm100ImplicitGemmTileTraitsINSA_25SM100_TMA_2SM_LOAD_IM2COLENSA_14ComposedLayoutINSA_7SwizzleILi3ELi4ELi3EEENSA_18smem_ptr_flag_bitsILi32EEENSU_INSB_IJNSC_ILi8EEENSC_ILi32EEEEEENSB_IJS1B_SE_EEEEEEEvEENS13_INSA_18SM100_TMA_2SM_LOADES1F_vEEEENS_8epilogue10collective18CollectiveEpilogueINS1K_23Sm100TmaWarpSpecializedILi3ELi2ELi16ELb1ELb0EEEJNSB_IJSI_SI_SJ_EEENSB_IJNSU_ISI_SE_EENSU_INSB_IJNSC_ILi16EEESD_EEENSB_IJSE_S1B_EEEEEEEESL_NSB_IJNSB_IJllllEEESE_SW_EEESL_S1X_NS1K_6fusion15FusionCallbacksIS1O_NS1Y_17LinearCombinationISL_fSL_fLNS_15FloatRoundStyleE2EEES1P_S1V_JEEENSA_5SM1004TMEM4LOAD26SM100_TMEM_LOAD_32dp32b16xENSA_20SM90_TMA_LOAD_IM2COLENS15_INS16_ILi2ELi4ELi3EEES19_NSU_INSB_IJS1A_S1R_EEENSB_IJS1R_SE_EEEEEEENSA_39AutoVectorizingCopyWithAssumedAlignmentILi128EEENSA_21SM90_TMA_STORE_IM2COLES2D_S2F_S2F_EEEvvEEEEvNT_6ParamsE)
        /*0900*/ 	.short	0x0380
        /*0902*/ 	.short	0x0900


	//----- nvinfo : EIATTR_SW_WAR
	.align		4
.L_55:
        /*0904*/ 	.byte	0x04, 0x36
        /*0906*/ 	.short	(.L_57 - .L_56)
.L_56:
        /*0908*/ 	.word	0x00000008
.L_57:


//--------------------- .nv.callgraph             --------------------------
	.section	.nv.callgraph,"",@"SHT_CUDA_CALLGRAPH"
	.align	4
	.sectionentsize	8
	.align		4
        /*0000*/ 	.word	0x00000000
	.align		4
        /*0004*/ 	.word	0xffffffff
	.align		4
        /*0008*/ 	.word	index@(_ZN7cutlass13device_kernelINS_4conv6kernel13ConvUniversalINS1_16ConvProblemShapeILNS1_8OperatorE0ELi3EEENS1_10collective14CollectiveConvINS1_47MainloopSm100TmaUmmaWarpSpecializedImplicitGemmILS5_0ELi8ELi3ELi1ELi2EN4cute5tupleIJNSA_1CILi2EEENSC_ILi1EEESE_EEEEENSB_IJNSC_ILi128EEENSC_ILi64EEENSB_IJSI_EEEEEENS_10tfloat32_tESL_NSA_8TiledMMAINSA_8MMA_AtomIJNSA_23SM100_MMA_TF32_2x1SM_SSISL_SL_fLi128ELi64ELNSA_4UMMA5MajorE0ELSQ_0ELNSP_7ScaleInE0ELSR_0EEEEEENSA_6LayoutINSB_IJSE_SE_SE_EEENSB_IJNSC_ILi0EEESW_SW_EEEEENSB_IJNSA_10UnderscoreESZ_SZ_EEEEENS7_6detail27Sm100ImplicitGemmTileTraitsINSA_25SM100_TMA_2SM_LOAD_IM2COLENSA_14ComposedLayoutINSA_7SwizzleILi3ELi4ELi3EEENSA_18smem_ptr_flag_bitsILi32EEENSU_INSB_IJNSC_ILi8EEENSC_ILi32EEEEEENSB_IJS1B_SE_EEEEEEEvEENS13_INSA_18SM100_TMA_2SM_LOADES1F_vEEEENS_8epilogue10collective18CollectiveEpilogueINS1K_23Sm100TmaWarpSpecializedILi3ELi2ELi16ELb1ELb0EEEJNSB_IJSI_SI_SJ_EEENSB_IJNSU_ISI_SE_EENSU_INSB_IJNSC_ILi16EEESD_EEENSB_IJSE_S1B_EEEEEEEESL_NSB_IJNSB_IJllllEEESE_SW_EEESL_S1X_NS1K_6fusion15FusionCallbacksIS1O_NS1Y_17LinearCombinationISL_fSL_fLNS_15FloatRoundStyleE2EEES1P_S1V_JEEENSA_5SM1004TMEM4LOAD26SM100_TMEM_LOAD_32dp32b16xENSA_20SM90_TMA_LOAD_IM2COLENS15_INS16_ILi2ELi4ELi3EEES19_NSU_INSB_IJS1A_S1R_EEENSB_IJS1R_SE_EEEEEEENSA_39AutoVectorizingCopyWithAssumedAlignmentILi128EEENSA_21SM90_TMA_STORE_IM2COLES2D_S2F_S2F_EEEvvEEEEvNT_6ParamsE)
	.align		4
        /*000c*/ 	.word	index@(__assertfail)
	.align		4
        /*0010*/ 	.word	0x00000000
	.align		4
        /*0014*/ 	.word	0xfffffffe
	.align		4
        /*0018*/ 	.word	0x00000000
	.align		4
        /*001c*/ 	.word	0xfffffffd
	.align		4
        /*0020*/ 	.word	0x00000000
	.align		4
        /*0024*/ 	.word	0xfffffffc


//--------------------- .nv.constant4             --------------------------
	.section	.nv.constant4,"a",@progbits
	.align	8
	.align		8
.nv.constant4:
        /*0000*/ 	.dword	__assertfail
	.align		8
        /*0008*/ 	.dword	__unnamed_1
	.align		8
        /*0010*/ 	.dword	__unnamed_2
	.align		8
        /*0018*/ 	.dword	_ZN39_INTERNAL_ad20da49_4_k_cu_14069b59_32184cuda3std3__45__cpo5beginE
	.align		8
        /*0020*/ 	.dword	_ZN39_INTERNAL_ad20da49_4_k_cu_14069b59_32184cuda3std3__45__cpo3endE
	.align		8
        /*0028*/ 	.dword	_ZN39_INTERNAL_ad20da49_4_k_cu_14069b59_32184cuda3std3__45__cpo6cbeginE
	.align		8
        /*0030*/ 	.dword	_ZN39_INTERNAL_ad20da49_4_k_cu_14069b59_32184cuda3std3__45__cpo4cendE
	.align		8
        /*0038*/ 	.dword	_ZN39_INTERNAL_ad20da49_4_k_cu_14069b59_32184cuda3std3__441_GLOBAL__N__ad20da49_4_k_cu_14069b59_32186ignoreE
	.align		8
        /*0040*/ 	.dword	_ZN39_INTERNAL_ad20da49_4_k_cu_14069b59_32184cuda3std3__419piecewise_constructE
	.align		8
        /*0048*/ 	.dword	_ZN39_INTERNAL_ad20da49_4_k_cu_14069b59_32184cuda3std3__48in_placeE
	.align		8
        /*0050*/ 	.dword	_ZN39_INTERNAL_ad20da49_4_k_cu_14069b59_32184cuda3std6ranges3__45__cpo4swapE
	.align		8
        /*0058*/ 	.dword	_ZN39_INTERNAL_ad20da49_4_k_cu_14069b59_32184cuda3std6ranges3__45__cpo9iter_moveE
	.align		8
        /*0060*/ 	.dword	_ZN39_INTERNAL_ad20da49_4_k_cu_14069b59_32184cute7productE
	.align		8
        /*0068*/ 	.dword	_ZN39_INTERNAL_ad20da49_4_k_cu_14069b59_32184cute1_E
	.align		8
        /*0070*/ 	.dword	$str$27
	.align		8
        /*0078*/ 	.dword	$str$28
	.align		8
        /*0080*/ 	.dword	$str$29
	.align		8
        /*0088*/ 	.dword	$str$30


//--------------------- .text._ZN7cutlass13device_kernelINS_4conv6kernel13ConvUniversalINS1_16ConvProblemShapeILNS1_8OperatorE0ELi3EEENS1_10collective14CollectiveConvINS1_47MainloopSm100TmaUmmaWarpSpecializedImplicitGemmILS5_0ELi8ELi3ELi1ELi2EN4cute5tupleIJNSA_1CILi2EEENSC_ILi1EEESE_EEEEENSB_IJNSC_ILi128EEENSC_ILi64EEENSB_IJSI_EEEEEENS_10tfloat32_tESL_NSA_8TiledMMAINSA_8MMA_AtomIJNSA_23SM100_MMA_TF32_2x1SM_SSISL_SL_fLi128ELi64ELNSA_4UMMA5MajorE0ELSQ_0ELNSP_7ScaleInE0ELSR_0EEEEEENSA_6LayoutINSB_IJSE_SE_SE_EEENSB_IJNSC_ILi0EEESW_SW_EEEEENSB_IJNSA_10UnderscoreESZ_SZ_EEEEENS7_6detail27Sm100ImplicitGemmTileTraitsINSA_25SM100_TMA_2SM_LOAD_IM2COLENSA_14ComposedLayoutINSA_7SwizzleILi3ELi4ELi3EEENSA_18smem_ptr_flag_bitsILi32EEENSU_INSB_IJNSC_ILi8EEENSC_ILi32EEEEEENSB_IJS1B_SE_EEEEEEEvEENS13_INSA_18SM100_TMA_2SM_LOADES1F_vEEEENS_8epilogue10collective18CollectiveEpilogueINS1K_23Sm100TmaWarpSpecializedILi3ELi2ELi16ELb1ELb0EEEJNSB_IJSI_SI_SJ_EEENSB_IJNSU_ISI_SE_EENSU_INSB_IJNSC_ILi16EEESD_EEENSB_IJSE_S1B_EEEEEEEESL_NSB_IJNSB_IJllllEEESE_SW_EEESL_S1X_NS1K_6fusion15FusionCallbacksIS1O_NS1Y_17LinearCombinationISL_fSL_fLNS_15FloatRoundStyleE2EEES1P_S1V_JEEENSA_5SM1004TMEM4LOAD26SM100_TMEM_LOAD_32dp32b16xENSA_20SM90_TMA_LOAD_IM2COLENS15_INS16_ILi2ELi4ELi3EEES19_NSU_INSB_IJS1A_S1R_EEENSB_IJS1R_SE_EEEEEEENSA_39AutoVectorizingCopyWithAssumedAlignmentILi128EEENSA_21SM90_TMA_STORE_IM2COLES2D_S2F_S2F_EEEvvEEEEvNT_6ParamsE --------------------------
	.section	.text._ZN7cutlass13device_kernelINS_4conv6kernel13ConvUniversalINS1_16ConvProblemShapeILNS1_8OperatorE0ELi3EEENS1_10collective14CollectiveConvINS1_47MainloopSm100TmaUmmaWarpSpecializedImplicitGemmILS5_0ELi8ELi3ELi1ELi2EN4cute5tupleIJNSA_1CILi2EEENSC_ILi1EEESE_EEEEENSB_IJNSC_ILi128EEENSC_ILi64EEENSB_IJSI_EEEEEENS_10tfloat32_tESL_NSA_8TiledMMAINSA_8MMA_AtomIJNSA_23SM100_MMA_TF32_2x1SM_SSISL_SL_fLi128ELi64ELNSA_4UMMA5MajorE0ELSQ_0ELNSP_7ScaleInE0ELSR_0EEEEEENSA_6LayoutINSB_IJSE_SE_SE_EEENSB_IJNSC_ILi0EEESW_SW_EEEEENSB_IJNSA_10UnderscoreESZ_SZ_EEEEENS7_6detail27Sm100ImplicitGemmTileTraitsINSA_25SM100_TMA_2SM_LOAD_IM2COLENSA_14ComposedLayoutINSA_7SwizzleILi3ELi4ELi3EEENSA_18smem_ptr_flag_bitsILi32EEENSU_INSB_IJNSC_ILi8EEENSC_ILi32EEEEEENSB_IJS1B_SE_EEEEEEEvEENS13_INSA_18SM100_TMA_2SM_LOADES1F_vEEEENS_8epilogue10collective18CollectiveEpilogueINS1K_23Sm100TmaWarpSpecializedILi3ELi2ELi16ELb1ELb0EEEJNSB_IJSI_SI_SJ_EEENSB_IJNSU_ISI_SE_EENSU_INSB_IJNSC_ILi16EEESD_EEENSB_IJSE_S1B_EEEEEEEESL_NSB_IJNSB_IJllllEEESE_SW_EEESL_S1X_NS1K_6fusion15FusionCallbacksIS1O_NS1Y_17LinearCombinationISL_fSL_fLNS_15FloatRoundStyleE2EEES1P_S1V_JEEENSA_5SM1004TMEM4LOAD26SM100_TMEM_LOAD_32dp32b16xENSA_20SM90_TMA_LOAD_IM2COLENS15_INS16_ILi2ELi4ELi3EEES19_NSU_INSB_IJS1A_S1R_EEENSB_IJS1R_SE_EEEEEEENSA_39AutoVectorizingCopyWithAssumedAlignmentILi128EEENSA_21SM90_TMA_STORE_IM2COLES2D_S2F_S2F_EEEvvEEEEvNT_6ParamsE,"ax",@progbits
	.align	128
.text._ZN7cutlass13device_kernelINS_4conv6kernel13ConvUniversalINS1_16ConvProblemShapeILNS1_8OperatorE0ELi3EEENS1_10collective14CollectiveConvINS1_47MainloopSm100TmaUmmaWarpSpecializedImplicitGemmILS5_0ELi8ELi3ELi1ELi2EN4cute5tupleIJNSA_1CILi2EEENSC_ILi1EEESE_EEEEENSB_IJNSC_ILi128EEENSC_ILi64EEENSB_IJSI_EEEEEENS_10tfloat32_tESL_NSA_8TiledMMAINSA_8MMA_AtomIJNSA_23SM100_MMA_TF32_2x1SM_SSISL_SL_fLi128ELi64ELNSA_4UMMA5MajorE0ELSQ_0ELNSP_7ScaleInE0ELSR_0EEEEEENSA_6LayoutINSB_IJSE_SE_SE_EEENSB_IJNSC_ILi0EEESW_SW_EEEEENSB_IJNSA_10UnderscoreESZ_SZ_EEEEENS7_6detail27Sm100ImplicitGemmTileTraitsINSA_25SM100_TMA_2SM_LOAD_IM2COLENSA_14ComposedLayoutINSA_7SwizzleILi3ELi4ELi3EEENSA_18smem_ptr_flag_bitsILi32EEENSU_INSB_IJNSC_ILi8EEENSC_ILi32EEEEEENSB_IJS1B_SE_EEEEEEEvEENS13_INSA_18SM100_TMA_2SM_LOADES1F_vEEEENS_8epilogue10collective18CollectiveEpilogueINS1K_23Sm100TmaWarpSpecializedILi3ELi2ELi16ELb1ELb0EEEJNSB_IJSI_SI_SJ_EEENSB_IJNSU_ISI_SE_EENSU_INSB_IJNSC_ILi16EEESD_EEENSB_IJSE_S1B_EEEEEEEESL_NSB_IJNSB_IJllllEEESE_SW_EEESL_S1X_NS1K_6fusion15FusionCallbacksIS1O_NS1Y_17LinearCombinationISL_fSL_fLNS_15FloatRoundStyleE2EEES1P_S1V_JEEENSA_5SM1004TMEM4LOAD26SM100_TMEM_LOAD_32dp32b16xENSA_20SM90_TMA_LOAD_IM2COLENS15_INS16_ILi2ELi4ELi3EEES19_NSU_INSB_IJS1A_S1R_EEENSB_IJS1R_SE_EEEEEEENSA_39AutoVectorizingCopyWithAssumedAlignmentILi128EEENSA_21SM90_TMA_STORE_IM2COLES2D_S2F_S2F_EEEvvEEEEvNT_6ParamsE:
        .type           _ZN7cutlass13device_kernelINS_4conv6kernel13ConvUniversalINS1_16ConvProblemShapeILNS1_8OperatorE0ELi3EEENS1_10collective14CollectiveConvINS1_47MainloopSm100TmaUmmaWarpSpecializedImplicitGemmILS5_0ELi8ELi3ELi1ELi2EN4cute5tupleIJNSA_1CILi2EEENSC_ILi1EEESE_EEEEENSB_IJNSC_ILi128EEENSC_ILi64EEENSB_IJSI_EEEEEENS_10tfloat32_tESL_NSA_8TiledMMAINSA_8MMA_AtomIJNSA_23SM100_MMA_TF32_2x1SM_SSISL_SL_fLi128ELi64ELNSA_4UMMA5MajorE0ELSQ_0ELNSP_7ScaleInE0ELSR_0EEEEEENSA_6LayoutINSB_IJSE_SE_SE_EEENSB_IJNSC_ILi0EEESW_SW_EEEEENSB_IJNSA_10UnderscoreESZ_SZ_EEEEENS7_6detail27Sm100ImplicitGemmTileTraitsINSA_25SM100_TMA_2SM_LOAD_IM2COLENSA_14ComposedLayoutINSA_7SwizzleILi3ELi4ELi3EEENSA_18smem_ptr_flag_bitsILi32EEENSU_INSB_IJNSC_ILi8EEENSC_ILi32EEEEEENSB_IJS1B_SE_EEEEEEEvEENS13_INSA_18SM100_TMA_2SM_LOADES1F_vEEEENS_8epilogue10collective18CollectiveEpilogueINS1K_23Sm100TmaWarpSpecializedILi3ELi2ELi16ELb1ELb0EEEJNSB_IJSI_SI_SJ_EEENSB_IJNSU_ISI_SE_EENSU_INSB_IJNSC_ILi16EEESD_EEENSB_IJSE_S1B_EEEEEEEESL_NSB_IJNSB_IJllllEEESE_SW_EEESL_S1X_NS1K_6fusion15FusionCallbacksIS1O_NS1Y_17LinearCombinationISL_fSL_fLNS_15FloatRoundStyleE2EEES1P_S1V_JEEENSA_5SM1004TMEM4LOAD26SM100_TMEM_LOAD_32dp32b16xENSA_20SM90_TMA_LOAD_IM2COLENS15_INS16_ILi2ELi4ELi3EEES19_NSU_INSB_IJS1A_S1R_EEENSB_IJS1R_SE_EEEEEEENSA_39AutoVectorizingCopyWithAssumedAlignmentILi128EEENSA_21SM90_TMA_STORE_IM2COLES2D_S2F_S2F_EEEvvEEEEvNT_6ParamsE,@function
        .size           _ZN7cutlass13device_kernelINS_4conv6kernel13ConvUniversalINS1_16ConvProblemShapeILNS1_8OperatorE0ELi3EEENS1_10collective14CollectiveConvINS1_47MainloopSm100TmaUmmaWarpSpecializedImplicitGemmILS5_0ELi8ELi3ELi1ELi2EN4cute5tupleIJNSA_1CILi2EEENSC_ILi1EEESE_EEEEENSB_IJNSC_ILi128EEENSC_ILi64EEENSB_IJSI_EEEEEENS_10tfloat32_tESL_NSA_8TiledMMAINSA_8MMA_AtomIJNSA_23SM100_MMA_TF32_2x1SM_SSISL_SL_fLi128ELi64ELNSA_4UMMA5MajorE0ELSQ_0ELNSP_7ScaleInE0ELSR_0EEEEEENSA_6LayoutINSB_IJSE_SE_SE_EEENSB_IJNSC_ILi0EEESW_SW_EEEEENSB_IJNSA_10UnderscoreESZ_SZ_EEEEENS7_6detail27Sm100ImplicitGemmTileTraitsINSA_25SM100_TMA_2SM_LOAD_IM2COLENSA_14ComposedLayoutINSA_7SwizzleILi3ELi4ELi3EEENSA_18smem_ptr_flag_bitsILi32EEENSU_INSB_IJNSC_ILi8EEENSC_ILi32EEEEEENSB_IJS1B_SE_EEEEEEEvEENS13_INSA_18SM100_TMA_2SM_LOADES1F_vEEEENS_8epilogue10collective18CollectiveEpilogueINS1K_23Sm100TmaWarpSpecializedILi3ELi2ELi16ELb1ELb0EEEJNSB_IJSI_SI_SJ_EEENSB_IJNSU_ISI_SE_EENSU_INSB_IJNSC_ILi16EEESD_EEENSB_IJSE_S1B_EEEEEEEESL_NSB_IJNSB_IJllllEEESE_SW_EEESL_S1X_NS1K_6fusion15FusionCallbacksIS1O_NS1Y_17LinearCombinationISL_fSL_fLNS_15FloatRoundStyleE2EEES1P_S1V_JEEENSA_5SM1004TMEM4LOAD26SM100_TMEM_LOAD_32dp32b16xENSA_20SM90_TMA_LOAD_IM2COLENS15_INS16_ILi2ELi4ELi3EEES19_NSU_INSB_IJS1A_S1R_EEENSB_IJS1R_SE_EEEEEEENSA_39AutoVectorizingCopyWithAssumedAlignmentILi128EEENSA_21SM90_TMA_STORE_IM2COLES2D_S2F_S2F_EEEvvEEEEvNT_6ParamsE,(.L_x_177 - _ZN7cutlass13device_kernelINS_4conv6kernel13ConvUniversalINS1_16ConvProblemShapeILNS1_8OperatorE0ELi3EEENS1_10collective14CollectiveConvINS1_47MainloopSm100TmaUmmaWarpSpecializedImplicitGemmILS5_0ELi8ELi3ELi1ELi2EN4cute5tupleIJNSA_1CILi2EEENSC_ILi1EEESE_EEEEENSB_IJNSC_ILi128EEENSC_ILi64EEENSB_IJSI_EEEEEENS_10tfloat32_tESL_NSA_8TiledMMAINSA_8MMA_AtomIJNSA_23SM100_MMA_TF32_2x1SM_SSISL_SL_fLi128ELi64ELNSA_4UMMA5MajorE0ELSQ_0ELNSP_7ScaleInE0ELSR_0EEEEEENSA_6LayoutINSB_IJSE_SE_SE_EEENSB_IJNSC_ILi0EEESW_SW_EEEEENSB_IJNSA_10UnderscoreESZ_SZ_EEEEENS7_6detail27Sm100ImplicitGemmTileTraitsINSA_25SM100_TMA_2SM_LOAD_IM2COLENSA_14ComposedLayoutINSA_7SwizzleILi3ELi4ELi3EEENSA_18smem_ptr_flag_bitsILi32EEENSU_INSB_IJNSC_ILi8EEENSC_ILi32EEEEEENSB_IJS1B_SE_EEEEEEEvEENS13_INSA_18SM100_TMA_2SM_LOADES1F_vEEEENS_8epilogue10collective18CollectiveEpilogueINS1K_23Sm100TmaWarpSpecializedILi3ELi2ELi16ELb1ELb0EEEJNSB_IJSI_SI_SJ_EEENSB_IJNSU_ISI_SE_EENSU_INSB_IJNSC_ILi16EEESD_EEENSB_IJSE_S1B_EEEEEEEESL_NSB_IJNSB_IJllllEEESE_SW_EEESL_S1X_NS1K_6fusion15FusionCallbacksIS1O_NS1Y_17LinearCombinationISL_fSL_fLNS_15FloatRoundStyleE2EEES1P_S1V_JEEENSA_5SM1004TMEM4LOAD26SM100_TMEM_LOAD_32dp32b16xENSA_20SM90_TMA_LOAD_IM2COLENS15_INS16_ILi2ELi4ELi3EEES19_NSU_INSB_IJS1A_S1R_EEENSB_IJS1R_SE_EEEEEEENSA_39AutoVectorizingCopyWithAssumedAlignmentILi128EEENSA_21SM90_TMA_STORE_IM2COLES2D_S2F_S2F_EEEvvEEEEvNT_6ParamsE)
        .other          _ZN7cutlass13device_kernelINS_4conv6kernel13ConvUniversalINS1_16ConvProblemShapeILNS1_8OperatorE0ELi3EEENS1_10collective14CollectiveConvINS1_47MainloopSm100TmaUmmaWarpSpecializedImplicitGemmILS5_0ELi8ELi3ELi1ELi2EN4cute5tupleIJNSA_1CILi2EEENSC_ILi1EEESE_EEEEENSB_IJNSC_ILi128EEENSC_ILi64EEENSB_IJSI_EEEEEENS_10tfloat32_tESL_NSA_8TiledMMAINSA_8MMA_AtomIJNSA_23SM100_MMA_TF32_2x1SM_SSISL_SL_fLi128ELi64ELNSA_4UMMA5MajorE0ELSQ_0ELNSP_7ScaleInE0ELSR_0EEEEEENSA_6LayoutINSB_IJSE_SE_SE_EEENSB_IJNSC_ILi0EEESW_SW_EEEEENSB_IJNSA_10UnderscoreESZ_SZ_EEEEENS7_6detail27Sm100ImplicitGemmTileTraitsINSA_25SM100_TMA_2SM_LOAD_IM2COLENSA_14ComposedLayoutINSA_7SwizzleILi3ELi4ELi3EEENSA_18smem_ptr_flag_bitsILi32EEENSU_INSB_IJNSC_ILi8EEENSC_ILi32EEEEEENSB_IJS1B_SE_EEEEEEEvEENS13_INSA_18SM100_TMA_2SM_LOADES1F_vEEEENS_8epilogue10collective18CollectiveEpilogueINS1K_23Sm100TmaWarpSpecializedILi3ELi2ELi16ELb1ELb0EEEJNSB_IJSI_SI_SJ_EEENSB_IJNSU_ISI_SE_EENSU_INSB_IJNSC_ILi16EEESD_EEENSB_IJSE_S1B_EEEEEEEESL_NSB_IJNSB_IJllllEEESE_SW_EEESL_S1X_NS1K_6fusion15FusionCallbacksIS1O_NS1Y_17LinearCombinationISL_fSL_fLNS_15FloatRoundStyleE2EEES1P_S1V_JEEENSA_5SM1004TMEM4LOAD26SM100_TMEM_LOAD_32dp32b16xENSA_20SM90_TMA_LOAD_IM2COLENS15_INS16_ILi2ELi4ELi3EEES19_NSU_INSB_IJS1A_S1R_EEENSB_IJS1R_SE_EEEEEEENSA_39AutoVectorizingCopyWithAssumedAlignmentILi128EEENSA_21SM90_TMA_STORE_IM2COLES2D_S2F_S2F_EEEvvEEEEvNT_6ParamsE,@"STO_CUDA_ENTRY STV_DEFAULT"
_ZN7cutlass13device_kernelINS_4conv6kernel13ConvUniversalINS1_16ConvProblemShapeILNS1_8OperatorE0ELi3EEENS1_10collective14CollectiveConvINS1_47MainloopSm100TmaUmmaWarpSpecializedImplicitGemmILS5_0ELi8ELi3ELi1ELi2EN4cute5tupleIJNSA_1CILi2EEENSC_ILi1EEESE_EEEEENSB_IJNSC_ILi128EEENSC_ILi64EEENSB_IJSI_EEEEEENS_10tfloat32_tESL_NSA_8TiledMMAINSA_8MMA_AtomIJNSA_23SM100_MMA_TF32_2x1SM_SSISL_SL_fLi128ELi64ELNSA_4UMMA5MajorE0ELSQ_0ELNSP_7ScaleInE0ELSR_0EEEEEENSA_6LayoutINSB_IJSE_SE_SE_EEENSB_IJNSC_ILi0EEESW_SW_EEEEENSB_IJNSA_10UnderscoreESZ_SZ_EEEEENS7_6detail27Sm100ImplicitGemmTileTraitsINSA_25SM100_TMA_2SM_LOAD_IM2COLENSA_14ComposedLayoutINSA_7SwizzleILi3ELi4ELi3EEENSA_18smem_ptr_flag_bitsILi32EEENSU_INSB_IJNSC_ILi8EEENSC_ILi32EEEEEENSB_IJS1B_SE_EEEEEEEvEENS13_INSA_18SM100_TMA_2SM_LOADES1F_vEEEENS_8epilogue10collective18CollectiveEpilogueINS1K_23Sm100TmaWarpSpecializedILi3ELi2ELi16ELb1ELb0EEEJNSB_IJSI_SI_SJ_EEENSB_IJNSU_ISI_SE_EENSU_INSB_IJNSC_ILi16EEESD_EEENSB_IJSE_S1B_EEEEEEEESL_NSB_IJNSB_IJllllEEESE_SW_EEESL_S1X_NS1K_6fusion15FusionCallbacksIS1O_NS1Y_17LinearCombinationISL_fSL_fLNS_15FloatRoundStyleE2EEES1P_S1V_JEEENSA_5SM1004TMEM4LOAD26SM100_TMEM_LOAD_32dp32b16xENSA_20SM90_TMA_LOAD_IM2COLENS15_INS16_ILi2ELi4ELi3EEES19_NSU_INSB_IJS1A_S1R_EEENSB_IJS1R_SE_EEEEEEENSA_39AutoVectorizingCopyWithAssumedAlignmentILi128EEENSA_21SM90_TMA_STORE_IM2COLES2D_S2F_S2F_EEEvvEEEEvNT_6ParamsE:
[----:B------:R-:W1:Y:S01]  /*0000*/  LDC R1, c[0x0][0x37c] ;  /* 0x0000df00ff017b82 */ /* 0x000e620000000800 */
[----:B------:R-:W2:Y:S01]  /*0010*/  S2R R61, SR_TID.X ;  /* 0x00000000003d7919 */ /* 0x000ea20000002100 */
[----:B------:R-:W3:Y:S06]  /*0020*/  LDCU.64 UR8, c[0x0][0x990] ;  /* 0x00013200ff0877ac */ /* 0x000eec0008000a00 */
[----:B------:R-:W4:Y:S01]  /*0030*/  S2UR UR4, SR_CgaCtaId ;  /* 0x00000000000479c3 */ /* 0x000f220000008800 */
[----:B-1----:R-:W-:Y:S01]  /*0040*/  VIADD R1, R1, 0xfffffff8 ;  /* 0xfffffff801017836 */ /* 0x002fe20000000000 */
[----:B------:R-:W-:-:S02]  /*0050*/  PRMT R56, RZ, 0x7610, R56 ;  /* 0x00007610ff387816 */ /* 0x000fc40000000038 */
[----:B------:R-:W-:Y:S02]  /*0060*/  ELECT P1, URZ, PT ;  /* 0x0000000000ff782f */ /* 0x000fe40003820000 */
[----:B------:R-:W-:Y:S01]  /*0070*/  R2UR UR42, R1 ;  /* 0x00000000012a72ca */ /* 0x000fe200000e0000 */
[----:B---3--:R-:W-:-:S04]  /*0080*/  UISETP.NE.U32.AND UP0, UPT, UR8, URZ, UPT ;  /* 0x000000ff0800728c */ /* 0x008fc8000bf05070 */
[----:B------:R-:W-:Y:S02]  /*0090*/  UISETP.NE.AND.EX UP0, UPT, UR9, URZ, UPT, UP0 ;  /* 0x000000ff0900728c */ /* 0x000fe4000bf05300 */
[----:B----4-:R-:W-:Y:S02]  /*00a0*/  ULOP3.LUT UR49, UR4, 0x1, URZ, 0xc0, !UPT ;  /* 0x0000000104317892 */ /* 0x010fe4000f8ec0ff */
[----:B------:R-:W-:Y:S01]  /*00b0*/  ULOP3.LUT UR48, UR4, 0x1, URZ, 0x3c, !UPT ;  /* 0x0000000104307892 */ /* 0x000fe2000f8e3cff */
[----:B--2---:R-:W-:-:S05]  /*00c0*/  SHF.R.U32.HI R57, RZ, 0x5, R61 ;  /* 0x00000005ff397819 */ /* 0x004fca000001163d */
[----:B------:R-:W1:Y:S02]  /*00d0*/  SHFL.IDX PT, R0, R57, RZ, 0x1f ;  /* 0x00001fff39007589 */ /* 0x000e6400000e0000 */
[----:B-1----:R-:W-:Y:S01]  /*00e0*/  R2UR UR18, R0 ;  /* 0x00000000001272ca */ /* 0x002fe200000e0000 */
[----:B------:R-:W-:-:S14]  /*00f0*/  BRA.U UP0, `(.L_x_0) ;  /* 0x0000000100307547 */ /* 0x000fdc000b800000 */
[----:B------:R-:W1:Y:S02]  /*0100*/  LDCU.64 UR4, c[0x0][0x988] ;  /* 0x00013100ff0477ac */ /* 0x000e640008000a00 */
[----:B-1----:R-:W-:-:S04]  /*0110*/  UISETP.NE.U32.AND UP0, UPT, UR4, URZ, UPT ;  /* 0x000000ff0400728c */ /* 0x002fc8000bf05070 */
[----:B------:R-:W-:-:S09]  /*0120*/  UISETP.NE.AND.EX UP0, UPT, UR5, URZ, UPT, UP0 ;  /* 0x000000ff0500728c */ /* 0x000fd2000bf05300 */
[----:B------:R-:W-:Y:S05]  /*0130*/  BRA.U !UP0, `(.L_x_1) ;  /* 0x0000000108147547 */ /* 0x000fea000b800000 */
[----:B------:R-:W1:Y:S01]  /*0140*/  LDC.64 R2, c[0x0][0x988] ;  /* 0x00026200ff027b82 */ /* 0x000e620000000a00 */
[----:B------:R-:W1:Y:S02]  /*0150*/  LDCU.64 UR4, c[0x0][0x358] ;  /* 0x00006b00ff0477ac */ /* 0x000e640008000a00 */
[----:B-1----:R1:W5:Y:S01]  /*0160*/  LDG.E R27, desc[UR4][R2.64] ;  /* 0x00000004021b7981 */ /* 0x002362000c1e1900 */
[----:B------:R-:W-:Y:S01]  /*0170*/  HFMA2 R56, -RZ, RZ, 0, 5.9604644775390625e-08 ;  /* 0x00000001ff387431 */ /* 0x000fe200000001ff */
[----:B------:R-:W-:Y:S05]  /*0180*/  BRA `(.L_x_0) ;  /* 0x00000000000c7947 */ /* 0x000fea0003800000 */
.L_x_1:
[----:B------:R-:W1:Y:S01]  /*0190*/  LDCU UR4, c[0x0][0x980] ;  /* 0x00013000ff0477ac */ /* 0x000e620008000800 */
[----:B------:R-:W-:Y:S01]  /*01a0*/  HFMA2 R56, -RZ, RZ, 0, 5.9604644775390625e-08 ;  /* 0x00000001ff387431 */ /* 0x000fe200000001ff */
[----:B-1----:R-:W-:-:S07]  /*01b0*/  MOV R27, UR4 ;  /* 0x00000004001b7c02 */ /* 0x002fce0008000f00 */
.L_x_0:
[----:B------:R-:W2:Y:S02]  /*01c0*/  LDCU.64 UR4, c[0x0][0x9b0] ;  /* 0x00013600ff0477ac */ /* 0x000ea40008000a00 */
[----:B--2---:R-:W-:-:S04]  /*01d0*/  UISETP.NE.U32.AND UP0, UPT, UR4, URZ, UPT ;  /* 0x000000ff0400728c */ /* 0x004fc8000bf05070 */
[----:B------:R-:W-:-:S09]  /*01e0*/  UISETP.NE.AND.EX UP0, UPT, UR5, URZ, UPT, UP0 ;  /* 0x000000ff0500728c */ /* 0x000fd2000bf05300 */
[----:B------:R-:W-:Y:S05]  /*01f0*/  BRA.U UP0, `(.L_x_2) ;  /* 0x0000000100287547 */ /* 0x000fea000b800000 */
[----:B------:R-:W2:Y:S02]  /*0200*/  LDCU.64 UR4, c[0x0][0x9a8] ;  /* 0x00013500ff0477ac */ /* 0x000ea40008000a00 */
[----:B--2---:R-:W-:-:S04]  /*0210*/  UISETP.NE.U32.AND UP0, UPT, UR4, URZ, UPT ;  /* 0x000000ff0400728c */ /* 0x004fc8000bf05070 */
[----:B------:R-:W-:-:S09]  /*0220*/  UISETP.NE.AND.EX UP0, UPT, UR5, URZ, UPT, UP0 ;  /* 0x000000ff0500728c */ /* 0x000fd2000bf05300 */
[----:B------:R-:W-:Y:S05]  /*0230*/  BRA.U !UP0, `(.L_x_3) ;  /* 0x0000000108107547 */ /* 0x000fea000b800000 */
[----:B------:R-:W2:Y:S01]  /*0240*/  LDC.64 R24, c[0x0][0x9a8] ;  /* 0x00026a00ff187b82 */ /* 0x000ea20000000a00 */
[----:B------:R-:W2:Y:S02]  /*0250*/  LDCU.64 UR4, c[0x0][0x358] ;  /* 0x00006b00ff0477ac */ /* 0x000ea40008000a00 */
[----:B--2---:R2:W5:Y:S01]  /*0260*/  LDG.E R24, desc[UR4][R24.64] ;  /* 0x0000000418187981 */ /* 0x004562000c1e1900 */
[----:B------:R-:W-:Y:S05]  /*0270*/  BRA `(.L_x_2) ;  /* 0x0000000000087947 */ /* 0x000fea0003800000 */
.L_x_3:
[----:B------:R-:W2:Y:S02]  /*0280*/  LDCU UR4, c[0x0][0x9a0] ;  /* 0x00013400ff0477ac */ /* 0x000ea40008000800 */
[----:B--2---:R-:W-:Y:S02]  /*0290*/  MOV R24, UR4 ;  /* 0x0000000400187c02 */ /* 0x004fe40008000f00 */
.L_x_2:
[----:B------:R-:W-:Y:S01]  /*02a0*/  IMAD.U32 R0, RZ, RZ, UR18 ;  /* 0x00000012ff007e24 */ /* 0x000fe2000f8e00ff */
[----:B------:R-:W-:Y:S04]  /*02b0*/  BSSY.RECONVERGENT B0, `(.L_x_4) ;  /* 0x000000c000007945 */ /* 0x000fe80003800200 */
[C---:B------:R-:W-:Y:S02]  /*02c0*/  ISETP.NE.OR P2, PT, R0.reuse, 0x1, !P1 ;  /* 0x000000010000780c */ /* 0x040fe40004f45670 */
[----:B------:R-:W-:-:S11]  /*02d0*/  ISETP.NE.OR P0, PT, R0, 0x3, !P1 ;  /* 0x000000030000780c */ /* 0x000fd60004f05670 */
[----:B------:R-:W-:Y:S05]  /*02e0*/  @P2 BRA `(.L_x_5) ;  /* 0x0000000000202947 */ /* 0x000fea0003800000 */
[----:B------:R-:W3:Y:S02]  /*02f0*/  LDCU.64 UR4, c[0x0][0x348] ;  /* 0x00006900ff0477ac */ /* 0x000ee40008000a00 */
[----:B---3--:R-:W-:Y:S02]  /*0300*/  UIADD3 UR6, UP1, UPT, UR4, 0x80, URZ ;  /* 0x0000008004067890 */ /* 0x008fe4000ff3e0ff */
[----:B------:R-:W-:Y:S02]  /*0310*/  UIADD3 UR4, UP0, UPT, UR4, 0x200, URZ ;  /* 0x0000020004047890 */ /* 0x000fe4000ff1e0ff */
[----:B------:R-:W-:Y:S02]  /*0320*/  UIADD3.X UR7, UPT, UPT, URZ, UR5, URZ, UP1, !UPT ;  /* 0x00000005ff077290 */ /* 0x000fe40008ffe4ff */
[----:B------:R-:W-:-:S07]  /*0330*/  UIADD3.X UR5, UPT, UPT, URZ, UR5, URZ, UP0, !UPT ;  /* 0x00000005ff057290 */ /* 0x000fce00087fe4ff */
[----:B------:R3:W-:Y:S02]  /*0340*/  UTMACCTL.PF [UR6] ;  /* 0x00000000060079b9 */ /* 0x0007e40008040000 */
[----:B------:R3:W-:Y:S02]  /*0350*/  UTMACCTL.PF [UR4] ;  /* 0x00000000040079b9 */ /* 0x0007e40008040000 */
[----:B---3--:R-:W-:Y:S01]  /*0360*/  NOP ;  /* 0x0000000000007918 */ /* 0x008fe20000000000 */
.L_x_5:
[----:B------:R-:W-:Y:S05]  /*0370*/  BSYNC.RECONVERGENT B0 ;  /* 0x0000000000007941 */ /* 0x000fea0003800200 */
.L_x_4:
[----:B------:R-:W-:Y:S04]  /*0380*/  BSSY.RECONVERGENT B0, `(.L_x_6) ;  /* 0x000000a000007945 */ /* 0x000fe80003800200 */
        /* <DEDUP_REMOVED lines=9> */
.L_x_7:
[----:B------:R-:W-:Y:S05]  /*0420*/  BSYNC.RECONVERGENT B0 ;  /* 0x0000000000007941 */ /* 0x000fea0003800200 */
.L_x_6:
[----:B------:R-:W3:Y:S01]  /*0430*/  LDCU.64 UR4, c[0x0][0x988] ;  /* 0x00013100ff0477ac */ /* 0x000ee20008000a00 */
[----:B------:R-:W-:Y:S02]  /*0440*/  UISETP.EQ.U32.AND UP2, UPT, UR8, URZ, UPT ;  /* 0x000000ff0800728c */ /* 0x000fe4000bf42070 */
[----:B------:R-:W-:Y:S02]  /*0450*/  UPLOP3.LUT UP3, UPT, UPT, UPT, UPT, 0x80, 0x8 ;  /* 0x000000000008789c */ /* 0x000fe40003f6f070 */
[----:B---3--:R-:W-:-:S04]  /*0460*/  UISETP.NE.U32.AND UP0, UPT, UR4, URZ, UPT ;  /* 0x000000ff0400728c */ /* 0x008fc8000bf05070 */
[----:B------:R-:W-:-:S04]  /*0470*/  UISETP.NE.AND.EX UP1, UPT, UR5, URZ, UPT, UP0 ;  /* 0x000000ff0500728c */ /* 0x000fc8000bf25300 */
[----:B------:R-:W-:-:S04]  /*0480*/  UISETP.EQ.OR.EX UP4, UPT, UR9, URZ, !UP1, UP2 ;  /* 0x000000ff0900728c */ /* 0x000fc8000cf82720 */
[----:B------:R-:W-:-:S06]  /*0490*/  UP2UR UR4, UPR, URZ, 0x10 ;  /* 0x00000010ff047883 */ /* 0x000fcc0008000000 */
[----:B------:R-:W-:Y:S01]  /*04a0*/  MOV R60, UR4 ;  /* 0x00000004003c7c02 */ /* 0x000fe20008000f00 */
[----:B------:R-:W-:Y:S06]  /*04b0*/  BRA.U !UP4, `(.L_x_8) ;  /* 0x000000010c207547 */ /* 0x000fec000b800000 */
[----:B------:R-:W-:Y:S01]  /*04c0*/  UISETP.NE.U32.AND UP2, UPT, UR8, URZ, UPT ;  /* 0x000000ff0800728c */ /* 0x000fe2000bf45070 */
[----:B-----5:R-:W-:Y:S01]  /*04d0*/  FSETP.NEU.AND P0, PT, R27, RZ, PT ;  /* 0x000000ff1b00720b */ /* 0x020fe20003f0d000 */
[----:B------:R-:W-:Y:S02]  /*04e0*/  USEL UR4, URZ, 0xffffffff, UP1 ;  /* 0xffffffffff047887 */ /* 0x000fe40008800000 */
[----:B------:R-:W-:-:S10]  /*04f0*/  UISETP.NE.AND.EX UP2, UPT, UR9, URZ, UPT, UP2 ;  /* 0x000000ff0900728c */ /* 0x000fd4000bf45320 */
[----:B------:R-:W-:Y:S01]  /*0500*/  VOTEU.ANY UP0, P0 ;  /* 0x0000000000ff7886 */ /* 0x000fe20000000100 */
[----:B------:R-:W-:-:S04]  /*0510*/  @!UP2 USEL UR4, URZ, 0xffffffff, UP0 ;  /* 0xffffffffff04a887 */ /* 0x000fc80008000000 */
[----:B------:R-:W-:-:S04]  /*0520*/  ULOP3.LUT UR4, UR4, 0x1, URZ, 0xc0, !UPT ;  /* 0x0000000104047892 */ /* 0x000fc8000f8ec0ff */
[----:B------:R-:W-:-:S11]  /*0530*/  UISETP.NE.U32.AND UP3, UPT, UR4, 0x1, UPT ;  /* 0x000000010400788c */ /* 0x000fd6000bf65070 */
.L_x_8:
[----:B------:R-:W3:Y:S01]  /*0540*/  SHFL.IDX PT, R0, R57, RZ, 0x1f ;  /* 0x00001fff39007589 */ /* 0x000ee200000e0000 */
[----:B------:R-:W-:Y:S02]  /*0550*/  UISETP.NE.AND UP5, UPT, UR18, 0x2, UPT ;  /* 0x000000021200788c */ /* 0x000fe4000bfa5270 */
[----:B------:R-:W-:Y:S02]  /*0560*/  UISETP.NE.AND UP0, UPT, UR18, 0x2, UPT ;  /* 0x000000021200788c */ /* 0x000fe4000bf05270 */
[----:B------:R-:W-:Y:S02]  /*0570*/  UISETP.NE.OR UP2, UPT, UR49, URZ, UP5 ;  /* 0x000000ff3100728c */ /* 0x000fe4000af45670 */
[----:B------:R-:W-:-:S04]  /*0580*/  USEL UR76, URZ, 0x1, UP0 ;  /* 0x00000001ff4c7887 */ /* 0x000fc80008000000 */
[----:B------:R-:W-:Y:S02]  /*0590*/  PLOP3.LUT P3, PT, P1, PT, UP2, 0xae, 0xea ;  /* 0x0000000000ea781c */ /* 0x000fe40000f6f52e */
[----:B---3--:R-:W-:-:S13]  /*05a0*/  ISETP.NE.AND P0, PT, R0, RZ, PT ;  /* 0x000000ff0000720c */ /* 0x008fda0003f05270 */
[----:B------:R-:W-:Y:S05]  /*05b0*/  @P0 BRA `(.L_x_9) ;  /* 0x0000000000680947 */ /* 0x000fea0003800000 */
[----:B------:R-:W3:Y:S01]  /*05c0*/  S2UR UR5, SR_CgaCtaId ;  /* 0x00000000000579c3 */ /* 0x000ee20000008800 */
[----:B------:R-:W-:Y:S01]  /*05d0*/  UMOV UR4, 0x400 ;  /* 0x0000040000047882 */ /* 0x000fe20000000000 */
[----:B------:R-:W-:Y:S01]  /*05e0*/  UMOV UR6, 0x1 ;  /* 0x0000000100067882 */ /* 0x000fe20000000000 */
[----:B------:R-:W-:Y:S01]  /*05f0*/  ELECT P0, URZ, PT ;  /* 0x0000000000ff782f */ /* 0x000fe20003800000 */
[----:B------:R-:W-:-:S04]  /*0600*/  UIADD3 UR6, UPT, UPT, -UR6, 0x100000, URZ ;  /* 0x0010000006067890 */ /* 0x000fc8000fffe1ff */
[----:B------:R-:W-:Y:S02]  /*0610*/  USHF.L.U32 UR7, UR6, 0xb, URZ ;  /* 0x0000000b06077899 */ /* 0x000fe400080006ff */
[----:B------:R-:W-:Y:S02]  /*0620*/  USHF.L.U32 UR6, UR6, 0x1, URZ ;  /* 0x0000000106067899 */ /* 0x000fe400080006ff */
[----:B---3--:R-:W-:Y:S01]  /*0630*/  ULEA UR4, UR5, UR4, 0x18 ;  /* 0x0000000405047291 */ /* 0x008fe2000f8ec0ff */
[----:B------:R-:W3:Y:S11]  /*0640*/  FENCE.VIEW.ASYNC.S ;  /* 0x00000000000073c6 */ /* 0x000ef60000000000 */
[----:B---3--:R3:W4:Y:S01]  /*0650*/  SYNCS.EXCH.64 URZ, [UR4], UR6 ;  /* 0x0000000604ff75b2 */ /* 0x0087220008000100 */
[----:B------:R3:W1:Y:S01]  /*0660*/  SYNCS.EXCH.64 URZ, [UR4+0x40], UR6 ;  /* 0x0000400604ff75b2 */ /* 0x0006620008000100 */
        /* <DEDUP_REMOVED lines=13> */
[----:B------:R3:W1:Y:S02]  /*0740*/  SYNCS.EXCH.64 URZ, [UR4+0x78], UR6 ;  /* 0x0000780604ff75b2 */ /* 0x0006640008000100 */
[----:B---3--:R-:W-:Y:S01]  /*0750*/  NOP ;  /* 0x0000000000007918 */ /* 0x008fe20000000000 */
.L_x_9:
[----:B------:R-:W3:Y:S01]  /*0760*/  SHFL.IDX PT, R0, R57, RZ, 0x1f ;  /* 0x00001fff39007589 */ /* 0x000ee200000e0000 */
[----:B------:R-:W-:Y:S01]  /*0770*/  NOP ;  /* 0x0000000000007918 */ /* 0x000fe20000000000 */
[----:B---3--:R-:W-:-:S13]  /*0780*/  ISETP.NE.AND P0, PT, R0, 0x1, PT ;  /* 0x000000010000780c */ /* 0x008fda0003f05270 */
[----:B------:R-:W-:Y:S05]  /*0790*/  @P0 BRA `(.L_x_10) ;  /* 0x0000000000500947 */ /* 0x000fea0003800000 */
[----:B------:R-:W3:Y:S01]  /*07a0*/  S2UR UR5, SR_CgaCtaId ;  /* 0x00000000000579c3 */ /* 0x000ee20000008800 */
[----:B------:R-:W-:Y:S01]  /*07b0*/  UMOV UR4, 0x400 ;  /* 0x0000040000047882 */ /* 0x000fe20000000000 */
[----:B------:R-:W-:Y:S01]  /*07c0*/  UMOV UR8, 0x20 ;  /* 0x0000002000087882 */ /* 0x000fe20000000000 */
[----:B------:R-:W-:Y:S01]  /*07d0*/  UMOV UR6, 0x80 ;  /* 0x0000008000067882 */ /* 0x000fe20000000000 */
[----:B------:R-:W-:-:S04]  /*07e0*/  UIADD3 UR8, UPT, UPT, -UR8, 0x100000, URZ ;  /* 0x0010000008087890 */ /* 0x000fc8000fffe1ff */
[----:B------:R-:W-:Y:S02]  /*07f0*/  USHF.L.U32 UR9, UR8, 0xb, URZ ;  /* 0x0000000b08097899 */ /* 0x000fe400080006ff */
[----:B------:R-:W-:Y:S02]  /*0800*/  USHF.L.U32 UR8, UR8, 0x1, URZ ;  /* 0x0000000108087899 */ /* 0x000fe400080006ff */
[----:B------:R-:W-:-:S04]  /*0810*/  UIADD3 UR6, UPT, UPT, -UR6, 0x100000, URZ ;  /* 0x0010000006067890 */ /* 0x000fc8000fffe1ff */
[----:B------:R-:W-:Y:S02]  /*0820*/  USHF.L.U32 UR7, UR6, 0xb, URZ ;  /* 0x0000000b06077899 */ /* 0x000fe400080006ff */
[----:B------:R-:W-:Y:S01]  /*0830*/  USHF.L.U32 UR6, UR6, 0x1, URZ ;  /* 0x0000000106067899 */ /* 0x000fe200080006ff */
[----:B------:R-:W-:Y:S01]  /*0840*/  ELECT P0, URZ, PT ;  /* 0x0000000000ff782f */ /* 0x000fe20003800000 */
[----:B---3--:R-:W-:Y:S01]  /*0850*/  ULEA UR4, UR5, UR4, 0x18 ;  /* 0x0000000405047291 */ /* 0x008fe2000f8ec0ff */
[----:B------:R-:W3:Y:S11]  /*0860*/  FENCE.VIEW.ASYNC.S ;  /* 0x00000000000073c6 */ /* 0x000ef60000000000 */
[----:B---3--:R3:W1:Y:S01]  /*0870*/  SYNCS.EXCH.64 URZ, [UR4+0x80], UR8 ;  /* 0x0000800804ff75b2 */ /* 0x0086620008000100 */
[----:B------:R3:W1:Y:S01]  /*0880*/  SYNCS.EXCH.64 URZ, [UR4+0x98], UR6 ;  /* 0x0000980604ff75b2 */ /* 0x0006620008000100 */
[----:B------:R3:W1:Y:S01]  /*0890*/  SYNCS.EXCH.64 URZ, [UR4+0x88], UR8 ;  /* 0x0000880804ff75b2 */ /* 0x0006620008000100 */
[----:B------:R3:W1:Y:S01]  /*08a0*/  SYNCS.EXCH.64 URZ, [UR4+0xa0], UR6 ;  /* 0x0000a00604ff75b2 */ /* 0x0006620008000100 */
[----:B------:R3:W1:Y:S01]  /*08b0*/  SYNCS.EXCH.64 URZ, [UR4+0x90], UR8 ;  /* 0x0000900804ff75b2 */ /* 0x0006620008000100 */
[----:B------:R3:W1:Y:S01]  /*08c0*/  SYNCS.EXCH.64 URZ, [UR4+0xa8], UR6 ;  /* 0x0000a80604ff75b2 */ /* 0x0006620008000100 */
[----:B------:R-:W-:Y:S01]  /*08d0*/  NOP ;  /* 0x0000000000007918 */ /* 0x000fe20000000000 */
.L_x_10:
[----:B------:R-:W2:Y:S01]  /*08e0*/  SHFL.IDX PT, R0, R57, RZ, 0x1f ;  /* 0x00001fff39007589 */ /* 0x000ea200000e0000 */
[----:B------:R-:W-:Y:S01]  /*08f0*/  NOP ;  /* 0x0000000000007918 */ /* 0x000fe20000000000 */
[----:B--2---:R-:W-:-:S13]  /*0900*/  ISETP.NE.AND P0, PT, R0, 0x3, PT ;  /* 0x000000030000780c */ /* 0x004fda0003f05270 */
[----:B------:R-:W-:Y:S05]  /*0910*/  @P0 BRA `(.L_x_11) ;  /* 0x0000000000300947 */ /* 0x000fea0003800000 */
[----:B------:R-:W2:Y:S01]  /*0920*/  S2UR UR5, SR_CgaCtaId ;  /* 0x00000000000579c3 */ /* 0x000ea20000008800 */
[----:B---3--:R-:W-:Y:S01]  /*0930*/  UMOV UR4, 0x400 ;  /* 0x0000040000047882 */ /* 0x008fe20000000000 */
[----:B------:R-:W-:Y:S01]  /*0940*/  UMOV UR6, 0x20 ;  /* 0x0000002000067882 */ /* 0x000fe20000000000 */
[----:B------:R-:W-:Y:S01]  /*0950*/  ELECT P0, URZ, PT ;  /* 0x0000000000ff782f */ /* 0x000fe20003800000 */
[----:B------:R-:W-:-:S04]  /*0960*/  UIADD3 UR6, UPT, UPT, -UR6, 0x100000, URZ ;  /* 0x0010000006067890 */ /* 0x000fc8000fffe1ff */
[----:B------:R-:W-:Y:S02]  /*0970*/  USHF.L.U32 UR7, UR6, 0xb, URZ ;  /* 0x0000000b06077899 */ /* 0x000fe400080006ff */
[----:B------:R-:W-:Y:S02]  /*0980*/  USHF.L.U32 UR6, UR6, 0x1, URZ ;  /* 0x0000000106067899 */ /* 0x000fe400080006ff */
[----:B--2---:R-:W-:Y:S01]  /*0990*/  ULEA UR4, UR5, UR4, 0x18 ;  /* 0x0000000405047291 */ /* 0x004fe2000f8ec0ff */
[----:B------:R-:W2:Y:S11]  /*09a0*/  FENCE.VIEW.ASYNC.S ;  /* 0x00000000000073c6 */ /* 0x000eb60000000000 */
[----:B--2---:R2:W3:Y:S01]  /*09b0*/  SYNCS.EXCH.64 URZ, [UR4+0xb0], UR6 ;  /* 0x0000b00604ff75b2 */ /* 0x0044e20008000100 */
[----:B------:R2:W1:Y:S01]  /*09c0*/  SYNCS.EXCH.64 URZ, [UR4+0xb8], UR6 ;  /* 0x0000b80604ff75b2 */ /* 0x0004620008000100 */
[----:B------:R-:W-:Y:S01]  /*09d0*/  NOP ;  /* 0x0000000000007918 */ /* 0x000fe20000000000 */
.L_x_11:
[----:B------:R-:W4:Y:S01]  /*09e0*/  SHFL.IDX PT, R0, R57, RZ, 0x1f ;  /* 0x00001fff39007589 */ /* 0x000f2200000e0000 */
[----:B------:R-:W-:Y:S01]  /*09f0*/  NOP ;  /* 0x0000000000007918 */ /* 0x000fe20000000000 */
[----:B----4-:R-:W-:-:S13]  /*0a00*/  ISETP.NE.AND P0, PT, R0, 0x4, PT ;  /* 0x000000040000780c */ /* 0x010fda0003f05270 */
[----:B------:R-:W-:Y:S05]  /*0a10*/  @P0 BRA `(.L_x_12) ;  /* 0x0000000000440947 */ /* 0x000fea0003800000 */
[----:B------:R-:W4:Y:S01]  /*0a20*/  S2UR UR5, SR_CgaCtaId ;  /* 0x00000000000579c3 */ /* 0x000f220000008800 */
[----:B--23--:R-:W-:Y:S01]  /*0a30*/  UMOV UR4, 0x1e0 ;  /* 0x000001e000047882 */ /* 0x00cfe20000000000 */
[----:B------:R-:W-:Y:S01]  /*0a40*/  UMOV UR6, 0x400 ;  /* 0x0000040000067882 */ /* 0x000fe20000000000 */
[----:B------:R-:W-:Y:S01]  /*0a50*/  USEL UR4, UR4, 0x1a0, UP3 ;  /* 0x000001a004047887 */ /* 0x000fe20009800000 */
[----:B------:R-:W-:Y:S01]  /*0a60*/  UMOV UR8, 0x1 ;  /* 0x0000000100087882 */ /* 0x000fe20000000000 */
[----:B------:R-:W-:Y:S01]  /*0a70*/  ELECT P0, URZ, PT ;  /* 0x0000000000ff782f */ /* 0x000fe20003800000 */
[----:B------:R-:W-:-:S04]  /*0a80*/  UIADD3 UR8, UPT, UPT, -UR8, 0x100000, URZ ;  /* 0x0010000008087890 */ /* 0x000fc8000fffe1ff */
[----:B------:R-:W-:Y:S02]  /*0a90*/  USHF.L.U32 UR9, UR8, 0xb, URZ ;  /* 0x0000000b08097899 */ /* 0x000fe400080006ff */
[----:B------:R-:W-:Y:S02]  /*0aa0*/  USHF.L.U32 UR8, UR8, 0x1, URZ ;  /* 0x0000000108087899 */ /* 0x000fe400080006ff */
[----:B----4-:R-:W-:Y:S02]  /*0ab0*/  ULEA UR6, UR5, UR6, 0x18 ;  /* 0x0000000605067291 */ /* 0x010fe4000f8ec0ff */
[----:B------:R-:W-:-:S04]  /*0ac0*/  UIADD3 UR4, UPT, UPT, -UR4, 0x100000, URZ ;  /* 0x0010000004047890 */ /* 0x000fc8000fffe1ff */
[----:B------:R-:W-:Y:S02]  /*0ad0*/  USHF.L.U32 UR5, UR4, 0xb, URZ ;  /* 0x0000000b04057899 */ /* 0x000fe400080006ff */
[----:B------:R-:W-:Y:S01]  /*0ae0*/  USHF.L.U32 UR4, UR4, 0x1, URZ ;  /* 0x0000000104047899 */ /* 0x000fe200080006ff */
[----:B------:R-:W2:Y:S03]  /*0af0*/  FENCE.VIEW.ASYNC.S ;  /* 0x00000000000073c6 */ /* 0x000ea60000000000 */
[----:B--2---:R4:W2:Y:S08]  /*0b00*/  SYNCS.EXCH.64 URZ, [UR6+0xc0], UR8 ;  /* 0x0000c00806ff75b2 */ /* 0x0048b00008000100 */
[----:B------:R4:W3:Y:S02]  /*0b10*/  SYNCS.EXCH.64 URZ, [UR6+0xc8], UR4 ;  /* 0x0000c80406ff75b2 */ /* 0x0008e40008000100 */
[----:B----4-:R-:W-:Y:S01]  /*0b20*/  NOP ;  /* 0x0000000000007918 */ /* 0x010fe20000000000 */
.L_x_12:
[----:B------:R-:W4:Y:S01]  /*0b30*/  SHFL.IDX PT, R0, R57, RZ, 0x1f ;  /* 0x00001fff39007589 */ /* 0x000f2200000e0000 */
[----:B------:R-:W-:Y:S01]  /*0b40*/  ISETP.NE.OR P1, PT, RZ, UR18, !P1 ;  /* 0x00000012ff007c0c */ /* 0x000fe2000cf25670 */
[----:B------:R-:W-:Y:S01]  /*0b50*/  NOP ;  /* 0x0000000000007918 */ /* 0x000fe20000000000 */
[----:B----4-:R-:W-:-:S13]  /*0b60*/  ISETP.NE.AND P0, PT, R0, 0x5, PT ;  /* 0x000000050000780c */ /* 0x010fda0003f05270 */
[----:B------:R-:W-:Y:S05]  /*0b70*/  @P0 BRA `(.L_x_13) ;  /* 0x0000000000480947 */ /* 0x000fea0003800000 */
[----:B------:R-:W4:Y:S01]  /*0b80*/  S2UR UR5, SR_CgaCtaId ;  /* 0x00000000000579c3 */ /* 0x000f220000008800 */
[----:B--23--:R-:W-:Y:S01]  /*0b90*/  UMOV UR4, 0x400 ;  /* 0x0000040000047882 */ /* 0x00cfe20000000000 */
        /* <DEDUP_REMOVED lines=9> */
[----:B----4-:R-:W-:Y:S01]  /*0c30*/  ULEA UR4, UR5, UR4, 0x18 ;  /* 0x0000000405047291 */ /* 0x010fe2000f8ec0ff */
[----:B------:R-:W2:Y:S11]  /*0c40*/  FENCE.VIEW.ASYNC.S ;  /* 0x00000000000073c6 */ /* 0x000eb60000000000 */
[----:B--2---:R4:W2:Y:S01]  /*0c50*/  SYNCS.EXCH.64 URZ, [UR4+0xd0], UR6 ;  /* 0x0000d00604ff75b2 */ /* 0x0048a20008000100 */
[----:B------:R4:W3:Y:S01]  /*0c60*/  SYNCS.EXCH.64 URZ, [UR4+0xe0], UR8 ;  /* 0x0000e00804ff75b2 */ /* 0x0008e20008000100 */
[----:B------:R4:W1:Y:S01]  /*0c70*/  SYNCS.EXCH.64 URZ, [UR4+0xd8], UR6 ;  /* 0x0000d80604ff75b2 */ /* 0x0008620008000100 */
[----:B------:R4:W1:Y:S02]  /*0c80*/  SYNCS.EXCH.64 URZ, [UR4+0xe8], UR8 ;  /* 0x0000e80804ff75b2 */ /* 0x0008640008000100 */
[----:B----4-:R-:W-:Y:S01]  /*0c90*/  NOP ;  /* 0x0000000000007918 */ /* 0x010fe20000000000 */
.L_x_13:
[----:B--23--:R-:W2:Y:S01]  /*0ca0*/  S2UR UR7, SR_CgaCtaId ;  /* 0x00000000000779c3 */ /* 0x00cea20000008800 */
[----:B------:R-:W-:Y:S01]  /*0cb0*/  VOTEU.ALL UP0, P1 ;  /* 0x0000000000ff7886 */ /* 0x000fe20000800000 */
[----:B------:R-:W-:Y:S01]  /*0cc0*/  UMOV UR4, 0x20 ;  /* 0x0000002000047882 */ /* 0x000fe20000000000 */
[----:B------:R-:W-:Y:S01]  /*0cd0*/  NOP ;  /* 0x0000000000007918 */ /* 0x000fe20000000000 */
[----:B------:R-:W-:Y:S01]  /*0ce0*/  LOP3.LUT R0, R61, 0x1f, RZ, 0xc0, !PT ;  /* 0x0000001f3d007812 */ /* 0x000fe200078ec0ff */
[----:B------:R-:W-:Y:S01]  /*0cf0*/  UISETP.NE.AND UP4, UPT, UR18, URZ, UPT ;  /* 0x000000ff1200728c */ /* 0x000fe2000bf85270 */
[----:B------:R-:W-:Y:S01]  /*0d00*/  @!UP0 UMOV UR6, 0x400 ;  /* 0x0000040000068882 */ /* 0x000fe20000000000 */
[----:B------:R-:W-:-:S04]  /*0d10*/  @!UP0 UIADD3 UR4, UPT, UPT, -UR4, 0x100000, URZ ;  /* 0x0010000004048890 */ /* 0x000fc8000fffe1ff */
[----:B------:R-:W-:Y:S02]  /*0d20*/  @!UP0 USHF.L.U32 UR5, UR4, 0xb, URZ ;  /* 0x0000000b04058899 */ /* 0x000fe400080006ff */
[----:B------:R-:W-:Y:S02]  /*0d30*/  @!UP0 USHF.L.U32 UR4, UR4, 0x1, URZ ;  /* 0x0000000104048899 */ /* 0x000fe400080006ff */
[----:B--2---:R-:W-:Y:S01]  /*0d40*/  @!UP0 ULEA UR6, UR7, UR6, 0x18 ;  /* 0x0000000607068291 */ /* 0x004fe2000f8ec0ff */
[----:B------:R-:W2:Y:S01]  /*0d50*/  LDCU UR7, c[0x0][0x36c] ;  /* 0x00006d80ff0777ac */ /* 0x000ea20008000800 */
[----:B------:R-:W-:Y:S01]  /*0d60*/  VOTEU.ALL UP0, P1 ;  /* 0x0000000000ff7886 */ /* 0x000fe20000800000 */
[----:B------:R-:W3:Y:S09]  /*0d70*/  FENCE.VIEW.ASYNC.S ;  /* 0x00000000000073c6 */ /* 0x000ef20000000000 */
[----:B---3--:R3:W4:Y:S01]  /*0d80*/  @!UP0 SYNCS.EXCH.64 URZ, [UR6+0xf0], UR4 ;  /* 0x0000f00406ff85b2 */ /* 0x0087220008000100 */
[----:B--2---:R-:W-:-:S09]  /*0d90*/  UISETP.EQ.U32.AND UP6, UPT, UR7, 0x1, UPT ;  /* 0x000000010700788c */ /* 0x004fd2000bfc2070 */
[----:B---3--:R-:W-:Y:S05]  /*0da0*/  BRA.U !UP6, `(.L_x_14) ;  /* 0x000000010e087547 */ /* 0x008fea000b800000 */
[----:B-1--4-:R-:W-:Y:S01]  /*0db0*/  UCGABAR_ARV ;  /* 0x00000000000079c7 */ /* 0x012fe20008000000 */
[----:B------:R-:W-:Y:S05]  /*0dc0*/  BRA `(.L_x_15) ;  /* 0x0000000000047947 */ /* 0x000fea0003800000 */
.L_x_14:
[----:B-1--4-:R-:W-:Y:S01]  /*0dd0*/  NOP ;  /* 0x0000000000007918 */ /* 0x012fe20000000000 */
.L_x_15:
[----:B------:R-:W1:Y:S01]  /*0de0*/  S2UR UR22, SR_CTAID.X ;  /* 0x00000000001679c3 */ /* 0x000e620000002500 */
[----:B------:R-:W-:-:S05]  /*0df0*/  CS2R.32 R59, SR_CgaSize ;  /* 0x00000000003b7805 */ /* 0x000fca0000008a00 */
[----:B------:R-:W-:-:S05]  /*0e00*/  IMAD R59, R59, -0xa0, RZ ;  /* 0xffffff603b3b7824 */ /* 0x000fca00078e02ff */
[----:B------:R-:W-:-:S14]  /*0e10*/  R2UR UR5, R59 ;  /* 0x000000003b0572ca */ /* 0x000fdc00000e0000 */
[----:B------:R-:W2:Y:S01]  /*0e20*/  LDCU UR5, c[0x0][UR5+0x2b0] ;  /* 0x00005600050577ac */ /* 0x000ea20008000800 */
[----:B------:R-:W-:-:S05]  /*0e30*/  CS2R.32 R59, SR_CgaSize ;  /* 0x00000000003b7805 */ /* 0x000fca0000008a00 */
[----:B------:R-:W-:-:S05]  /*0e40*/  IMAD R59, R59, -0xa0, RZ ;  /* 0xffffff603b3b7824 */ /* 0x000fca00078e02ff */
[----:B------:R-:W-:-:S14]  /*0e50*/  R2UR UR4, R59 ;  /* 0x000000003b0472ca */ /* 0x000fdc00000e0000 */
[----:B------:R-:W3:Y:S01]  /*0e60*/  LDCU UR4, c[0x0][UR4+0x2b4] ;  /* 0x00005680040477ac */ /* 0x000ee20008000800 */
[----:B------:R-:W4:Y:S01]  /*0e70*/  S2UR UR19, SR_CTAID.Y ;  /* 0x00000000001379c3 */ /* 0x000f220000002600 */
[----:B------:R-:W-:-:S05]  /*0e80*/  CS2R.32 R59, SR_CgaSize ;  /* 0x00000000003b7805 */ /* 0x000fca0000008a00 */
[----:B------:R-:W-:-:S05]  /*0e90*/  IMAD R59, R59, -0xa0, RZ ;  /* 0xffffff603b3b7824 */ /* 0x000fca00078e02ff */
[----:B------:R-:W-:-:S14]  /*0ea0*/  R2UR UR7, R59 ;  /* 0x000000003b0772ca */ /* 0x000fdc00000e0000 */
[----:B------:R-:W3:Y:S01]  /*0eb0*/  LDCU UR7, c[0x0][UR7+0x2a0] ;  /* 0x00005400070777ac */ /* 0x000ee20008000800 */
[----:B------:R-:W-:-:S05]  /*0ec0*/  CS2R.32 R59, SR_CgaSize ;  /* 0x00000000003b7805 */ /* 0x000fca0000008a00 */
[----:B------:R-:W-:-:S05]  /*0ed0*/  IMAD R59, R59, -0xa0, RZ ;  /* 0xffffff603b3b7824 */ /* 0x000fca00078e02ff */
[----:B------:R-:W-:-:S14]  /*0ee0*/  R2UR UR8, R59 ;  /* 0x000000003b0872ca */ /* 0x000fdc00000e0000 */
[----:B------:R-:W3:Y:S01]  /*0ef0*/  LDCU UR8, c[0x0][UR8+0x2a4] ;  /* 0x00005480080877ac */ /* 0x000ee20008000800 */
[----:B------:R-:W3:Y:S01]  /*0f00*/  LDCU UR20, c[0x0][0xc24] ;  /* 0x00018480ff1477ac */ /* 0x000ee20008000800 */
[----:B------:R-:W3:Y:S01]  /*0f10*/  LDCU UR47, c[0x0][0xc24] ;  /* 0x00018480ff2f77ac */ /* 0x000ee20008000800 */
[----:B-1----:R-:W-:Y:S01]  /*0f20*/  I2FP.F32.U32 R3, UR22 ;  /* 0x0000001600037c45 */ /* 0x002fe20008201000 */
[----:B------:R-:W1:Y:S04]  /*0f30*/  LDCU UR24, c[0x0][0xc30] ;  /* 0x00018600ff1877ac */ /* 0x000e680008000800 */
[----:B--2---:R-:W-:Y:S01]  /*0f40*/  FMUL R3, R3, UR5 ;  /* 0x0000000503037c20 */ /* 0x004fe20008400000 */
[----:B----4-:R-:W-:-:S05]  /*0f50*/  I2FP.F32.U32 R2, UR19 ;  /* 0x0000001300027c45 */ /* 0x010fca0008201000 */
[----:B------:R-:W2:Y:S01]  /*0f60*/  F2I.U32.TRUNC.NTZ R3, R3 ;  /* 0x0000000300037305 */ /* 0x000ea2000020f000 */
[----:B---3--:R-:W-:-:S07]  /*0f70*/  FMUL R2, R2, UR4 ;  /* 0x0000000402027c20 */ /* 0x008fce0008400000 */
[----:B------:R-:W3:Y:S01]  /*0f80*/  F2I.U32.TRUNC.NTZ R2, R2 ;  /* 0x0000000200027305 */ /* 0x000ee2000020f000 */
[----:B--2---:R-:W-:Y:S02]  /*0f90*/  R2UR UR4, R3 ;  /* 0x00000000030472ca */ /* 0x004fe400000e0000 */
[----:B------:R-:W-:Y:S02]  /*0fa0*/  PRMT R3, RZ, 0x7610, R3 ;  /* 0x00007610ff037816 */ /* 0x000fe40000000003 */
[----:B---3--:R-:W-:Y:S02]  /*0fb0*/  R2UR UR6, R2 ;  /* 0x00000000020672ca */ /* 0x008fe400000e0000 */
[----:B------:R-:W-:-:S07]  /*0fc0*/  PRMT R2, RZ, 0x7610, R2 ;  /* 0x00007610ff027816 */ /* 0x000fce0000000002 */
[----:B------:R-:W-:-:S04]  /*0fd0*/  UIADD3 UR5, UPT, UPT, -UR4, URZ, URZ ;  /* 0x000000ff04057290 */ /* 0x000fc8000fffe1ff */
[----:B------:R-:W-:Y:S02]  /*0fe0*/  UIMAD UR5, UR7, UR5, UR22 ;  /* 0x00000005070572a4 */ /* 0x000fe4000f8e0216 */
[----:B------:R-:W-:-:S04]  /*0ff0*/  UIADD3 UR4, UPT, UPT, -UR6, URZ, URZ ;  /* 0x000000ff06047290 */ /* 0x000fc8000fffe1ff */
[----:B------:R-:W-:Y:S01]  /*1000*/  IMAD.U32 R59, RZ, RZ, UR5 ;  /* 0x00000005ff3b7e24 */ /* 0x000fe2000f8e00ff */
[----:B------:R-:W-:-:S06]  /*1010*/  UIMAD UR4, UR8, UR4, UR19 ;  /* 0x00000004080472a4 */ /* 0x000fcc000f8e0213 */
[----:B------:R-:W-:Y:S01]  /*1020*/  IMAD.U32 R58, RZ, RZ, UR4 ;  /* 0x00000004ff3a7e24 */ /* 0x000fe2000f8e00ff */
[----:B-1----:R-:W-:Y:S06]  /*1030*/  BRA.U UP4, `(.L_x_16) ;  /* 0x0000000104307547 */ /* 0x002fec000b800000 */
[----:B------:R-:W-:Y:S01]  /*1040*/  R2UR UR5, R58 ;  /* 0x000000003a0572ca */ /* 0x000fe200000e0000 */
[----:B------:R-:W-:Y:S01]  /*1050*/  UMOV UR7, 0x3 ;  /* 0x0000000300077882 */ /* 0x000fe20000000000 */
[----:B------:R-:W-:-:S11]  /*1060*/  R2UR UR4, R59 ;  /* 0x000000003b0472ca */ /* 0x000fd600000e0000 */
[----:B------:R-:W-:-:S04]  /*1070*/  UISETP.NE.AND UP0, UPT, UR5, URZ, UPT ;  /* 0x000000ff0500728c */ /* 0x000fc8000bf05270 */
[----:B------:R-:W-:Y:S02]  /*1080*/  UISETP.LT.U32.OR UP0, UPT, UR4, 0x2, !UP0 ;  /* 0x000000020400788c */ /* 0x000fe4000c701470 */
[----:B------:R-:W-:Y:S02]  /*1090*/  ULOP3.LUT UR4, UR4, 0xfffffffe, URZ, 0xc0, !UPT ;  /* 0xfffffffe04047892 */ /* 0x000fe4000f8ec0ff */
[----:B------:R-:W-:Y:S02]  /*10a0*/  USEL UR6, URZ, 0x1, !UP0 ;  /* 0x00000001ff067887 */ /* 0x000fe4000c000000 */
[----:B------:R-:W-:Y:S02]  /*10b0*/  USEL UR5, URZ, 0x2, !UP0 ;  /* 0x00000002ff057887 */ /* 0x000fe4000c000000 */
[----:B------:R-:W-:Y:S02]  /*10c0*/  USHF.L.U32 UR4, UR7, UR4, URZ ;  /* 0x0000000407047299 */ /* 0x000fe400080006ff */
[----:B------:R-:W-:-:S04]  /*10d0*/  UIADD3 UR5, UPT, UPT, UR6, UR5, URZ ;  /* 0x0000000506057290 */ /* 0x000fc8000fffe0ff */
[----:B------:R-:W-:Y:S02]  /*10e0*/  IMAD.U32 R2, RZ, RZ, UR4 ;  /* 0x00000004ff027e24 */ /* 0x000fe4000f8e00ff */
[----:B------:R-:W-:-:S07]  /*10f0*/  IMAD.U32 R3, RZ, RZ, UR5 ;  /* 0x00000005ff037e24 */ /* 0x000fce000f8e00ff */
.L_x_16:
[----:B------:R-:W1:Y:S01]  /*1100*/  S2UR UR44, SR_CTAID.Z ;  /* 0x00000000002c79c3 */ /* 0x000e620000002700 */
[----:B------:R-:W-:Y:S01]  /*1110*/  UISETP.GE.AND UP0, UPT, UR20, 0x1, UPT ;  /* 0x000000011400788c */ /* 0x000fe2000bf06270 */
[----:B------:R-:W-:-:S08]  /*1120*/  UMOV UR43, UR22 ;  /* 0x00000016002b7c82 */ /* 0x000fd00008000000 */
[----:B------:R-:W-:Y:S05]  /*1130*/  BRA.U !UP0, `(.L_x_17) ;  /* 0x0000000108d47547 */ /* 0x000fea000b800000 */
[----:B------:R-:W2:Y:S01]  /*1140*/  LDCU.128 UR12, c[0x0][0xc10] ;  /* 0x00018200ff0c77ac */ /* 0x000ea20008000c00 */
[----:B------:R-:W3:Y:S01]  /*1150*/  LDCU UR21, c[0x0][0xc0c] ;  /* 0x00018180ff1577ac */ /* 0x000ee20008000800 */
[----:B------:R-:W4:Y:S01]  /*1160*/  LDCU UR6, c[0x0][0x370] ;  /* 0x00006e00ff0677ac */ /* 0x000f220008000800 */
[----:B------:R-:W1:Y:S01]  /*1170*/  LDCU UR7, c[0x0][0x374] ;  /* 0x00006e80ff0777ac */ /* 0x000e620008000800 */
[----:B------:R-:W1:Y:S01]  /*1180*/  LDCU UR23, c[0x0][0xc20] ;  /* 0x00018400ff1777ac */ /* 0x000e620008000800 */
[----:B--2---:R-:W-:Y:S02]  /*1190*/  UIMAD.WIDE.U32 UR4, UR22, UR12, URZ ;  /* 0x0000000c160472a5 */ /* 0x004fe4000f8e00ff */
[----:B---3--:R-:W-:Y:S01]  /*11a0*/  UISETP.NE.AND UP0, UPT, UR21, 0x1, UPT ;  /* 0x000000011500788c */ /* 0x008fe2000bf05270 */
[----:B------:R-:W2:Y:S01]  /*11b0*/  LDCU.64 UR8, c[0x0][0xc28] ;  /* 0x00018500ff0877ac */ /* 0x000ea20008000a00 */
[----:B----4-:R-:W-:-:S03]  /*11c0*/  UIMAD.WIDE.U32 UR10, UR6, UR12, URZ ;  /* 0x0000000c060a72a5 */ /* 0x010fc6000f8e00ff */
[----:B------:R-:W-:Y:S01]  /*11d0*/  UMOV UR4, UR5 ;  /* 0x0000000500047c82 */ /* 0x000fe20008000000 */
[----:B------:R-:W-:Y:S02]  /*11e0*/  UISETP.NE.AND UP2, UPT, UR20, 0x1, UPT ;  /* 0x000000011400788c */ /* 0x000fe4000bf45270 */
[----:B------:R-:W-:Y:S01]  /*11f0*/  USHF.R.U32.HI UR4, URZ, UR13, UR4 ;  /* 0x0000000dff047299 */ /* 0x000fe20008011604 */
[----:B------:R-:W-:Y:S01]  /*1200*/  UMOV UR10, UR11 ;  /* 0x0000000b000a7c82 */ /* 0x000fe20008000000 */
[----:B------:R-:W-:Y:S02]  /*1210*/  UIMAD.WIDE.U32 UR16, UR19, UR15, URZ ;  /* 0x0000000f131072a5 */ /* 0x000fe4000f8e00ff */
[----:B------:R-:W-:Y:S02]  /*1220*/  USEL UR5, UR22, UR4, !UP0 ;  /* 0x0000000416057287 */ /* 0x000fe4000c000000 */
[----:B------:R-:W-:Y:S02]  /*1230*/  @UP0 USHF.R.U32.HI UR6, URZ, UR13, UR10 ;  /* 0x0000000dff060299 */ /* 0x000fe4000801160a */
[----:B------:R-:W-:-:S02]  /*1240*/  UISETP.NE.AND UP0, UPT, UR14, 0x1, UPT ;  /* 0x000000010e00788c */ /* 0x000fc4000bf05270 */
[----:B-1----:R-:W-:Y:S02]  /*1250*/  UIMAD.WIDE.U32 UR10, UR7, UR15, URZ ;  /* 0x0000000f070a72a5 */ /* 0x002fe4000f8e00ff */
[----:B--2---:R-:W-:Y:S01]  /*1260*/  UIMAD.WIDE.U32 UR12, UR6, UR8, URZ ;  /* 0x00000008060c72a5 */ /* 0x004fe2000f8e00ff */
[----:B------:R-:W-:Y:S01]  /*1270*/  UMOV UR4, UR17 ;  /* 0x0000001100047c82 */ /* 0x000fe20008000000 */
[----:B------:R-:W-:-:S03]  /*1280*/  UIADD3 UR43, UPT, UPT, -UR5, URZ, URZ ;  /* 0x000000ff052b7290 */ /* 0x000fc6000fffe1ff */
[----:B------:R-:W-:Y:S01]  /*1290*/  UMOV UR10, UR11 ;  /* 0x0000000b000a7c82 */ /* 0x000fe20008000000 */
[----:B------:R-:W-:Y:S02]  /*12a0*/  USHF.R.U32.HI UR4, URZ, UR23, UR4 ;  /* 0x00000017ff047299 */ /* 0x000fe40008011604 */
[----:B------:R-:W-:Y:S01]  /*12b0*/  @UP0 USHF.R.U32.HI UR7, URZ, UR23, UR10 ;  /* 0x00000017ff070299 */ /* 0x000fe2000801160a */
[----:B------:R-:W-:Y:S01]  /*12c0*/  UMOV UR12, UR13 ;  /* 0x0000000d000c7c82 */ /* 0x000fe20008000000 */
[----:B------:R-:W-:Y:S02]  /*12d0*/  USEL UR4, UR19, UR4, !UP0 ;  /* 0x0000000413047287 */ /* 0x000fe4000c000000 */
[----:B------:R-:W-:Y:S02]  /*12e0*/  UIMAD.WIDE.U32 UR10, UR7, UR8, URZ ;  /* 0x00000008070a72a5 */ /* 0x000fe4000f8e00ff */
[----:B------:R-:W-:Y:S02]  /*12f0*/  @UP2 USHF.R.U32.HI UR6, URZ, UR9, UR12 ;  /* 0x00000009ff062299 */ /* 0x000fe4000801160c */
[----:B------:R-:W-:-:S02]  /*1300*/  UIMAD.WIDE.U32 UR12, UR4, UR8, URZ ;  /* 0x00000008040c72a5 */ /* 0x000fc4000f8e00ff */
[----:B------:R-:W-:Y:S01]  /*1310*/  UIMAD UR43, UR21, UR43, UR22 ;  /* 0x0000002b152b72a4 */ /* 0x000fe2000f8e0216 */
[----:B------:R-:W-:Y:S02]  /*1320*/  UMOV UR10, UR11 ;  /* 0x0000000b000a7c82 */ /* 0x000fe40008000000 */
[----:B------:R-:W-:Y:S02]  /*1330*/  @UP2 USHF.R.U32.HI UR7, URZ, UR9, UR10 ;  /* 0x00000009ff072299 */ /* 0x000fe4000801160a */
[----:B------:R-:W-:Y:S02]  /*1340*/  UIMAD UR10, UR6, UR20, URZ ;  /* 0x00000014060a72a4 */ /* 0x000fe4000f8e02ff */
[----:B------:R-:W-:-:S04]  /*1350*/  UIMAD UR7, UR7, UR20, URZ ;  /* 0x00000014070772a4 */ /* 0x000fc8000f8e02ff */
[----:B------:R-:W-:-:S03]  /*1360*/  UISETP.GE.AND UP0, UPT, UR4, UR7, UPT ;  /* 0x000000070400728c */ /* 0x000fc6000bf06270 */
[----:B------:R-:W-:Y:S01]  /*1370*/  UMOV UR7, UR13 ;  /* 0x0000000d00077c82 */ /* 0x000fe20008000000 */
[----:B------:R-:W-:Y:S02]  /*1380*/  UISETP.GE.OR UP0, UPT, UR5, UR10, UP0 ;  /* 0x0000000a0500728c */ /* 0x000fe40008706670 */
[----:B------:R-:W-:Y:S02]  /*1390*/  UIMAD.WIDE.U32 UR10, UR5, UR8, URZ ;  /* 0x00000008050a72a5 */ /* 0x000fe4000f8e00ff */
[----:B------:R-:W-:Y:S02]  /*13a0*/  USHF.R.U32.HI UR7, URZ, UR9, UR7 ;  /* 0x00000009ff077299 */ /* 0x000fe40008011607 */
[----:B------:R-:W-:Y:S02]  /*13b0*/  UIADD3 UR10, UPT, UPT, -UR4, URZ, URZ ;  /* 0x000000ff040a7290 */ /* 0x000fe4000fffe1ff */
[----:B------:R-:W-:Y:S02]  /*13c0*/  USEL UR7, UR4, UR7, !UP2 ;  /* 0x0000000704077287 */ /* 0x000fe4000d000000 */
[----:B------:R-:W-:Y:S01]  /*13d0*/  UIMAD UR10, UR14, UR10, UR19 ;  /* 0x0000000a0e0a72a4 */ /* 0x000fe2000f8e0213 */
[----:B------:R-:W-:-:S02]  /*13e0*/  @!UP0 UMOV UR8, UR11 ;  /* 0x0000000b00088c82 */ /* 0x000fc40008000000 */
[----:B------:R-:W-:Y:S02]  /*13f0*/  @!UP0 USHF.R.U32.HI UR8, URZ, UR9, UR8 ;  /* 0x00000009ff088299 */ /* 0x000fe40008011608 */
[----:B------:R-:W-:Y:S02]  /*1400*/  UIADD3 UR9, UPT, UPT, -UR7, URZ, URZ ;  /* 0x000000ff07097290 */ /* 0x000fe4000fffe1ff */
[----:B------:R-:W-:Y:S02]  /*1410*/  @!UP0 USEL UR8, UR5, UR8, !UP2 ;  /* 0x0000000805088287 */ /* 0x000fe4000d000000 */
[----:B------:R-:W-:Y:S02]  /*1420*/  UIMAD UR9, UR20, UR9, UR4 ;  /* 0x00000009140972a4 */ /* 0x000fe4000f8e0204 */
[----:B------:R-:W-:Y:S02]  /*1430*/  @!UP0 UIADD3 UR7, UPT, UPT, UR7, -UR8, URZ ;  /* 0x8000000807078290 */ /* 0x000fe4000fffe0ff */
[----:B------:R-:W-:-:S02]  /*1440*/  @!UP0 UIMAD UR6, UR9, UR6, UR8 ;  /* 0x00000006090682a4 */ /* 0x000fc4000f8e0208 */
[----:B------:R-:W-:-:S04]  /*1450*/  @!UP0 UIMAD UR4, UR7, UR20, UR5 ;  /* 0x00000014070482a4 */ /* 0x000fc8000f8e0205 */
[----:B------:R-:W-:Y:S01]  /*1460*/  UIMAD UR19, UR4, UR14, UR10 ;  /* 0x0000000e041372a4 */ /* 0x000fe2000f8e020a */
[----:B------:R-:W-:Y:S02]  /*1470*/  @!UP0 UMOV UR5, UR6 ;  /* 0x0000000600058c82 */ /* 0x000fe40008000000 */
[----:B------:R-:W-:-:S12]  /*1480*/  UIMAD UR43, UR5, UR21, UR43 ;  /* 0x00000015052b72a4 */ /* 0x000fd8000f8e022b */
.L_x_17:
[----:B------:R-:W-:-:S09]  /*1490*/  UISETP.NE.AND UP0, UPT, UR24, 0x1, UPT ;  /* 0x000000011800788c */ /* 0x000fd2000bf05270 */
[----:B------:R-:W-:Y:S05]  /*14a0*/  BRA.U UP0, `(.L_x_18) ;  /* 0x0000000100407547 */ /* 0x000fea000b800000 */
[----:B------:R-:W2:Y:S01]  /*14b0*/  LDCU.128 UR8, c[0x0][0xc10] ;  /* 0x00018200ff0877ac */ /* 0x000ea20008000c00 */
[----:B------:R-:W3:Y:S01]  /*14c0*/  LDCU UR12, c[0x0][0xc0c] ;  /* 0x00018180ff0c77ac */ /* 0x000ee20008000800 */
[----:B------:R-:W4:Y:S01]  /*14d0*/  LDCU UR13, c[0x0][0xc20] ;  /* 0x00018400ff0d77ac */ /* 0x000f220008000800 */
[----:B--2---:R-:W-:Y:S02]  /*14e0*/  UIMAD.WIDE.U32 UR4, UR43, UR8, URZ ;  /* 0x000000082b0472a5 */ /* 0x004fe4000f8e00ff */
[----:B------:R-:W-:Y:S02]  /*14f0*/  UIMAD.WIDE.U32 UR6, UR19, UR11, URZ ;  /* 0x0000000b130672a5 */ /* 0x000fe4000f8e00ff */
[----:B---3--:R-:W-:Y:S02]  /*1500*/  UISETP.NE.AND UP0, UPT, UR12, 0x1, UPT ;  /* 0x000000010c00788c */ /* 0x008fe4000bf05270 */
[----:B------:R-:W-:-:S03]  /*1510*/  USHF.R.U32.HI UR5, URZ, UR9, UR5 ;  /* 0x00000009ff057299 */ /* 0x000fc60008011605 */
[----:B------:R-:W-:Y:S01]  /*1520*/  UMOV UR4, UR7 ;  /* 0x0000000700047c82 */ /* 0x000fe20008000000 */
[----:B------:R-:W-:Y:S02]  /*1530*/  USEL UR5, UR43, UR5, !UP0 ;  /* 0x000000052b057287 */ /* 0x000fe4000c000000 */
[----:B------:R-:W-:Y:S02]  /*1540*/  UISETP.NE.AND UP0, UPT, UR10, 0x1, UPT ;  /* 0x000000010a00788c */ /* 0x000fe4000bf05270 */
[----:B----4-:R-:W-:-:S04]  /*1550*/  USHF.R.U32.HI UR4, URZ, UR13, UR4 ;  /* 0x0000000dff047299 */ /* 0x010fc80008011604 */
[----:B------:R-:W-:-:S04]  /*1560*/  USEL UR4, UR19, UR4, !UP0 ;  /* 0x0000000413047287 */ /* 0x000fc8000c000000 */
[----:B------:R-:W-:Y:S02]  /*1570*/  UIADD3 UR6, UPT, UPT, -UR4, UR5, URZ ;  /* 0x0000000504067290 */ /* 0x000fe4000fffe1ff */
[----:B------:R-:W-:Y:S02]  /*1580*/  UIADD3 UR4, UPT, UPT, UR4, -UR5, URZ ;  /* 0x8000000504047290 */ /* 0x000fe4000fffe0ff */
[----:B------:R-:W-:Y:S02]  /*1590*/  UIMAD UR19, UR6, UR10, UR19 ;  /* 0x0000000a061372a4 */ /* 0x000fe4000f8e0213 */
[----:B------:R-:W-:-:S12]  /*15a0*/  UIMAD UR43, UR4, UR12, UR43 ;  /* 0x0000000c042b72a4 */ /* 0x000fd8000f8e022b */
.L_x_18:
[----:B------:R-:W-:Y:S05]  /*15b0*/  BRA.U !UP6, `(.L_x_19) ;  /* 0x000000010e0c7547 */ /* 0x000fea000b800000 */
[----:B------:R-:W-:Y:S01]  /*15c0*/  UCGABAR_WAIT ;  /* 0x0000000000007dc7 */ /* 0x000fe20008000000 */
[----:B------:R-:W-:Y:S01]  /*15d0*/  CCTL.IVALL ;  /* 0x00000000ff00798f */ /* 0x000fe20002000000 */
[----:B------:R-:W-:Y:S05]  /*15e0*/  BRA `(.L_x_20) ;  /* 0x0000000000047947 */ /* 0x000fea0003800000 */
.L_x_19:
[----:B------:R-:W-:Y:S06]  /*15f0*/  BAR.SYNC.DEFER_BLOCKING 0x0 ;  /* 0x0000000000007b1d */ /* 0x000fec0000010000 */
.L_x_20:
[----:B------:R-:W-:Y:S05]  /*1600*/  BRA.U UP5, `(.L_x_21) ;  /* 0x0000004d057c7547 */ /* 0x000fea000b800000 */
[----:B------:R-:W2:Y:S01]  /*1610*/  LDCU UR5, c[0x0][0x388] ;  /* 0x00007100ff0577ac */ /* 0x000ea20008000800 */
[----:B------:R-:W-:Y:S01]  /*1620*/  PLOP3.LUT P1, PT, PT, PT, UP3, 0x80, 0x8 ;  /* 0x000000000008781c */ /* 0x000fe20003f2f038 */
[----:B------:R-:W-:Y:S01]  /*1630*/  IMAD.MOV.U32 R2, RZ, RZ, RZ ;  /* 0x000000ffff027224 */ /* 0x000fe200078e00ff */
[----:B------:R-:W-:Y:S01]  /*1640*/  ISETP.EQ.OR P2, PT, R0, RZ, P3 ;  /* 0x000000ff0000720c */ /* 0x000fe20001f42670 */
[----:B------:R-:W3:Y:S01]  /*1650*/  LDCU UR8, c[0x0][0x38c] ;  /* 0x00007180ff0877ac */ /* 0x000ee20008000800 */
[----:B------:R-:W-:Y:S01]  /*1660*/  PLOP3.LUT P1, PT, P1, PT, PT, 0x8, 0x80 ;  /* 0x000000000080781c */ /* 0x000fe20000f2e170 */
[----:B------:R-:W4:Y:S01]  /*1670*/  LDCU.64 UR6, c[0x0][0x390] ;  /* 0x00007200ff0677ac */ /* 0x000f220008000a00 */
[----:B------:R-:W-:Y:S01]  /*1680*/  UISETP.NE.AND UP1, UPT, UR18, URZ, UPT ;  /* 0x000000ff1200728c */ /* 0x000fe2000bf25270 */
[----:B------:R-:W-:Y:S01]  /*1690*/  UMOV UR31, 0x1 ;  /* 0x00000001001f7882 */ /* 0x000fe20000000000 */
[----:B------:R-:W-:Y:S02]  /*16a0*/  UMOV UR63, URZ ;  /* 0x000000ff003f7c82 */ /* 0x000fe40008000000 */
[----:B------:R-:W-:-:S02]  /*16b0*/  USEL UR76, UR76, 0x2, UP1 ;  /* 0x000000024c4c7887 */ /* 0x000fc40008800000 */
[----:B--2---:R-:W-:Y:S01]  /*16c0*/  UIADD3 UR5, UPT, UPT, UR5, 0x3f, URZ ;  /* 0x0000003f05057890 */ /* 0x004fe2000fffe0ff */
[----:B------:R-:W-:Y:S01]  /*16d0*/  UMOV UR55, URZ ;  /* 0x000000ff00377c82 */ /* 0x000fe20008000000 */
[----:B------:R-:W-:Y:S02]  /*16e0*/  UMOV UR77, URZ ;  /* 0x000000ff004d7c82 */ /* 0x000fe40008000000 */
[----:B------:R-:W-:-:S04]  /*16f0*/  USHF.R.S32.HI UR4, URZ, 0x1f, UR5 ;  /* 0x0000001fff047899 */ /* 0x000fc80008011405 */
[----:B------:R-:W-:Y:S02]  /*1700*/  ULEA.HI UR4, UR4, UR5, URZ, 0x6 ;  /* 0x0000000504047291 */ /* 0x000fe4000f8f30ff */
[----:B------:R-:W-:Y:S02]  /*1710*/  USHF.L.U32 UR5, UR22, 0x5, URZ ;  /* 0x0000000516057899 */ /* 0x000fe400080006ff */
[----:B------:R-:W-:-:S04]  /*1720*/  USHF.R.S32.HI UR4, URZ, 0x6, UR4 ;  /* 0x00000006ff047899 */ /* 0x000fc80008011404 */
[----:B---3--:R-:W-:Y:S01]  /*1730*/  UIMAD UR4, UR4, UR8, URZ ;  /* 0x00000008040472a4 */ /* 0x008fe2000f8e02ff */
[----:B------:R-:W2:Y:S03]  /*1740*/  LDCU UR8, c[0x0][0x370] ;  /* 0x00006e00ff0877ac */ /* 0x000ea60008000800 */
[----:B----4-:R-:W-:-:S04]  /*1750*/  UIMAD UR4, UR4, UR6, URZ ;  /* 0x00000006040472a4 */ /* 0x010fc8000f8e02ff */
[----:B------:R-:W-:Y:S02]  /*1760*/  UIMAD UR6, UR4, UR7, URZ ;  /* 0x00000007040672a4 */ /* 0x000fe4000f8e02ff */
[----:B------:R-:W-:Y:S02]  /*1770*/  USHF.L.U32 UR4, UR22, 0x6, URZ ;  /* 0x0000000616047899 */ /* 0x000fe400080006ff */
[----:B------:R-:W-:Y:S02]  /*1780*/  UISETP.NE.AND UP2, UPT, UR6, URZ, UPT ;  /* 0x000000ff0600728c */ /* 0x000fe4000bf45270 */
[----:B------:R-:W-:Y:S01]  /*1790*/  UISETP.LT.U32.AND UP0, UPT, UR6, 0x8, UPT ;  /* 0x000000080600788c */ /* 0x000fe2000bf01070 */
[----:B------:R-:W-:Y:S01]  /*17a0*/  IMAD.U32 R35, RZ, RZ, UR6 ;  /* 0x00000006ff237e24 */ /* 0x000fe2000f8e00ff */
[----:B------:R-:W-:Y:S01]  /*17b0*/  MOV R32, UR4 ;  /* 0x0000000400207c02 */ /* 0x000fe20008000f00 */
[----:B------:R-:W-:Y:S01]  /*17c0*/  ULOP3.LUT UR7, UR5, 0x20, URZ, 0xc0, !UPT ;  /* 0x0000002005077892 */ /* 0x000fe2000f8ec0ff */
[----:B--2---:R-:W-:Y:S01]  /*17d0*/  IMAD.U32 R26, RZ, RZ, UR8 ;  /* 0x00000008ff1a7e24 */ /* 0x004fe2000f8e00ff */
[----:B------:R-:W2:Y:S01]  /*17e0*/  LDCU UR8, c[0x0][0x374] ;  /* 0x00006e80ff0877ac */ /* 0x000ea20008000800 */
[----:B------:R-:W-:-:S03]  /*17f0*/  USEL UR4, UR6, 0x8, UP0 ;  /* 0x0000000806047887 */ /* 0x000fc60008000000 */
[----:B------:R-:W-:Y:S01]  /*1800*/  MOV R33, UR7 ;  /* 0x0000000700217c02 */ /* 0x000fe20008000f00 */
[----:B------:R-:W-:Y:S02]  /*1810*/  UIADD3 UR5, UPT, UPT, UR4, -0x1, URZ ;  /* 0xffffffff04057890 */ /* 0x000fe4000fffe0ff */
[----:B------:R-:W-:Y:S02]  /*1820*/  @!UP2 UIADD3 UR5, UPT, UPT, UR4, URZ, URZ ;  /* 0x000000ff0405a290 */ /* 0x000fe4000fffe0ff */
[----:B------:R-:W-:Y:S02]  /*1830*/  UIADD3 UR6, UPT, UPT, UR6, -UR4, URZ ;  /* 0x8000000406067290 */ /* 0x000fe4000fffe0ff */
[----:B------:R-:W-:Y:S01]  /*1840*/  UIADD3 UR4, UPT, UPT, UR5, 0x1, URZ ;  /* 0x0000000105047890 */ /* 0x000fe2000fffe0ff */
[----:B--2---:R-:W-:-:S03]  /*1850*/  IMAD.U32 R25, RZ, RZ, UR8 ;  /* 0x00000008ff197e24 */ /* 0x004fc6000f8e00ff */
[----:B------:R-:W-:Y:S02]  /*1860*/  IMAD.U32 R34, RZ, RZ, UR6 ;  /* 0x00000006ff227e24 */ /* 0x000fe4000f8e00ff */
[----:B-----5:R-:W-:-:S07]  /*1870*/  MOV R24, UR4 ;  /* 0x0000000400187c02 */ /* 0x020fce0008000f00 */
.L_x_39:
[----:B------:R-:W2:Y:S01]  /*1880*/  S2UR UR39, SR_CgaCtaId ;  /* 0x00000000002779c3 */ /* 0x000ea20000008800 */
[----:B------:R-:W-:Y:S01]  /*1890*/  UMOV UR4, 0x400 ;  /* 0x0000040000047882 */ /* 0x000fe20000000000 */
[----:B------:R-:W-:Y:S01]  /*18a0*/  IMAD.U32 R0, RZ, RZ, UR31 ;  /* 0x0000001fff007e24 */ /* 0x000fe2000f8e00ff */
[----:B------:R-:W-:Y:S01]  /*18b0*/  R2UR UR5, R35 ;  /* 0x00000000230572ca */ /* 0x000fe200000e0000 */
[----:B------:R-:W-:Y:S01]  /*18c0*/  UMOV UR23, URZ ;  /* 0x000000ff00177c82 */ /* 0x000fe20008000000 */
[----:B------:R-:W-:Y:S02]  /*18d0*/  R2UR UR7, R33 ;  /* 0x00000000210772ca */ /* 0x000fe400000e0000 */
[----:B------:R-:W-:Y:S02]  /*18e0*/  SHF.L.U32 R0, R0, 0x1f, RZ ;  /* 0x0000001f00007819 */ /* 0x000fe400000006ff */
[----:B------:R-:W-:-:S07]  /*18f0*/  R2UR UR6, R32 ;  /* 0x00000000200672ca */ /* 0x000fce00000e0000 */
[----:B------:R-:W-:Y:S02]  /*1900*/  UISETP.NE.AND UP0, UPT, UR5, URZ, UPT ;  /* 0x000000ff0500728c */ /* 0x000fe4000bf05270 */
[----:B------:R-:W-:Y:S01]  /*1910*/  ULEA UR7, UR19, UR7, 0x6 ;  /* 0x0000000713077291 */ /* 0x000fe2000f8e30ff */
[----:B------:R-:W-:Y:S02]  /*1920*/  UMOV UR5, URZ ;  /* 0x000000ff00057c82 */ /* 0x000fe40008000000 */
[----:B------:R-:W-:Y:S01]  /*1930*/  MOV R30, UR5 ;  /* 0x00000005001e7c02 */ /* 0x000fe20008000f00 */
[----:B--2---:R-:W-:Y:S02]  /*1940*/  ULEA UR39, UR39, UR4, 0x18 ;  /* 0x0000000427277291 */ /* 0x004fe4000f8ec0ff */
[----:B------:R-:W-:Y:S02]  /*1950*/  IMAD.U32 R23, RZ, RZ, UR7 ;  /* 0x00000007ff177e24 */ /* 0x000fe4000f8e00ff */
[----:B------:R-:W-:-:S09]  /*1960*/  ULEA UR4, UR63, UR39, 0x3 ;  /* 0x000000273f047291 */ /* 0x000fd2000f8e18ff */
[----:B------:R2:W3:Y:S01]  /*1970*/  SYNCS.PHASECHK.TRANS64.TRYWAIT P0, [UR4+0x40], R0 ;  /* 0x00004000ff0075a7 */ /* 0x0004e20008001104 */
[----:B------:R-:W-:-:S04]  /*1980*/  ULEA.HI UR4, UR43, UR43, URZ, 0x1 ;  /* 0x0000002b2b047291 */ /* 0x000fc8000f8f08ff */
[----:B------:R-:W-:-:S04]  /*1990*/  USHF.L.U32 UR4, UR4, 0x6, URZ ;  /* 0x0000000604047899 */ /* 0x000fc800080006ff */
[----:B------:R-:W-:-:S04]  /*19a0*/  ULOP3.LUT UR4, UR4, 0xffffff80, URZ, 0xc0, !UPT ;  /* 0xffffff8004047892 */ /* 0x000fc8000f8ec0ff */
[----:B------:R-:W-:-:S03]  /*19b0*/  ULOP3.LUT UR71, UR4, 0x40, UR6, 0xf8, !UPT ;  /* 0x0000004004477892 */ /* 0x000fc6000f8ef806 */
[----:B------:R-:W-:Y:S01]  /*19c0*/  UMOV UR6, URZ ;  /* 0x000000ff00067c82 */ /* 0x000fe20008000000 */
[----:B------:R-:W-:Y:S01]  /*19d0*/  UMOV UR4, URZ ;  /* 0x000000ff00047c82 */ /* 0x000fe20008000000 */
[----:B------:R-:W-:Y:S01]  /*19e0*/  MOV R31, UR6 ;  /* 0x00000006001f7c02 */ /* 0x000fe20008000f00 */
[----:B------:R-:W-:Y:S01]  /*19f0*/  IMAD.U32 R29, RZ, RZ, UR4 ;  /* 0x00000004ff1d7e24 */ /* 0x000fe2000f8e00ff */
[----:B------:R-:W-:Y:S06]  /*1a00*/  BRA.U !UP0, `(.L_x_22) ;  /* 0x0000001d08cc7547 */ /* 0x000fec000b800000 */
[----:B------:R-:W4:Y:S01]  /*1a10*/  LDCU.128 UR4, c[0x0][0x480] ;  /* 0x00009000ff0477ac */ /* 0x000f220008000c00 */
[----:B------:R-:W-:Y:S02]  /*1a20*/  R2UR UR57, R24 ;  /* 0x00000000183972ca */ /* 0x000fe400000e0000 */
[----:B------:R-:W-:Y:S01]  /*1a30*/  R2UR UR56, R23 ;  /* 0x00000000173872ca */ /* 0x000fe200000e0000 */
[----:B------:R-:W-:Y:S02]  /*1a40*/  UIADD3 UR50, UPT, UPT, UR71, 0x8, URZ ;  /* 0x0000000847327890 */ /* 0x000fe4000fffe0ff */
[----:B------:R-:W-:Y:S02]  /*1a50*/  UIADD3 UR49, UPT, UPT, UR71, 0x10, URZ ;  /* 0x0000001047317890 */ /* 0x000fe4000fffe0ff */
[----:B------:R-:W-:Y:S02]  /*1a60*/  UIADD3 UR48, UPT, UPT, UR71, 0x18, URZ ;  /* 0x0000001847307890 */ /* 0x000fe4000fffe0ff */
[----:B------:R-:W-:-:S02]  /*1a70*/  UIADD3 UR46, UPT, UPT, UR71, 0x20, URZ ;  /* 0x00000020472e7890 */ /* 0x000fc4000fffe0ff */
[----:B------:R-:W-:Y:S02]  /*1a80*/  UIADD3 UR45, UPT, UPT, UR71, 0x28, URZ ;  /* 0x00000028472d7890 */ /* 0x000fe4000fffe0ff */
[----:B-1----:R-:W-:Y:S02]  /*1a90*/  UIADD3 UR44, UPT, UPT, UR71, 0x30, URZ ;  /* 0x00000030472c7890 */ /* 0x002fe4000fffe0ff */
[----:B------:R-:W-:Y:S02]  /*1aa0*/  UIADD3 UR38, UPT, UPT, UR71, 0x38, URZ ;  /* 0x0000003847267890 */ /* 0x000fe4000fffe0ff */
[----:B----4-:R-:W-:Y:S02]  /*1ab0*/  UIMAD.WIDE.U32 UR12, UR50, UR5, URZ ;  /* 0x00000005320c72a5 */ /* 0x010fe4000f8e00ff */
[----:B------:R-:W-:Y:S02]  /*1ac0*/  UIMAD.WIDE.U32 UR14, UR49, UR5, URZ ;  /* 0x00000005310e72a5 */ /* 0x000fe4000f8e00ff */
[----:B------:R-:W-:-:S02]  /*1ad0*/  UIMAD.WIDE.U32 UR24, UR71, UR5, URZ ;  /* 0x00000005471872a5 */ /* 0x000fc4000f8e00ff */
[----:B------:R-:W-:Y:S02]  /*1ae0*/  UIMAD.WIDE.U32 UR16, UR48, UR5, URZ ;  /* 0x00000005301072a5 */ /* 0x000fe4000f8e00ff */
[----:B------:R-:W-:Y:S02]  /*1af0*/  UIMAD.WIDE.U32 UR18, UR46, UR5, URZ ;  /* 0x000000052e1272a5 */ /* 0x000fe4000f8e00ff */
[----:B------:R-:W-:Y:S02]  /*1b00*/  UIMAD.WIDE.U32 UR20, UR45, UR5, URZ ;  /* 0x000000052d1472a5 */ /* 0x000fe4000f8e00ff */
[----:B------:R-:W-:Y:S02]  /*1b10*/  UIMAD.WIDE.U32 UR22, UR44, UR5, URZ ;  /* 0x000000052c1672a5 */ /* 0x000fe4000f8e00ff */
[----:B------:R-:W-:Y:S01]  /*1b20*/  UIMAD.WIDE.U32 UR26, UR38, UR5, URZ ;  /* 0x00000005261a72a5 */ /* 0x000fe2000f8e00ff */
[----:B------:R-:W1:Y:S02]  /*1b30*/  LDCU.128 UR8, c[0x0][0x490] ;  /* 0x00009200ff0877ac */ /* 0x000e640008000c00 */
[----:B------:R-:W-:Y:S01]  /*1b40*/  UMOV UR5, UR13 ;  /* 0x0000000d00057c82 */ /* 0x000fe20008000000 */
[----:B------:R-:W-:-:S02]  /*1b50*/  UISETP.NE.AND UP0, UPT, UR4, 0x1, UPT ;  /* 0x000000010400788c */ /* 0x000fc4000bf05270 */
[----:B------:R-:W-:Y:S02]  /*1b60*/  USHF.R.U32.HI UR28, URZ, UR6, UR5 ;  /* 0x00000006ff1c7299 */ /* 0x000fe40008011605 */
[----:B------:R-:W-:Y:S01]  /*1b70*/  UISETP.NE.AND UP1, UPT, UR7, 0x1, UPT ;  /* 0x000000010700788c */ /* 0x000fe2000bf25270 */
[----:B------:R-:W-:Y:S01]  /*1b80*/  UMOV UR5, UR15 ;  /* 0x0000000f00057c82 */ /* 0x000fe20008000000 */
[----:B------:R-:W-:Y:S02]  /*1b90*/  USEL UR16, UR50, UR28, !UP0 ;  /* 0x0000001c32107287 */ /* 0x000fe4000c000000 */
[----:B------:R-:W-:Y:S02]  /*1ba0*/  USHF.R.U32.HI UR15, URZ, UR6, UR5 ;  /* 0x00000006ff0f7299 */ /* 0x000fe40008011605 */
[----:B------:R-:W-:Y:S01]  /*1bb0*/  UIADD3 UR29, UPT, UPT, -UR16, URZ, URZ ;  /* 0x000000ff101d7290 */ /* 0x000fe2000fffe1ff */
[----:B------:R-:W-:Y:S01]  /*1bc0*/  UMOV UR5, UR17 ;  /* 0x0000001100057c82 */ /* 0x000fe20008000000 */
[----:B------:R-:W-:-:S02]  /*1bd0*/  USEL UR15, UR49, UR15, !UP0 ;  /* 0x0000000f310f7287 */ /* 0x000fc4000c000000 */
[----:B------:R-:W-:Y:S02]  /*1be0*/  USHF.R.U32.HI UR14, URZ, UR6, UR5 ;  /* 0x00000006ff0e7299 */ /* 0x000fe40008011605 */
[----:B------:R-:W-:Y:S01]  /*1bf0*/  UIADD3 UR28, UPT, UPT, -UR15, URZ, URZ ;  /* 0x000000ff0f1c7290 */ /* 0x000fe2000fffe1ff */
[----:B------:R-:W-:Y:S01]  /*1c00*/  UMOV UR5, UR19 ;  /* 0x0000001300057c82 */ /* 0x000fe20008000000 */
[----:B------:R-:W-:Y:S02]  /*1c10*/  USEL UR14, UR48, UR14, !UP0 ;  /* 0x0000000e300e7287 */ /* 0x000fe4000c000000 */
[----:B------:R-:W-:Y:S02]  /*1c20*/  USHF.R.U32.HI UR13, URZ, UR6, UR5 ;  /* 0x00000006ff0d7299 */ /* 0x000fe40008011605 */
[----:B-1----:R-:W-:Y:S01]  /*1c30*/  UIMAD.WIDE.U32 UR32, UR14, UR8, URZ ;  /* 0x000000080e2072a5 */ /* 0x002fe2000f8e00ff */
[----:B------:R-:W-:Y:S01]  /*1c40*/  UMOV UR5, UR21 ;  /* 0x0000001500057c82 */ /* 0x000fe20008000000 */
[----:B------:R-:W-:-:S02]  /*1c50*/  USEL UR13, UR46, UR13, !UP0 ;  /* 0x0000000d2e0d7287 */ /* 0x000fc4000c000000 */
[----:B------:R-:W-:Y:S02]  /*1c60*/  USHF.R.U32.HI UR12, URZ, UR6, UR5 ;  /* 0x00000006ff0c7299 */ /* 0x000fe40008011605 */
[----:B------:R-:W-:Y:S01]  /*1c70*/  UIMAD.WIDE.U32 UR20, UR16, UR8, URZ ;  /* 0x00000008101472a5 */ /* 0x000fe2000f8e00ff */
[----:B------:R-:W-:Y:S01]  /*1c80*/  UMOV UR5, UR23 ;  /* 0x0000001700057c82 */ /* 0x000fe20008000000 */
[----:B------:R-:W-:Y:S02]  /*1c90*/  USEL UR12, UR45, UR12, !UP0 ;  /* 0x0000000c2d0c7287 */ /* 0x000fe4000c000000 */
[----:B------:R-:W-:Y:S02]  /*1ca0*/  USHF.R.U32.HI UR18, URZ, UR6, UR5 ;  /* 0x00000006ff127299 */ /* 0x000fe40008011605 */
[----:B------:R-:W-:Y:S01]  /*1cb0*/  UIMAD.WIDE.U32 UR22, UR15, UR8, URZ ;  /* 0x000000080f1672a5 */ /* 0x000fe2000f8e00ff */
[----:B------:R-:W-:Y:S01]  /*1cc0*/  UMOV UR5, UR25 ;  /* 0x0000001900057c82 */ /* 0x000fe20008000000 */
[----:B------:R-:W-:-:S02]  /*1cd0*/  UIMAD.WIDE.U32 UR34, UR13, UR8, URZ ;  /* 0x000000080d2272a5 */ /* 0x000fc4000f8e00ff */
[----:B------:R-:W-:Y:S02]  /*1ce0*/  USHF.R.U32.HI UR17, URZ, UR6, UR5 ;  /* 0x00000006ff117299 */ /* 0x000fe40008011605 */
[----:B------:R-:W-:Y:S01]  /*1cf0*/  UIMAD.WIDE.U32 UR36, UR12, UR8, URZ ;  /* 0x000000080c2472a5 */ /* 0x000fe2000f8e00ff */
[----:B------:R-:W-:Y:S01]  /*1d00*/  UMOV UR5, UR27 ;  /* 0x0000001b00057c82 */ /* 0x000fe20008000000 */
[----:B------:R-:W-:Y:S02]  /*1d10*/  USEL UR17, UR71, UR17, !UP0 ;  /* 0x0000001147117287 */ /* 0x000fe4000c000000 */
[----:B------:R-:W-:Y:S02]  /*1d20*/  USHF.R.U32.HI UR5, URZ, UR6, UR5 ;  /* 0x00000006ff057299 */ /* 0x000fe40008011605 */
[----:B------:R-:W-:Y:S02]  /*1d30*/  USEL UR6, UR44, UR18, !UP0 ;  /* 0x000000122c067287 */ /* 0x000fe4000c000000 */
[----:B------:R-:W-:-:S02]  /*1d40*/  USEL UR5, UR38, UR5, !UP0 ;  /* 0x0000000526057287 */ /* 0x000fc4000c000000 */
[----:B------:R-:W-:Y:S02]  /*1d50*/  UIMAD.WIDE.U32 UR18, UR17, UR8, URZ ;  /* 0x00000008111272a5 */ /* 0x000fe4000f8e00ff */
[----:B------:R-:W-:Y:S02]  /*1d60*/  UIMAD.WIDE.U32 UR40, UR6, UR8, URZ ;  /* 0x00000008062872a5 */ /* 0x000fe4000f8e00ff */
[----:B------:R-:W-:Y:S02]  /*1d70*/  UIMAD.WIDE.U32 UR42, UR5, UR8, URZ ;  /* 0x00000008052a72a5 */ /* 0x000fe4000f8e00ff */
[----:B------:R-:W-:Y:S02]  /*1d80*/  UIADD3 UR27, UPT, UPT, -UR14, URZ, URZ ;  /* 0x000000ff0e1b7290 */ /* 0x000fe4000fffe1ff */
[----:B------:R-:W-:Y:S02]  /*1d90*/  UIADD3 UR26, UPT, UPT, -UR13, URZ, URZ ;  /* 0x000000ff0d1a7290 */ /* 0x000fe4000fffe1ff */
[----:B------:R-:W-:-:S02]  /*1da0*/  UIADD3 UR25, UPT, UPT, -UR12, URZ, URZ ;  /* 0x000000ff0c197290 */ /* 0x000fc4000fffe1ff */
[----:B------:R-:W-:Y:S02]  /*1db0*/  UIADD3 UR24, UPT, UPT, -UR6, URZ, URZ ;  /* 0x000000ff06187290 */ /* 0x000fe4000fffe1ff */
[----:B------:R-:W-:Y:S02]  /*1dc0*/  UIADD3 UR30, UPT, UPT, -UR17, URZ, URZ ;  /* 0x000000ff111e7290 */ /* 0x000fe4000fffe1ff */
[----:B------:R-:W-:Y:S02]  /*1dd0*/  UIADD3 UR8, UPT, UPT, -UR5, URZ, URZ ;  /* 0x000000ff05087290 */ /* 0x000fe4000fffe1ff */
[----:B------:R-:W-:Y:S02]  /*1de0*/  UIMAD UR53, UR4, UR29, UR50 ;  /* 0x0000001d043572a4 */ /* 0x000fe4000f8e0232 */
[----:B------:R-:W-:Y:S02]  /*1df0*/  UIMAD UR52, UR4, UR28, UR49 ;  /* 0x0000001c043472a4 */ /* 0x000fe4000f8e0231 */
[----:B------:R-:W-:-:S02]  /*1e00*/  UIMAD UR51, UR4, UR27, UR48 ;  /* 0x0000001b043372a4 */ /* 0x000fc4000f8e0230 */
[----:B------:R-:W-:Y:S02]  /*1e10*/  UIMAD UR50, UR4, UR26, UR46 ;  /* 0x0000001a043272a4 */ /* 0x000fe4000f8e022e */
[----:B------:R-:W-:Y:S02]  /*1e20*/  UIMAD UR67, UR4, UR25, UR45 ;  /* 0x00000019044372a4 */ /* 0x000fe4000f8e022d */
[----:B------:R-:W-:Y:S02]  /*1e30*/  UIMAD UR59, UR4, UR24, UR44 ;  /* 0x00000018043b72a4 */ /* 0x000fe4000f8e022c */
[----:B------:R-:W-:Y:S02]  /*1e40*/  UIMAD UR48, UR4, UR30, UR71 ;  /* 0x0000001e043072a4 */ /* 0x000fe4000f8e0247 */
[----:B------:R-:W-:Y:S01]  /*1e50*/  UIMAD UR49, UR4, UR8, UR38 ;  /* 0x00000008043172a4 */ /* 0x000fe2000f8e0226 */
[----:B------:R-:W1:Y:S02]  /*1e60*/  LDCU UR54, c[0x0][0x4a0] ;  /* 0x00009400ff3677ac */ /* 0x000e640008000800 */
[----:B------:R-:W-:Y:S01]  /*1e70*/  UMOV UR4, UR19 ;  /* 0x0000001300047c82 */ /* 0x000fe20008000000 */
[----:B------:R-:W4:Y:S01]  /*1e80*/  LDCU.64 UR44, c[0x0][0x4f0] ;  /* 0x00009e00ff2c77ac */ /* 0x000f220008000a00 */
[----:B------:R-:W-:-:S02]  /*1e90*/  USHF.R.U32.HI UR30, URZ, UR9, UR4 ;  /* 0x00000009ff1e7299 */ /* 0x000fc40008011604 */
[----:B------:R-:W-:Y:S01]  /*1ea0*/  UISETP.NE.AND UP0, UPT, UR10, 0x1, UPT ;  /* 0x000000010a00788c */ /* 0x000fe2000bf05270 */
[----:B------:R-:W-:Y:S01]  /*1eb0*/  UMOV UR4, UR21 ;  /* 0x0000001500047c82 */ /* 0x000fe20008000000 */
[----:B------:R-:W-:Y:S02]  /*1ec0*/  USEL UR30, UR17, UR30, !UP1 ;  /* 0x0000001e111e7287 */ /* 0x000fe4000c800000 */
[----:B------:R-:W-:Y:S02]  /*1ed0*/  USHF.R.U32.HI UR29, URZ, UR9, UR4 ;  /* 0x00000009ff1d7299 */ /* 0x000fe40008011604 */
[----:B------:R-:W-:Y:S01]  /*1ee0*/  UIADD3 UR22, UPT, UPT, -UR30, URZ, URZ ;  /* 0x000000ff1e167290 */ /* 0x000fe2000fffe1ff */
[----:B------:R-:W-:Y:S01]  /*1ef0*/  UMOV UR4, UR23 ;  /* 0x0000001700047c82 */ /* 0x000fe20008000000 */
[----:B------:R-:W-:Y:S02]  /*1f00*/  USEL UR29, UR16, UR29, !UP1 ;  /* 0x0000001d101d7287 */ /* 0x000fe4000c800000 */
[----:B------:R-:W-:-:S02]  /*1f10*/  USHF.R.U32.HI UR21, URZ, UR9, UR4 ;  /* 0x00000009ff157299 */ /* 0x000fc40008011604 */
[----:B------:R-:W-:Y:S01]  /*1f20*/  UIADD3 UR77, UPT, UPT, UR57, UR55, URZ ;  /* 0x00000037394d7290 */ /* 0x000fe2000fffe0ff */
[----:B------:R-:W-:Y:S01]  /*1f30*/  UMOV UR4, UR33 ;  /* 0x0000002100047c82 */ /* 0x000fe20008000000 */
[----:B------:R-:W-:Y:S02]  /*1f40*/  USEL UR28, UR15, UR21, !UP1 ;  /* 0x000000150f1c7287 */ /* 0x000fe4000c800000 */
[----:B------:R-:W-:Y:S02]  /*1f50*/  USHF.R.U32.HI UR20, URZ, UR9, UR4 ;  /* 0x00000009ff147299 */ /* 0x000fe40008011604 */
[----:B------:R-:W-:Y:S01]  /*1f60*/  UIADD3 UR21, UPT, UPT, -UR29, URZ, URZ ;  /* 0x000000ff1d157290 */ /* 0x000fe2000fffe1ff */
[----:B------:R-:W-:Y:S01]  /*1f70*/  UMOV UR4, UR35 ;  /* 0x0000002300047c82 */ /* 0x000fe20008000000 */
[----:B------:R-:W-:Y:S02]  /*1f80*/  USEL UR27, UR14, UR20, !UP1 ;  /* 0x000000140e1b7287 */ /* 0x000fe4000c800000 */
[----:B------:R-:W-:-:S02]  /*1f90*/  USHF.R.U32.HI UR19, URZ, UR9, UR4 ;  /* 0x00000009ff137299 */ /* 0x000fc40008011604 */
[----:B------:R-:W-:Y:S01]  /*1fa0*/  UIADD3 UR20, UPT, UPT, -UR28, URZ, URZ ;  /* 0x000000ff1c147290 */ /* 0x000fe2000fffe1ff */
        /* <DEDUP_REMOVED lines=11> */
[----:B------:R-:W-:Y:S02]  /*2060*/  UIADD3 UR8, UPT, UPT, -UR24, URZ, URZ ;  /* 0x000000ff18087290 */ /* 0x000fe4000fffe1ff */
[----:B------:R-:W-:Y:S02]  /*2070*/  USEL UR23, UR5, UR9, !UP1 ;  /* 0x0000000905177287 */ /* 0x000fe4000c800000 */
[----:B------:R-:W-:-:S02]  /*2080*/  UIADD3 UR9, UPT, UPT, -UR25, URZ, URZ ;  /* 0x000000ff19097290 */ /* 0x000fc4000fffe1ff */
[----:B------:R-:W-:Y:S02]  /*2090*/  UIADD3 UR4, UPT, UPT, -UR23, URZ, URZ ;  /* 0x000000ff17047290 */ /* 0x000fe4000fffe1ff */
[----:B------:R-:W-:Y:S02]  /*20a0*/  UIMAD UR41, UR7, UR22, UR17 ;  /* 0x00000016072972a4 */ /* 0x000fe4000f8e0211 */
[----:B------:R-:W-:Y:S02]  /*20b0*/  UIMAD UR34, UR7, UR4, UR5 ;  /* 0x00000004072272a4 */ /* 0x000fe4000f8e0205 */
[----:B------:R-:W-:Y:S02]  /*20c0*/  UIMAD.WIDE.U32 UR4, UR30, UR11, URZ ;  /* 0x0000000b1e0472a5 */ /* 0x000fe4000f8e00ff */
[----:B------:R-:W-:Y:S02]  /*20d0*/  UIMAD UR40, UR7, UR21, UR16 ;  /* 0x00000015072872a4 */ /* 0x000fe4000f8e0210 */
[----:B------:R-:W-:-:S02]  /*20e0*/  UIMAD UR38, UR7, UR20, UR15 ;  /* 0x00000014072672a4 */ /* 0x000fc4000f8e020f */
[----:B------:R-:W-:Y:S02]  /*20f0*/  UIMAD UR37, UR7, UR19, UR14 ;  /* 0x00000013072572a4 */ /* 0x000fe4000f8e020e */
[----:B------:R-:W-:Y:S02]  /*2100*/  UIMAD UR36, UR7, UR18, UR13 ;  /* 0x00000012072472a4 */ /* 0x000fe4000f8e020d */
[----:B------:R-:W-:Y:S02]  /*2110*/  UIMAD UR68, UR7, UR9, UR12 ;  /* 0x00000009074472a4 */ /* 0x000fe4000f8e020c */
[----:B------:R-:W-:Y:S02]  /*2120*/  UIMAD UR60, UR7, UR8, UR6 ;  /* 0x00000008073c72a4 */ /* 0x000fe4000f8e0206 */
[----:B------:R-:W-:Y:S02]  /*2130*/  UIMAD.WIDE.U32 UR6, UR29, UR11, URZ ;  /* 0x0000000b1d0672a5 */ /* 0x000fe4000f8e00ff */
[----:B------:R-:W-:Y:S01]  /*2140*/  UIMAD.WIDE.U32 UR12, UR28, UR11, URZ ;  /* 0x0000000b1c0c72a5 */ /* 0x000fe2000f8e00ff */
[----:B------:R-:W-:Y:S01]  /*2150*/  UMOV UR4, UR5 ;  /* 0x0000000500047c82 */ /* 0x000fe20008000000 */
[----:B------:R-:W-:-:S02]  /*2160*/  UIMAD.WIDE.U32 UR14, UR27, UR11, URZ ;  /* 0x0000000b1b0e72a5 */ /* 0x000fc4000f8e00ff */
[----:B-1----:R-:W-:Y:S02]  /*2170*/  USHF.R.U32.HI UR22, URZ, UR54, UR4 ;  /* 0x00000036ff167299 */ /* 0x002fe40008011604 */
[----:B------:R-:W-:Y:S01]  /*2180*/  UIMAD.WIDE.U32 UR16, UR26, UR11, URZ ;  /* 0x0000000b1a1072a5 */ /* 0x000fe2000f8e00ff */
[----:B------:R-:W-:Y:S01]  /*2190*/  UMOV UR4, UR7 ;  /* 0x0000000700047c82 */ /* 0x000fe20008000000 */
[----:B------:R-:W-:Y:S02]  /*21a0*/  UIMAD.WIDE.U32 UR18, UR25, UR11, URZ ;  /* 0x0000000b191272a5 */ /* 0x000fe4000f8e00ff */
[----:B------:R-:W-:Y:S02]  /*21b0*/  UIMAD.WIDE.U32 UR20, UR24, UR11, URZ ;  /* 0x0000000b181472a5 */ /* 0x000fe4000f8e00ff */
[----:B------:R-:W-:Y:S02]  /*21c0*/  UIMAD.WIDE.U32 UR32, UR23, UR11, URZ ;  /* 0x0000000b172072a5 */ /* 0x000fe4000f8e00ff */
[----:B------:R-:W-:Y:S01]  /*21d0*/  USHF.R.U32.HI UR11, URZ, UR54, UR4 ;  /* 0x00000036ff0b7299 */ /* 0x000fe20008011604 */
[----:B------:R-:W1:Y:S02]  /*21e0*/  LDCU UR43, c[0x0][0x4ec] ;  /* 0x00009d80ff2b77ac */ /* 0x000e640008000800 */
[----:B------:R-:W-:Y:S01]  /*21f0*/  UMOV UR4, UR13 ;  /* 0x0000000d00047c82 */ /* 0x000fe20008000000 */
[----:B------:R-:W1:Y:S01]  /*2200*/  LDCU.64 UR8, c[0x0][0x4c0] ;  /* 0x00009800ff0877ac */ /* 0x000e620008000a00 */
[----:B------:R-:W-:-:S02]  /*2210*/  USHF.R.U32.HI UR7, URZ, UR54, UR4 ;  /* 0x00000036ff077299 */ /* 0x000fc40008011604 */
[----:B------:R-:W-:Y:S01]  /*2220*/  USEL UR66, UR30, UR22, !UP0 ;  /* 0x000000161e427287 */ /* 0x000fe2000c000000 */
[----:B------:R-:W-:Y:S01]  /*2230*/  UMOV UR4, UR15 ;  /* 0x0000000f00047c82 */ /* 0x000fe20008000000 */
[----:B------:R-:W-:Y:S02]  /*2240*/  USEL UR65, UR29, UR11, !UP0 ;  /* 0x0000000b1d417287 */ /* 0x000fe4000c000000 */
[----:B------:R-:W-:Y:S02]  /*2250*/  USHF.R.U32.HI UR6, URZ, UR54, UR4 ;  /* 0x00000036ff067299 */ /* 0x000fe40008011604 */
[----:B------:R-:W-:Y:S01]  /*2260*/  IMAD.U32 R22, RZ, RZ, UR66 ;  /* 0x00000042ff167e24 */ /* 0x000fe2000f8e00ff */
[----:B------:R-:W-:Y:S01]  /*2270*/  USEL UR64, UR28, UR7, !UP0 ;  /* 0x000000071c407287 */ /* 0x000fe2000c000000 */
[----:B------:R-:W-:Y:S01]  /*2280*/  UMOV UR4, UR17 ;  /* 0x0000001100047c82 */ /* 0x000fe20008000000 */
[----:B------:R-:W-:Y:S01]  /*2290*/  USEL UR61, UR27, UR6, !UP0 ;  /* 0x000000061b3d7287 */ /* 0x000fe2000c000000 */
[----:B------:R-:W-:Y:S01]  /*22a0*/  MOV R18, UR65 ;  /* 0x0000004100127c02 */ /* 0x000fe20008000f00 */
[----:B------:R-:W-:-:S02]  /*22b0*/  USHF.R.U32.HI UR5, URZ, UR54, UR4 ;  /* 0x00000036ff057299 */ /* 0x000fc40008011604 */
[----:B------:R-:W-:Y:S01]  /*22c0*/  IMAD.U32 R14, RZ, RZ, UR64 ;  /* 0x00000040ff0e7e24 */ /* 0x000fe2000f8e00ff */
[----:B------:R-:W-:Y:S01]  /*22d0*/  UIADD3 UR14, UPT, UPT, -UR66, URZ, URZ ;  /* 0x000000ff420e7290 */ /* 0x000fe2000fffe1ff */
[----:B------:R-:W-:Y:S01]  /*22e0*/  UMOV UR4, UR19 ;  /* 0x0000001300047c82 */ /* 0x000fe20008000000 */
[----:B------:R-:W-:Y:S01]  /*22f0*/  USEL UR58, UR26, UR5, !UP0 ;  /* 0x000000051a3a7287 */ /* 0x000fe2000c000000 */
[----:B------:R-:W-:Y:S01]  /*2300*/  MOV R10, UR61 ;  /* 0x0000003d000a7c02 */ /* 0x000fe20008000f00 */
[----:B------:R-:W-:Y:S02]  /*2310*/  USHF.R.U32.HI UR70, URZ, UR54, UR4 ;  /* 0x00000036ff467299 */ /* 0x000fe40008011604 */
[----:B------:R-:W-:Y:S01]  /*2320*/  UIADD3 UR13, UPT, UPT, -UR65, URZ, URZ ;  /* 0x000000ff410d7290 */ /* 0x000fe2000fffe1ff */
[----:B------:R-:W-:Y:S01]  /*2330*/  UMOV UR4, UR21 ;  /* 0x0000001500047c82 */ /* 0x000fe20008000000 */
[----:B------:R-:W-:Y:S01]  /*2340*/  USEL UR70, UR25, UR70, !UP0 ;  /* 0x0000004619467287 */ /* 0x000fe2000c000000 */
[----:B------:R-:W-:Y:S01]  /*2350*/  IMAD.U32 R6, RZ, RZ, UR58 ;  /* 0x0000003aff067e24 */ /* 0x000fe2000f8e00ff */
        /* <DEDUP_REMOVED lines=9> */
[----:B------:R-:W-:Y:S02]  /*23f0*/  UIADD3 UR5, UPT, UPT, -UR62, URZ, URZ ;  /* 0x000000ff3e057290 */ /* 0x000fe4000fffe1ff */
[----:B------:R-:W-:Y:S02]  /*2400*/  UIADD3 UR4, UPT, UPT, -UR46, URZ, URZ ;  /* 0x000000ff2e047290 */ /* 0x000fe4000fffe1ff */
[----:B-1----:R-:W-:Y:S02]  /*2410*/  UIMAD UR16, UR48, UR8, UR43 ;  /* 0x00000008301072a4 */ /* 0x002fe4000f8e022b */
[----:B------:R-:W-:Y:S02]  /*2420*/  UIMAD UR15, UR53, UR8, UR43 ;  /* 0x00000008350f72a4 */ /* 0x000fe4000f8e022b */
[----:B------:R-:W-:-:S02]  /*2430*/  UIMAD UR14, UR10, UR14, UR30 ;  /* 0x0000000e0a0e72a4 */ /* 0x000fc4000f8e021e */
[----:B------:R-:W-:Y:S01]  /*2440*/  UIMAD UR13, UR10, UR13, UR29 ;  /* 0x0000000d0a0d72a4 */ /* 0x000fe2000f8e021d */
[----:B------:R-:W-:Y:S01]  /*2450*/  MOV R21, UR16 ;  /* 0x0000001000157c02 */ /* 0x000fe20008000f00 */
[----:B------:R-:W-:Y:S01]  /*2460*/  UIMAD UR12, UR10, UR12, UR28 ;  /* 0x0000000c0a0c72a4 */ /* 0x000fe2000f8e021c */
[----:B------:R-:W-:Y:S01]  /*2470*/  IMAD.U32 R17, RZ, RZ, UR15 ;  /* 0x0000000fff117e24 */ /* 0x000fe2000f8e00ff */
[----:B------:R-:W-:Y:S02]  /*2480*/  UIMAD UR11, UR10, UR11, UR27 ;  /* 0x0000000b0a0b72a4 */ /* 0x000fe4000f8e021b */
[----:B------:R-:W-:Y:S02]  /*2490*/  UIMAD UR26, UR10, UR7, UR26 ;  /* 0x000000070a1a72a4 */ /* 0x000fe4000f8e021a */
[----:B------:R-:W-:Y:S02]  /*24a0*/  UIMAD UR6, UR10, UR6, UR25 ;  /* 0x000000060a0672a4 */ /* 0x000fe4000f8e0219 */
[----:B------:R-:W-:-:S02]  /*24b0*/  UIMAD UR5, UR10, UR5, UR24 ;  /* 0x000000050a0572a4 */ /* 0x000fc4000f8e0218 */
[----:B------:R-:W-:Y:S01]  /*24c0*/  UIMAD UR4, UR10, UR4, UR23 ;  /* 0x000000040a0472a4 */ /* 0x000fe2000f8e0217 */
[----:B------:R-:W1:Y:S01]  /*24d0*/  LDCU UR10, c[0x0][0x4c8] ;  /* 0x00009900ff0a77ac */ /* 0x000e620008000800 */
[----:B------:R-:W-:Y:S02]  /*24e0*/  UIMAD UR17, UR52, UR8, UR43 ;  /* 0x00000008341172a4 */ /* 0x000fe4000f8e022b */
[----:B------:R-:W-:Y:S02]  /*24f0*/  UIMAD UR16, UR51, UR8, UR43 ;  /* 0x00000008331072a4 */ /* 0x000fe4000f8e022b */
[----:B------:R-:W-:Y:S02]  /*2500*/  UIMAD UR15, UR50, UR8, UR43 ;  /* 0x00000008320f72a4 */ /* 0x000fe4000f8e022b */
[----:B------:R-:W-:Y:S01]  /*2510*/  UIMAD UR67, UR67, UR8, UR43 ;  /* 0x00000008434372a4 */ /* 0x000fe2000f8e022b */
[----:B------:R-:W-:Y:S01]  /*2520*/  MOV R13, UR17 ;  /* 0x00000011000d7c02 */ /* 0x000fe20008000f00 */
[----:B------:R-:W-:Y:S01]  /*2530*/  UIMAD UR59, UR59, UR8, UR43 ;  /* 0x000000083b3b72a4 */ /* 0x000fe2000f8e022b */
[----:B------:R-:W-:Y:S01]  /*2540*/  IMAD.U32 R9, RZ, RZ, UR16 ;  /* 0x00000010ff097e24 */ /* 0x000fe2000f8e00ff */
[----:B------:R-:W-:Y:S01]  /*2550*/  UIMAD UR43, UR49, UR8, UR43 ;  /* 0x00000008312b72a4 */ /* 0x000fe2000f8e022b */
[----:B------:R-:W-:Y:S01]  /*2560*/  MOV R5, UR15 ;  /* 0x0000000f00057c02 */ /* 0x000fe20008000f00 */
[----:B----4-:R-:W-:-:S02]  /*2570*/  UIMAD UR8, UR40, UR9, UR44 ;  /* 0x00000009280872a4 */ /* 0x010fc4000f8e022c */
[----:B------:R-:W-:Y:S02]  /*2580*/  UIMAD UR15, UR41, UR9, UR44 ;  /* 0x00000009290f72a4 */ /* 0x000fe4000f8e022c */
[----:B------:R-:W-:Y:S02]  /*2590*/  UIMAD UR16, UR38, UR9, UR44 ;  /* 0x00000009261072a4 */ /* 0x000fe4000f8e022c */
[----:B------:R-:W-:Y:S01]  /*25a0*/  MOV R16, UR8 ;  /* 0x0000000800107c02 */ /* 0x000fe20008000f00 */
[----:B------:R-:W-:Y:S01]  /*25b0*/  UIMAD UR8, UR36, UR9, UR44 ;  /* 0x00000009240872a4 */ /* 0x000fe2000f8e022c */
[----:B------:R-:W-:Y:S01]  /*25c0*/  IMAD.U32 R20, RZ, RZ, UR15 ;  /* 0x0000000fff147e24 */ /* 0x000fe2000f8e00ff */
[----:B------:R-:W-:Y:S01]  /*25d0*/  UIMAD UR15, UR37, UR9, UR44 ;  /* 0x00000009250f72a4 */ /* 0x000fe2000f8e022c */
[----:B------:R-:W-:Y:S01]  /*25e0*/  IMAD.U32 R12, RZ, RZ, UR16 ;  /* 0x00000010ff0c7e24 */ /* 0x000fe2000f8e00ff */
[----:B------:R-:W-:Y:S02]  /*25f0*/  UIMAD UR68, UR68, UR9, UR44 ;  /* 0x00000009444472a4 */ /* 0x000fe4000f8e022c */
[----:B------:R-:W-:Y:S01]  /*2600*/  UIMAD UR60, UR60, UR9, UR44 ;  /* 0x000000093c3c72a4 */ /* 0x000fe2000f8e022c */
[----:B------:R-:W-:Y:S01]  /*2610*/  IMAD.U32 R4, RZ, RZ, UR8 ;  /* 0x00000008ff047e24 */ /* 0x000fe2000f8e00ff */
[----:B------:R-:W-:Y:S01]  /*2620*/  UIMAD UR44, UR34, UR9, UR44 ;  /* 0x00000009222c72a4 */ /* 0x000fe2000f8e022c */
[----:B------:R-:W-:Y:S01]  /*2630*/  MOV R8, UR15 ;  /* 0x0000000f00087c02 */ /* 0x000fe20008000f00 */
[----:B-1----:R-:W-:-:S02]  /*2640*/  UIMAD UR9, UR14, UR10, UR45 ;  /* 0x0000000a0e0972a4 */ /* 0x002fc4000f8e022d */
[----:B------:R-:W-:Y:S02]  /*2650*/  UIMAD UR8, UR13, UR10, UR45 ;  /* 0x0000000a0d0872a4 */ /* 0x000fe4000f8e022d */
[----:B------:R-:W-:Y:S02]  /*2660*/  UIMAD UR12, UR12, UR10, UR45 ;  /* 0x0000000a0c0c72a4 */ /* 0x000fe4000f8e022d */
[----:B------:R-:W-:Y:S01]  /*2670*/  MOV R19, UR9 ;  /* 0x0000000900137c02 */ /* 0x000fe20008000f00 */
[----:B------:R-:W-:Y:S01]  /*2680*/  UIMAD UR9, UR11, UR10, UR45 ;  /* 0x0000000a0b0972a4 */ /* 0x000fe2000f8e022d */
[----:B------:R-:W-:Y:S01]  /*2690*/  IMAD.U32 R15, RZ, RZ, UR8 ;  /* 0x00000008ff0f7e24 */ /* 0x000fe2000f8e00ff */
[----:B------:R-:W-:Y:S01]  /*26a0*/  UIMAD UR8, UR26, UR10, UR45 ;  /* 0x0000000a1a0872a4 */ /* 0x000fe2000f8e022d */
[----:B------:R-:W-:Y:S01]  /*26b0*/  MOV R11, UR12 ;  /* 0x0000000c000b7c02 */ /* 0x000fe20008000f00 */
[----:B------:R-:W-:Y:S02]  /*26c0*/  UIMAD UR69, UR6, UR10, UR45 ;  /* 0x0000000a064572a4 */ /* 0x000fe4000f8e022d */
[----:B------:R-:W-:Y:S01]  /*26d0*/  UIMAD UR61, UR5, UR10, UR45 ;  /* 0x0000000a053d72a4 */ /* 0x000fe2000f8e022d */
[----:B------:R-:W-:Y:S01]  /*26e0*/  IMAD.U32 R7, RZ, RZ, UR9 ;  /* 0x00000009ff077e24 */ /* 0x000fe2000f8e00ff */
[----:B------:R-:W-:Y:S01]  /*26f0*/  UIMAD UR45, UR4, UR10, UR45 ;  /* 0x0000000a042d72a4 */ /* 0x000fe2000f8e022d */
[----:B------:R-:W-:Y:S01]  /*2700*/  MOV R3, UR8 ;  /* 0x0000000800037c02 */ /* 0x000fe20008000f00 */
[----:B------:R-:W-:Y:S01]  /*2710*/  UMOV UR6, URZ ;  /* 0x000000ff00067c82 */ /* 0x000fe20008000000 */
[----:B------:R-:W-:Y:S01]  /*2720*/  UMOV UR5, URZ ;  /* 0x000000ff00057c82 */ /* 0x000fe20008000000 */
[----:B------:R-:W-:Y:S01]  /*2730*/  UMOV UR4, URZ ;  /* 0x000000ff00047c82 */ /* 0x000fe20008000000 */
[----:B------:R-:W-:Y:S01]  /*2740*/  IMAD.U32 R29, RZ, RZ, UR6 ;  /* 0x00000006ff1d7e24 */ /* 0x000fe2000f8e00ff */
[----:B------:R-:W-:Y:S01]  /*2750*/  MOV R31, UR4 ;  /* 0x00000004001f7c02 */ /* 0x000fe20008000f00 */
[----:B------:R-:W-:Y:S01]  /*2760*/  IMAD.U32 R30, RZ, RZ, UR5 ;  /* 0x00000005ff1e7e24 */ /* 0x000fe2000f8e00ff */
[----:B------:R-:W1:Y:S01]  /*2770*/  LDCU UR7, c[0x0][0x4cc] ;  /* 0x00009980ff0777ac */ /* 0x000e620008000800 */
[----:B------:R-:W4:Y:S01]  /*2780*/  LDCU.64 UR74, c[0x0][0x390] ;  /* 0x00007200ff4a77ac */ /* 0x000f220008000a00 */
[----:B------:R-:W-:-:S02]  /*2790*/  UIADD3 UR35, UPT, UPT, UR56, 0x8, URZ ;  /* 0x0000000838237890 */ /* 0x000fc4000fffe0ff */
[----:B------:R-:W-:Y:S02]  /*27a0*/  UIADD3 UR27, UPT, UPT, UR56, 0x10, URZ ;  /* 0x00000010381b7890 */ /* 0x000fe4000fffe0ff */
[----:B------:R-:W-:Y:S01]  /*27b0*/  UIADD3 UR19, UPT, UPT, UR56, 0x18, URZ ;  /* 0x0000001838137890 */ /* 0x000fe2000fffe0ff */
[----:B------:R-:W-:Y:S01]  /*27c0*/  UMOV UR18, UR63 ;  /* 0x0000003f00127c82 */ /* 0x000fe20008000000 */
[----:B------:R-:W-:-:S10]  /*27d0*/  UMOV UR23, URZ ;  /* 0x000000ff00177c82 */ /* 0x000fd40008000000 */
.L_x_28:
[----:B------:R-:W-:Y:S01]  /*27e0*/  @!P3 MOV R36, 0xc000 ;  /* 0x0000c0000024b802 */ /* 0x000fe20000000f00 */
[----:B------:R-:W-:Y:S01]  /*27f0*/  ULEA UR10, UR18, UR39, 0x3 ;  /* 0x00000027120a7291 */ /* 0x000fe2000f8e18ff */
[----:B---3--:R-:W-:Y:S11]  /*2800*/  @P0 BRA `(.L_x_23) ;  /* 0x0000000000100947 */ /* 0x008ff60003800000 */
[----:B--2---:R-:W-:Y:S04]  /*2810*/  MOV R0, UR31 ;  /* 0x0000001f00007c02 */ /* 0x004fe80008000f00 */
[----:B------:R-:W-:Y:S04]  /*2820*/  SHF.L.U32 R37, R0, 0x1f, RZ ;  /* 0x0000001f00257819 */ /* 0x000fe800000006ff */
[----:B------:R-:W2:Y:S02]  /*2830*/  SYNCS.PHASECHK.TRANS64.TRYWAIT P0, [UR10+0x40], R37 ;  /* 0x00004025ff0075a7 */ /* 0x000ea4000800110a */
[----:B--2---:R-:W-:Y:S05]  /*2840*/  @!P0 BRA `(.L_x_24) ;  /* 0x0000009000648947 */ /* 0x004fea0003800000 */
.L_x_23:
[----:B------:R3:W-:Y:S01]  /*2850*/  @!P3 SYNCS.ARRIVE.TRANS64 RZ, [UR10], R36 ;  /* 0x00000024ffffb9a7 */ /* 0x0007e2000800000a */
[----:B------:R-:W-:Y:S04]  /*2860*/  ULOP3.LUT UR4, UR76, 0x2, URZ, 0xfc, !UPT ;  /* 0x000000024c047892 */ /* 0x000fe8000f8efcff */
[----:B------:R-:W-:Y:S09]  /*2870*/  UISETP.NE.AND UP0, UPT, UR4, 0x2, UPT ;  /* 0x000000020400788c */ /* 0x000ff2000bf05270 */
[----:B------:R-:W-:Y:S05]  /*2880*/  BRA.U UP0, `(.L_x_25) ;  /* 0x0000000100047547 */ /* 0x000fea000b800000 */
[----:B-1--4-:R-:W-:Y:S05]  /*2890*/  BPT.TRAP 0x1 ;  /* 0x000000040000795c */ /* 0x012fea0000300000 */
.L_x_25:
[----:B------:R-:W-:Y:S04]  /*28a0*/  BSSY.RECONVERGENT B0, `(.L_x_26) ;  /* 0x0000003000007945 */ /* 0x000fe80003800200 */
[----:B------:R-:W-:Y:S05]  /*28b0*/  @P2 BRA `(.L_x_27) ;  /* 0x0000000000042947 */ /* 0x000fea0003800000 */
[----:B-1--4-:R-:W-:Y:S05]  /*28c0*/  BPT.TRAP 0x1 ;  /* 0x000000040000795c */ /* 0x012fea0000300000 */
.L_x_27:
[----:B-1--4-:R-:W-:Y:S05]  /*28d0*/  BSYNC.RECONVERGENT B0 ;  /* 0x0000000000007941 */ /* 0x012fea0003800200 */
.L_x_26:
[----:B------:R-:W1:Y:S01]  /*28e0*/  LDCU.64 UR4, c[0x0][0x4f8] ;  /* 0x00009f00ff0477ac */ /* 0x000e620008000a00 */
[----:B------:R-:W-:Y:S02]  /*28f0*/  R2UR UR36, R12 ;  /* 0x000000000c2472ca */ /* 0x000fe400000e0000 */
[----:B------:R-:W-:Y:S01]  /*2900*/  R2UR UR37, R11 ;  /* 0x000000000b2572ca */ /* 0x000fe200000e0000 */
[----:B------:R-:W4:Y:S01]  /*2910*/  LDCU.64 UR8, c[0x0][0x4d0] ;  /* 0x00009a00ff0877ac */ /* 0x000f220008000a00 */
[C---:B------:R-:W-:Y:S02]  /*2920*/  R2UR UR14, R29.reuse ;  /* 0x000000001d0e72ca */ /* 0x040fe400000e0000 */
[----:B------:R-:W-:Y:S01]  /*2930*/  R2UR UR38, R14 ;  /* 0x000000000e2672ca */ /* 0x000fe200000e0000 */
[----:B------:R-:W5:Y:S01]  /*2940*/  LDCU UR6, c[0x0][0x500] ;  /* 0x0000a000ff0677ac */ /* 0x000f620008000800 */
[C---:B------:R-:W-:Y:S02]  /*2950*/  R2UR UR13, R30.reuse ;  /* 0x000000001e0d72ca */ /* 0x040fe400000e0000 */
[----:B------:R-:W-:Y:S01]  /*2960*/  R2UR UR28, R29 ;  /* 0x000000001d1c72ca */ /* 0x000fe200000e0000 */
[----:B------:R-:W-:Y:S01]  /*2970*/  UIADD3 UR11, UPT, UPT, UR18, 0x1, URZ ;  /* 0x00000001120b7890 */ /* 0x000fe2000fffe0ff */
[----:B------:R-:W-:Y:S01]  /*2980*/  R2UR UR29, R30 ;  /* 0x000000001e1d72ca */ /* 0x000fe200000e0000 */
[----:B------:R-:W-:Y:S01]  /*2990*/  USHF.L.U32 UR66, UR23, 0x6, URZ ;  /* 0x0000000617427899 */ /* 0x000fe200080006ff */
[C---:B------:R-:W-:Y:S01]  /*29a0*/  R2UR UR30, R31.reuse ;  /* 0x000000001f1e72ca */ /* 0x040fe200000e0000 */
[----:B------:R-:W-:Y:S01]  /*29b0*/  UISETP.NE.AND UP0, UPT, UR11, 0x8, UPT ;  /* 0x000000080b00788c */ /* 0x000fe2000bf05270 */
[----:B------:R-:W-:Y:S01]  /*29c0*/  R2UR UR12, R31 ;  /* 0x000000001f0c72ca */ /* 0x000fe200000e0000 */
[----:B-1----:R-:W-:Y:S01]  /*29d0*/  UIMAD UR4, UR14, UR7, UR4 ;  /* 0x000000070e0472a4 */ /* 0x002fe2000f8e0204 */
[----:B------:R-:W-:Y:S01]  /*29e0*/  MOV.SPILL R46, UR70 ;  /* 0x00000046002e7c02 */ /* 0x000fe20009000f00 */
[----:B------:R-:W-:Y:S01]  /*29f0*/  USEL UR63, UR11, URZ, UP0 ;  /* 0x000000ff0b3f7287 */ /* 0x000fe20008000000 */
[----:B------:R-:W-:Y:S01]  /*2a00*/  R2UR UR70, R22 ;  /* 0x00000000164672ca */ /* 0x000fe200000e0000 */
[----:B----4-:R-:W-:Y:S01]  /*2a10*/  UIMAD UR5, UR13, UR8, UR5 ;  /* 0x000000080d0572a4 */ /* 0x010fe2000f8e0205 */
[----:B------:R-:W-:Y:S01]  /*2a20*/  MOV.SPILL R45, UR69 ;  /* 0x00000045002d7c02 */ /* 0x000fe20009000f00 */
[----:B------:R-:W-:Y:S01]  /*2a30*/  ULOP3.LUT UR65, UR10, 0xfefffff8, URZ, 0xc0, !UPT ;  /* 0xfefffff80a417892 */ /* 0x000fe2000f8ec0ff */
[----:B------:R-:W-:Y:S01]  /*2a40*/  R2UR UR69, R19 ;  /* 0x00000000134572ca */ /* 0x000fe200000e0000 */
[----:B------:R-:W-:Y:S01]  /*2a50*/  ULEA UR4, UR5, UR4, 0x5 ;  /* 0x0000000405047291 */ /* 0x000fe2000f8e28ff */
[----:B------:R-:W-:Y:S01]  /*2a60*/  MOV.SPILL R44, UR68 ;  /* 0x00000044002c7c02 */ /* 0x000fe20009000f00 */
[----:B------:R-:W-:Y:S01]  /*2a70*/  ULEA UR5, UR63, UR39, 0x3 ;  /* 0x000000273f057291 */ /* 0x000fe2000f8e18ff */
[----:B------:R-:W-:Y:S01]  /*2a80*/  R2UR UR68, R20 ;  /* 0x00000000144472ca */ /* 0x000fe200000e0000 */
[----:B------:R-:W1:Y:S01]  /*2a90*/  LDCU.64 UR24, c[0x0][0x348] ;  /* 0x00006900ff1877ac */ /* 0x000e620008000a00 */
[----:B------:R-:W-:Y:S02]  /*2aa0*/  MOV.SPILL R43, UR67 ;  /* 0x00000043002b7c02 */ /* 0x000fe40009000f00 */
[----:B------:R-:W-:Y:S01]  /*2ab0*/  R2UR UR67, R21 ;  /* 0x00000000154372ca */ /* 0x000fe200000e0000 */
[----:B------:R-:W-:Y:S01]  /*2ac0*/  USEL UR8, URZ, 0x1, UP0 ;  /* 0x00000001ff087887 */ /* 0x000fe20008000000 */
[----:B------:R-:W-:Y:S01]  /*2ad0*/  MOV.SPILL R53, UR62 ;  /* 0x0000003e00357c02 */ /* 0x000fe20009000f00 */
[----:B-----5:R-:W-:Y:S01]  /*2ae0*/  UIMAD UR6, UR12, UR9, UR6 ;  /* 0x000000090c0672a4 */ /* 0x020fe2000f8e0206 */
[----:B------:R-:W-:Y:S01]  /*2af0*/  R2UR UR62, R18 ;  /* 0x00000000123e72ca */ /* 0x000fe200000e0000 */
[----:B------:R-:W-:Y:S01]  /*2b00*/  ULOP3.LUT UR31, UR31, UR8, URZ, 0x3c, !UPT ;  /* 0x000000081f1f7292 */ /* 0x000fe2000f8e3cff */
[----:B------:R-:W-:Y:S01]  /*2b10*/  MOV.SPILL R52, UR61 ;  /* 0x0000003d00347c02 */ /* 0x000fe20009000f00 */
[----:B------:R-:W-:Y:S01]  /*2b20*/  ULEA UR15, UR18, UR39, 0xe ;  /* 0x00000027120f7291 */ /* 0x000fe2000f8e70ff */
[----:B------:R-:W-:Y:S01]  /*2b30*/  R2UR UR61, R15 ;  /* 0x000000000f3d72ca */ /* 0x000fe200000e0000 */
[----:B------:R-:W-:Y:S01]  /*2b40*/  ULEA UR4, UR6, UR4, 0xa ;  /* 0x0000000406047291 */ /* 0x000fe2000f8e50ff */
[----:B------:R-:W-:Y:S01]  /*2b50*/  MOV.SPILL R51, UR60 ;  /* 0x0000003c00337c02 */ /* 0x000fe20009000f00 */
[----:B------:R-:W-:Y:S01]  /*2b60*/  UIADD3 UR64, UPT, UPT, UR15, 0x6400, URZ ;  /* 0x000064000f407890 */ /* 0x000fe2000fffe0ff */
[----:B------:R-:W-:Y:S01]  /*2b70*/  R2UR UR60, R16 ;  /* 0x00000000103c72ca */ /* 0x000fe200000e0000 */
[----:B------:R-:W-:Y:S01]  /*2b80*/  UPRMT UR4, UR4, 0x5410, URZ ;  /* 0x0000541004047896 */ /* 0x000fe200080000ff */
[----:B--2---:R-:W-:Y:S01]  /*2b90*/  IMAD.U32 R0, RZ, RZ, UR31 ;  /* 0x0000001fff007e24 */ /* 0x004fe2000f8e00ff */
[----:B-1----:R-:W-:Y:S01]  /*2ba0*/  UIADD3 UR16, UP1, UPT, UR24, 0x80, URZ ;  /* 0x0000008018107890 */ /* 0x002fe2000ff3e0ff */
[----:B------:R-:W-:Y:S01]  /*2bb0*/  MOV.SPILL R50, UR59 ;  /* 0x0000003b00327c02 */ /* 0x000fe20009000f00 */
[----:B------:R-:W-:Y:S01]  /*2bc0*/  UMOV UR20, UR66 ;  /* 0x0000004200147c82 */ /* 0x000fe20008000000 */
[----:B------:R-:W-:Y:S01]  /*2bd0*/  UMOV UR72, 0x0 ;  /* 0x0000000000487882 */ /* 0x000fe20000000000 */
[----:B------:R-:W-:Y:S01]  /*2be0*/  UIADD3.X UR17, UPT, UPT, URZ, UR25, URZ, UP1, !UPT ;  /* 0x00000019ff117290 */ /* 0x000fe20008ffe4ff */
[----:B------:R-:W-:Y:S01]  /*2bf0*/  SHF.L.U32 R55, R0, 0x1f, RZ ;  /* 0x0000001f00377819 */ /* 0x000fe200000006ff */
[----:B------:R-:W-:Y:S01]  /*2c00*/  UMOV UR73, 0x10000000 ;  /* 0x1000000000497882 */ /* 0x000fe20000000000 */
[----:B------:R-:W-:Y:S01]  /*2c10*/  UIADD3 UR50, UPT, UPT, UR20, 0x20, URZ ;  /* 0x0000002014327890 */ /* 0x000fe2000fffe0ff */
[----:B------:R-:W-:Y:S01]  /*2c20*/  R2UR UR59, R17 ;  /* 0x00000000113b72ca */ /* 0x000fe200000e0000 */
[----:B------:R-:W-:Y:S01]  /*2c30*/  UIADD3 UR48, UPT, UPT, UR15, 0x6800, URZ ;  /* 0x000068000f307890 */ /* 0x000fe2000fffe0ff */
[----:B------:R1:W2:Y:S01]  /*2c40*/  SYNCS.PHASECHK.TRANS64.TRYWAIT P0, [UR5+0x40], R55 ;  /* 0x00004037ff0075a7 */ /* 0x0002a20008001105 */
[----:B------:R-:W-:Y:S01]  /*2c50*/  UIADD3 UR56, UPT, UPT, UR15, 0x6c00, URZ ;  /* 0x00006c000f387890 */ /* 0x000fe2000fffe0ff */
[----:B------:R-:W-:Y:S01]  /*2c60*/  MOV.SPILL R48, UR35 ;  /* 0x0000002300307c02 */ /* 0x000fe20009000f00 */
[----:B------:R4:W-:Y:S01]  /*2c70*/  UTMALDG.5D.IM2COL.2CTA [UR64], [UR16], UR4, desc[UR72] ;  /* 0x00004840100073b4 */ /* 0x0009e20008261004 */
[----:B------:R-:W-:Y:S01]  /*2c80*/  UMOV UR5, UR65 ;  /* 0x0000004100057c82 */ /* 0x000fe20008000000 */
        /* <DEDUP_REMOVED lines=10> */
[----:B------:R5:W-:Y:S01]  /*2d30*/  UTMALDG.5D.IM2COL.2CTA [UR48], [UR16], UR4, desc[UR72] ;  /* 0x00004830100073b4 */ /* 0x000be20008261004 */
[----:B------:R-:W-:Y:S01]  /*2d40*/  UMOV UR57, UR5 ;  /* 0x0000000500397c82 */ /* 0x000fe20008000000 */
[----:B------:R-:W-:Y:S01]  /*2d50*/  UMOV UR58, UR20 ;  /* 0x00000014003a7c82 */ /* 0x000fe20008000000 */
[----:B------:R-:W-:Y:S01]  /*2d60*/  UIADD3 UR8, UPT, UPT, UR15, 0x7000, URZ ;  /* 0x000070000f087890 */ /* 0x000fe2000fffe0ff */
[----:B------:R-:W-:Y:S01]  /*2d70*/  R2UR UR35, R13 ;  /* 0x000000000d2372ca */ /* 0x000fe200000e0000 */
[----:B------:R-:W-:Y:S01]  /*2d80*/  UMOV UR11, UR59 ;  /* 0x0000003b000b7c82 */ /* 0x000fe20008000000 */
        /* <DEDUP_REMOVED lines=14> */
[----:B------:R-:W-:Y:S01]  /*2e70*/  R2UR UR46, R6 ;  /* 0x00000000062e72ca */ /* 0x000fe200000e0000 */
[----:B------:R-:W-:Y:S01]  /*2e80*/  UIADD3 UR40, UPT, UPT, UR15, 0x8400, URZ ;  /* 0x000084000f287890 */ /* 0x000fe2000fffe0ff */
[----:B------:R-:W-:Y:S01]  /*2e90*/  MOV.SPILL R40, UR45 ;  /* 0x0000002d00287c02 */ /* 0x000fe20009000f00 */
[----:B------:R-:W-:Y:S01]  /*2ea0*/  UMOV UR42, UR20 ;  /* 0x00000014002a7c82 */ /* 0x000fe20008000000 */
[----:B------:R-:W-:Y:S01]  /*2eb0*/  R2UR UR45, R3 ;  /* 0x00000000032d72ca */ /* 0x000fe200000e0000 */
[----:B------:R-:W-:Y:S01]  /*2ec0*/  UMOV UR26, UR20 ;  /* 0x00000014001a7c82 */ /* 0x000fe20008000000 */
[----:B------:R1:W-:Y:S01]  /*2ed0*/  UTMALDG.5D.IM2COL.2CTA [UR32], [UR16], UR4, desc[UR72] ;  /* 0x00004820100073b4 */ /* 0x0003e20008261004 */
[----:B------:R-:W-:Y:S01]  /*2ee0*/  UMOV UR6, UR38 ;  /* 0x0000002600067c82 */ /* 0x000fe20008000000 */
[----:B------:R-:W-:Y:S01]  /*2ef0*/  MOV.SPILL R39, UR44 ;  /* 0x0000002c00277c02 */ /* 0x000fe20009000f00 */
[----:B------:R-:W-:Y:S01]  /*2f00*/  UIADD3 UR55, UPT, UPT, UR55, 0x1, URZ ;  /* 0x0000000137377890 */ /* 0x000fe2000fffe0ff */
[----:B------:R-:W-:Y:S02]  /*2f10*/  MOV.SPILL R38, UR43 ;  /* 0x0000002b00267c02 */ /* 0x000fe40009000f00 */
[----:B------:R-:W-:Y:S01]  /*2f20*/  R2UR UR43, R5 ;  /* 0x00000000052b72ca */ /* 0x000fe200000e0000 */
[----:B----4-:R-:W-:Y:S01]  /*2f30*/  UIADD3 UR64, UPT, UPT, UR15, 0x7c00, URZ ;  /* 0x00007c000f407890 */ /* 0x010fe2000fffe0ff */
[----:B------:R-:W-:Y:S01]  /*2f40*/  R2UR UR67, R9 ;  /* 0x00000000094372ca */ /* 0x000fe200000e0000 */
[----:B------:R-:W-:Y:S01]  /*2f50*/  UMOV UR66, UR20 ;  /* 0x0000001400427c82 */ /* 0x000fe20008000000 */
[----:B------:R-:W-:Y:S01]  /*2f60*/  R2UR UR68, R8 ;  /* 0x00000000084472ca */ /* 0x000fe200000e0000 */
[----:B------:R-:W-:Y:S01]  /*2f70*/  UMOV UR65, UR5 ;  /* 0x0000000500417c82 */ /* 0x000fe20008000000 */
[----:B------:R-:W-:Y:S02]  /*2f80*/  R2UR UR69, R7 ;  /* 0x00000000074572ca */ /* 0x000fe400000e0000 */
[----:B------:R-:W-:Y:S02]  /*2f90*/  R2UR UR70, R10 ;  /* 0x000000000a4672ca */ /* 0x000fe400000e0000 */
[----:B------:R-:W-:Y:S02]  /*2fa0*/  R2UR UR44, R4 ;  /* 0x00000000042c72ca */ /* 0x000fe400000e0000 */
[----:B------:R-:W-:Y:S01]  /*2fb0*/  MOV.SPILL R49, UR39 ;  /* 0x0000002700317c02 */ /* 0x000fe20009000f00 */
[----:B-----5:R-:W-:Y:S01]  /*2fc0*/  UIADD3 UR48, UPT, UPT, UR15, 0x7800, URZ ;  /* 0x000078000f307890 */ /* 0x020fe2000fffe0ff */
[----:B---3--:R-:W-:Y:S01]  /*2fd0*/  MOV.SPILL R36, UR27 ;  /* 0x0000001b00247c02 */ /* 0x008fe20009000f00 */
[----:B------:R-:W-:Y:S01]  /*2fe0*/  UMOV UR54, UR6 ;  /* 0x0000000600367c82 */ /* 0x000fe20008000000 */
[----:B------:R-:W-:Y:S02]  /*2ff0*/  R2UR.FILL UR39, R49 ;  /* 0x00000000312772ca */ /* 0x000fe400004e0000 */
[----:B------:R-:W-:Y:S02]  /*3000*/  R2UR UR27, R23 ;  /* 0x00000000171b72ca */ /* 0x000fe400000e0000 */
[----:B------:R-:W-:Y:S01]  /*3010*/  MOV.SPILL R54, UR63 ;  /* 0x0000003f00367c02 */ /* 0x000fe20009000f00 */
[----:B------:R-:W-:Y:S01]  /*3020*/  UMOV UR6, UR70 ;  /* 0x0000004600067c82 */ /* 0x000fe20008000000 */
[----:B-1----:R-:W-:Y:S01]  /*3030*/  R2UR.FILL UR62, R53 ;  /* 0x00000000353e72ca */ /* 0x002fe200004e0000 */
[----:B------:R-:W-:Y:S01]  /*3040*/  UIADD3 UR56, UPT, UPT, UR15, 0x9400, URZ ;  /* 0x000094000f387890 */ /* 0x000fe2000fffe0ff */
[----:B------:R-:W-:Y:S02]  /*3050*/  R2UR.FILL UR61, R52 ;  /* 0x00000000343d72ca */ /* 0x000fe400004e0000 */
[----:B------:R-:W-:Y:S02]  /*3060*/  R2UR.FILL UR60, R51 ;  /* 0x00000000333c72ca */ /* 0x000fe400004e0000 */
[----:B------:R-:W-:Y:S02]  /*3070*/  R2UR.FILL UR59, R50 ;  /* 0x00000000323b72ca */ /* 0x000fe400004e0000 */
[----:B------:R-:W-:Y:S01]  /*3080*/  MOV.SPILL R47, UR71 ;  /* 0x00000047002f7c02 */ /* 0x000fe20009000f00 */
[----:B------:R-:W-:Y:S01]  /*3090*/  UMOV UR10, UR35 ;  /* 0x00000023000a7c82 */ /* 0x000fe20008000000 */
[----:B------:R-:W-:Y:S01]  /*30a0*/  UMOV UR9, UR36 ;  /* 0x0000002400097c82 */ /* 0x000fe20008000000 */
[----:B------:R-:W-:Y:S01]  /*30b0*/  UMOV UR8, UR37 ;  /* 0x0000002500087c82 */ /* 0x000fe20008000000 */
[----:B------:R-:W-:Y:S01]  /*30c0*/  UMOV UR51, UR10 ;  /* 0x0000000a00337c82 */ /* 0x000fe20008000000 */
[----:B------:R-:W-:Y:S01]  /*30d0*/  UMOV UR52, UR9 ;  /* 0x0000000900347c82 */ /* 0x000fe20008000000 */
[----:B------:R-:W-:Y:S01]  /*30e0*/  UMOV UR53, UR8 ;  /* 0x0000000800357c82 */ /* 0x000fe20008000000 */
[----:B------:R-:W-:Y:S01]  /*30f0*/  UIADD3 UR8, UPT, UPT, UR15, 0x8000, URZ ;  /* 0x000080000f087890 */ /* 0x000fe2000fffe0ff */
[----:B------:R1:W-:Y:S01]  /*3100*/  UTMALDG.5D.IM2COL.2CTA [UR48], [UR16], UR4, desc[UR72] ;  /* 0x00004830100073b4 */ /* 0x0003e20008261004 */
[----:B------:R-:W-:Y:S01]  /*3110*/  UMOV UR11, UR67 ;  /* 0x00000043000b7c82 */ /* 0x000fe20008000000 */
[----:B------:R-:W-:Y:S01]  /*3120*/  UMOV UR14, UR6 ;  /* 0x00000006000e7c82 */ /* 0x000fe20008000000 */
[----:B------:R-:W-:Y:S01]  /*3130*/  R2UR.FILL UR35, R48 ;  /* 0x00000000302372ca */ /* 0x000fe200004e0000 */
[----:B------:R-:W-:Y:S01]  /*3140*/  UMOV UR10, UR68 ;  /* 0x00000044000a7c82 */ /* 0x000fe20008000000 */
[----:B------:R-:W-:Y:S01]  /*3150*/  UMOV UR9, UR69 ;  /* 0x0000004500097c82 */ /* 0x000fe20008000000 */
[----:B------:R-:W-:Y:S01]  /*3160*/  UMOV UR12, UR10 ;  /* 0x0000000a000c7c82 */ /* 0x000fe20008000000 */
[----:B------:R-:W-:Y:S01]  /*3170*/  UMOV UR13, UR9 ;  /* 0x00000009000d7c82 */ /* 0x000fe20008000000 */
[----:B------:R3:W-:Y:S01]  /*3180*/  UTMALDG.5D.IM2COL.2CTA [UR64], [UR16], UR4, desc[UR72] ;  /* 0x00004840100073b4 */ /* 0x0007e20008261004 */
[----:B------:R-:W-:Y:S01]  /*3190*/  UMOV UR9, UR5 ;  /* 0x0000000500097c82 */ /* 0x000fe20008000000 */
[----:B------:R-:W-:Y:S01]  /*31a0*/  UMOV UR10, UR50 ;  /* 0x00000032000a7c82 */ /* 0x000fe20008000000 */
[----:B------:R-:W-:Y:S01]  /*31b0*/  UMOV UR6, UR46 ;  /* 0x0000002e00067c82 */ /* 0x000fe20008000000 */
[----:B------:R-:W-:Y:S02]  /*31c0*/  MOV.SPILL R42, UR47 ;  /* 0x0000002f002a7c02 */ /* 0x000fe40009000f00 */
[----:B------:R-:W-:Y:S01]  /*31d0*/  MOV.SPILL R37, UR31 ;  /* 0x0000001f00257c02 */ /* 0x000fe20009000f00 */
[----:B------:R4:W-:Y:S01]  /*31e0*/  UTMALDG.5D.IM2COL.2CTA [UR8], [UR16], UR4, desc[UR72] ;  /* 0x00004808100073b4 */ /* 0x0009e20008261004 */
[----:B------:R-:W-:Y:S02]  /*31f0*/  R2UR.FILL UR63, R54 ;  /* 0x00000000363f72ca */ /* 0x000fe400004e0000 */
[----:B------:R-:W-:Y:S02]  /*3200*/  R2UR.FILL UR71, R47 ;  /* 0x000000002f4772ca */ /* 0x000fe400004e0000 */
[----:B------:R-:W-:Y:S02]  /*3210*/  R2UR.FILL UR47, R42 ;  /* 0x000000002a2f72ca */ /* 0x000fe400004e0000 */
[----:B------:R-:W-:Y:S01]  /*3220*/  R2UR.FILL UR31, R37 ;  /* 0x00000000251f72ca */ /* 0x000fe200004e0000 */
[----:B------:R5:W-:Y:S01]  /*3230*/  UTMALDG.5D.IM2COL.2CTA [UR40], [UR16], UR4, desc[UR72] ;  /* 0x00004828100073b4 */ /* 0x000be20008261004 */
[----:B-1----:R-:W-:Y:S01]  /*3240*/  UIADD3 UR48, UPT, UPT, UR15, 0x8800, URZ ;  /* 0x000088000f307890 */ /* 0x002fe2000fffe0ff */
[----:B------:R-:W-:Y:S01]  /*3250*/  UMOV UR54, UR6 ;  /* 0x0000000600367c82 */ /* 0x000fe20008000000 */
[----:B------:R-:W-:Y:S03]  /*3260*/  ULEA UR6, UR18, UR39, 0xd ;  /* 0x0000002712067291 */ /* 0x000fe6000f8e68ff */
[----:B------:R-:W-:Y:S01]  /*3270*/  UMOV UR18, UR20 ;  /* 0x0000001400127c82 */ /* 0x000fe20008000000 */
[----:B------:R-:W-:Y:S01]  /*3280*/  UIADD3 UR32, UPT, UPT, UR6, 0x26c00, URZ ;  /* 0x00026c0006207890 */ /* 0x000fe2000fffe0ff */
[----:B---3--:R-:W-:Y:S01]  /*3290*/  R2UR.FILL UR70, R46 ;  /* 0x000000002e4672ca */ /* 0x008fe200004e0000 */
[----:B------:R-:W-:Y:S01]  /*32a0*/  UIADD3 UR64, UPT, UPT, UR15, 0x8c00, URZ ;  /* 0x00008c000f407890 */ /* 0x000fe2000fffe0ff */
[----:B------:R-:W-:Y:S02]  /*32b0*/  R2UR.FILL UR69, R45 ;  /* 0x000000002d4572ca */ /* 0x000fe400004e0000 */
[----:B------:R-:W-:Y:S02]  /*32c0*/  R2UR.FILL UR68, R44 ;  /* 0x000000002c4472ca */ /* 0x000fe400004e0000 */
[----:B------:R-:W-:Y:S01]  /*32d0*/  R2UR.FILL UR67, R43 ;  /* 0x000000002b4372ca */ /* 0x000fe200004e0000 */
[----:B----4-:R-:W-:Y:S01]  /*32e0*/  UMOV UR10, UR43 ;  /* 0x0000002b000a7c82 */ /* 0x010fe20008000000 */
[----:B------:R-:W-:Y:S01]  /*32f0*/  UMOV UR9, UR44 ;  /* 0x0000002c00097c82 */ /* 0x000fe20008000000 */
[----:B------:R-:W-:Y:S01]  /*3300*/  UMOV UR8, UR45 ;  /* 0x0000002d00087c82 */ /* 0x000fe20008000000 */
[----:B------:R-:W-:Y:S01]  /*3310*/  UMOV UR51, UR10 ;  /* 0x0000000a00337c82 */ /* 0x000fe20008000000 */
[----:B------:R-:W-:Y:S01]  /*3320*/  UMOV UR52, UR9 ;  /* 0x0000000900347c82 */ /* 0x000fe20008000000 */
[----:B------:R-:W-:Y:S01]  /*3330*/  UMOV UR53, UR8 ;  /* 0x0000000800357c82 */ /* 0x000fe20008000000 */
[----:B------:R-:W-:Y:S01]  /*3340*/  UIADD3 UR8, UPT, UPT, UR15, 0x9000, URZ ;  /* 0x000090000f087890 */ /* 0x000fe2000fffe0ff */
[----:B------:R1:W-:Y:S01]  /*3350*/  UTMALDG.5D.IM2COL.2CTA [UR48], [UR16], UR4, desc[UR72] ;  /* 0x00004830100073b4 */ /* 0x0003e20008261004 */
[----:B------:R-:W-:Y:S02]  /*3360*/  UMOV UR13, UR69 ;  /* 0x00000045000d7c82 */ /* 0x000fe40008000000 */
[----:B------:R-:W-:Y:S01]  /*3370*/  UMOV UR12, UR68 ;  /* 0x00000044000c7c82 */ /* 0x000fe20008000000 */
[----:B------:R-:W-:Y:S01]  /*3380*/  UMOV UR14, UR70 ;  /* 0x00000046000e7c82 */ /* 0x000fe20008000000 */
[----:B------:R-:W-:Y:S01]  /*3390*/  UMOV UR11, UR67 ;  /* 0x00000043000b7c82 */ /* 0x000fe20008000000 */
[----:B------:R-:W-:Y:S01]  /*33a0*/  UMOV UR10, UR50 ;  /* 0x00000032000a7c82 */ /* 0x000fe20008000000 */
[----:B-----5:R-:W-:Y:S01]  /*33b0*/  R2UR.FILL UR46, R41 ;  /* 0x00000000292e72ca */ /* 0x020fe200004e0000 */
[----:B------:R-:W-:Y:S01]  /*33c0*/  UIADD3 UR40, UPT, UPT, UR15, 0x9c00, URZ ;  /* 0x00009c000f287890 */ /* 0x000fe2000fffe0ff */
[----:B------:R3:W-:Y:S01]  /*33d0*/  UTMALDG.5D.IM2COL.2CTA [UR64], [UR16], UR4, desc[UR72] ;  /* 0x00004840100073b4 */ /* 0x0007e20008261004 */
[----:B------:R-:W-:Y:S02]  /*33e0*/  R2UR.FILL UR45, R40 ;  /* 0x00000000282d72ca */ /* 0x000fe400004e0000 */
[----:B------:R-:W-:Y:S02]  /*33f0*/  R2UR.FILL UR44, R39 ;  /* 0x00000000272c72ca */ /* 0x000fe400004e0000 */
[----:B------:R-:W-:Y:S01]  /*3400*/  R2UR.FILL UR43, R38 ;  /* 0x00000000262b72ca */ /* 0x000fe200004e0000 */
[----:B-1----:R-:W-:Y:S01]  /*3410*/  UIADD3 UR48, UPT, UPT, UR15, 0x9800, URZ ;  /* 0x000098000f307890 */ /* 0x002fe2000fffe0ff */
[----:B------:R-:W-:Y:S01]  /*3420*/  UMOV UR51, UR59 ;  /* 0x0000003b00337c82 */ /* 0x000fe20008000000 */
[----:B------:R-:W-:Y:S01]  /*3430*/  UMOV UR52, UR60 ;  /* 0x0000003c00347c82 */ /* 0x000fe20008000000 */
[----:B------:R-:W-:Y:S01]  /*3440*/  UMOV UR53, UR61 ;  /* 0x0000003d00357c82 */ /* 0x000fe20008000000 */
[----:B------:R-:W-:Y:S01]  /*3450*/  UMOV UR54, UR62 ;  /* 0x0000003e00367c82 */ /* 0x000fe20008000000 */
[----:B---3--:R-:W-:Y:S02]  /*3460*/  UMOV UR66, UR5 ;  /* 0x0000000500427c82 */ /* 0x008fe40008000000 */
[----:B------:R-:W-:Y:S01]  /*3470*/  UMOV UR9, UR66 ;  /* 0x0000004200097c82 */ /* 0x000fe20008000000 */
[----:B------:R-:W-:Y:S01]  /*3480*/  UMOV UR41, UR66 ;  /* 0x0000004200297c82 */ /* 0x000fe20008000000 */
[----:B------:R1:W-:Y:S01]  /*3490*/  UTMALDG.5D.IM2COL.2CTA [UR8], [UR16], UR4, desc[UR72] ;  /* 0x00004808100073b4 */ /* 0x0003e20008261004 */
[----:B------:R-:W-:Y:S01]  /*34a0*/  UMOV UR57, UR66 ;  /* 0x0000004200397c82 */ /* 0x000fe20008000000 */
[----:B------:R-:W-:Y:S01]  /*34b0*/  UMOV UR49, UR66 ;  /* 0x0000004200317c82 */ /* 0x000fe20008000000 */
[----:B------:R-:W-:Y:S01]  /*34c0*/  UMOV UR33, UR66 ;  /* 0x0000004200217c82 */ /* 0x000fe20008000000 */
[----:B------:R-:W-:Y:S01]  /*34d0*/  UTMALDG.5D.IM2COL.2CTA [UR56], [UR16], UR4, desc[UR72] ;  /* 0x00004838100073b4 */ /* 0x000fe20008261004 */
[----:B------:R-:W-:Y:S01]  /*34e0*/  UTMALDG.5D.IM2COL.2CTA [UR48], [UR16], UR4, desc[UR72] ;  /* 0x00004830100073b4 */ /* 0x000fe20008261004 */
[----:B------:R3:W-:Y:S01]  /*34f0*/  UTMALDG.5D.IM2COL.2CTA [UR40], [UR16], UR4, desc[UR72] ;  /* 0x00004828100073b4 */ /* 0x0007e20008261004 */
[----:B-1----:R-:W-:Y:S01]  /*3500*/  UIADD3 UR8, UPT, UPT, UR15, 0xa000, URZ ;  /* 0x0000a0000f087890 */ /* 0x002fe2000fffe0ff */
[----:B------:R-:W-:Y:S01]  /*3510*/  UMOV UR11, UR43 ;  /* 0x0000002b000b7c82 */ /* 0x000fe20008000000 */
[----:B------:R-:W-:Y:S01]  /*3520*/  UMOV UR12, UR44 ;  /* 0x0000002c000c7c82 */ /* 0x000fe20008000000 */
[----:B------:R-:W-:Y:S01]  /*3530*/  UMOV UR13, UR45 ;  /* 0x0000002d000d7c82 */ /* 0x000fe20008000000 */
[----:B------:R-:W-:Y:S01]  /*3540*/  UMOV UR14, UR46 ;  /* 0x0000002e000e7c82 */ /* 0x000fe20008000000 */
[----:B------:R-:W-:Y:S02]  /*3550*/  UMOV UR15, UR30 ;  /* 0x0000001e000f7c82 */ /* 0x000fe40008000000 */
[----:B------:R-:W-:Y:S02]  /*3560*/  UMOV UR38, UR15 ;  /* 0x0000000f00267c82 */ /* 0x000fe40008000000 */
[----:B------:R1:W-:Y:S01]  /*3570*/  UTMALDG.5D.IM2COL.2CTA [UR8], [UR16], UR4, desc[UR72] ;  /* 0x00004808100073b4 */ /* 0x0003e20008261004 */
[----:B------:R-:W-:Y:S01]  /*3580*/  UMOV UR22, UR15 ;  /* 0x0000000f00167c82 */ /* 0x000fe20008000000 */
[----:B---3--:R-:W3:Y:S01]  /*3590*/  LDCU UR41, c[0x0][0x38c] ;  /* 0x00007180ff2977ac */ /* 0x008ee20008000800 */
[----:B------:R-:W-:Y:S01]  /*35a0*/  UMOV UR42, UR28 ;  /* 0x0000001c002a7c82 */ /* 0x000fe20008000000 */
[----:B------:R-:W-:Y:S01]  /*35b0*/  UMOV UR40, UR29 ;  /* 0x0000001d00287c82 */ /* 0x000fe20008000000 */
[----:B------:R-:W-:Y:S01]  /*35c0*/  UMOV UR36, UR42 ;  /* 0x0000002a00247c82 */ /* 0x000fe20008000000 */
[----:B------:R-:W-:Y:S01]  /*35d0*/  UMOV UR37, UR40 ;  /* 0x0000002800257c82 */ /* 0x000fe20008000000 */
[----:B------:R-:W-:Y:S01]  /*35e0*/  UMOV UR20, UR42 ;  /* 0x0000002a00147c82 */ /* 0x000fe20008000000 */
[----:B------:R-:W-:Y:S01]  /*35f0*/  UMOV UR21, UR40 ;  /* 0x0000002800157c82 */ /* 0x000fe20008000000 */
[----:B-1----:R-:W-:Y:S02]  /*3600*/  UIADD3 UR4, UP0, UPT, UR24, 0x200, URZ ;  /* 0x0000020018047890 */ /* 0x002fe4000ff1e0ff */
[----:B------:R-:W-:Y:S02]  /*3610*/  UIADD3 UR24, UPT, UPT, UR6, 0x26400, URZ ;  /* 0x0002640006187890 */ /* 0x000fe4000fffe0ff */
[----:B------:R-:W-:Y:S02]  /*3620*/  UIADD3.X UR5, UPT, UPT, URZ, UR25, URZ, UP0, !UPT ;  /* 0x00000019ff057290 */ /* 0x000fe400087fe4ff */
[----:B------:R-:W-:Y:S01]  /*3630*/  UIADD3 UR8, UPT, UPT, UR6, 0x26800, URZ ;  /* 0x0002680006087890 */ /* 0x000fe2000fffe0ff */
[----:B------:R-:W-:Y:S01]  /*3640*/  UMOV UR25, UR66 ;  /* 0x0000004200197c82 */ /* 0x000fe20008000000 */
[----:B------:R-:W-:Y:S01]  /*3650*/  UMOV UR12, UR42 ;  /* 0x0000002a000c7c82 */ /* 0x000fe20008000000 */
[----:B------:R-:W-:Y:S01]  /*3660*/  UMOV UR13, UR40 ;  /* 0x00000028000d7c82 */ /* 0x000fe20008000000 */
[----:B------:R-:W-:Y:S01]  /*3670*/  UMOV UR14, UR15 ;  /* 0x0000000f000e7c82 */ /* 0x000fe20008000000 */
[----:B------:R-:W-:Y:S02]  /*3680*/  UIADD3 UR16, UPT, UPT, UR6, 0x27c00, URZ ;  /* 0x00027c0006107890 */ /* 0x000fe4000fffe0ff */
[----:B------:R1:W-:Y:S01]  /*3690*/  UTMALDG.5D.2CTA [UR24], [UR4], desc[UR72] ;  /* 0x00004818040075b4 */ /* 0x0003e20008221000 */
[----:B------:R-:W-:Y:S01]  /*36a0*/  UMOV UR9, UR27 ;  /* 0x0000001b00097c82 */ /* 0x000fe20008000000 */
[----:B------:R-:W-:Y:S01]  /*36b0*/  UMOV UR17, UR66 ;  /* 0x0000004200117c82 */ /* 0x000fe20008000000 */
[----:B------:R-:W-:Y:S01]  /*36c0*/  UMOV UR11, UR9 ;  /* 0x00000009000b7c82 */ /* 0x000fe20008000000 */
[----:B------:R-:W-:Y:S02]  /*36d0*/  UMOV UR9, UR66 ;  /* 0x0000004200097c82 */ /* 0x000fe40008000000 */
[----:B------:R4:W-:Y:S01]  /*36e0*/  UTMALDG.5D.2CTA [UR8], [UR4], desc[UR72] ;  /* 0x00004808040075b4 */ /* 0x0009e20008221000 */
[----:B------:R-:W-:Y:S01]  /*36f0*/  UTMALDG.5D.2CTA [UR32], [UR4], desc[UR72] ;  /* 0x00004820040075b4 */ /* 0x000fe20008221000 */
[----:B-1----:R-:W-:Y:S01]  /*3700*/  UIADD3 UR24, UPT, UPT, UR6, 0x27400, URZ ;  /* 0x0002740006187890 */ /* 0x002fe2000fffe0ff */
[----:B------:R-:W-:Y:S01]  /*3710*/  R2UR.FILL UR27, R36 ;  /* 0x00000000241b72ca */ /* 0x000fe200004e0000 */
[----:B------:R-:W-:Y:S01]  /*3720*/  UMOV UR28, UR42 ;  /* 0x0000002a001c7c82 */ /* 0x000fe20008000000 */
[----:B------:R-:W-:Y:S01]  /*3730*/  UMOV UR29, UR40 ;  /* 0x00000028001d7c82 */ /* 0x000fe20008000000 */
[----:B------:R-:W-:Y:S01]  /*3740*/  UMOV UR30, UR15 ;  /* 0x0000000f001e7c82 */ /* 0x000fe20008000000 */
[----:B----4-:R-:W-:Y:S01]  /*3750*/  UIADD3 UR8, UPT, UPT, UR6, 0x27000, URZ ;  /* 0x0002700006087890 */ /* 0x010fe2000fffe0ff */
[----:B------:R-:W-:Y:S08]  /*3760*/  UMOV UR11, UR35 ;  /* 0x00000023000b7c82 */ /* 0x000ff00008000000 */
[----:B------:R1:W-:Y:S01]  /*3770*/  UTMALDG.5D.2CTA [UR8], [UR4], desc[UR72] ;  /* 0x00004808040075b4 */ /* 0x0003e20008221000 */
[----:B------:R-:W-:Y:S01]  /*3780*/  UTMALDG.5D.2CTA [UR24], [UR4], desc[UR72] ;  /* 0x00004818040075b4 */ /* 0x000fe20008221000 */
[----:B-1----:R-:W-:Y:S01]  /*3790*/  UIADD3 UR8, UPT, UPT, UR6, 0x27800, URZ ;  /* 0x0002780006087890 */ /* 0x002fe2000fffe0ff */
[----:B------:R-:W-:Y:S08]  /*37a0*/  UMOV UR11, UR27 ;  /* 0x0000001b000b7c82 */ /* 0x000ff00008000000 */
[----:B------:R1:W-:Y:S01]  /*37b0*/  UTMALDG.5D.2CTA [UR8], [UR4], desc[UR72] ;  /* 0x00004808040075b4 */ /* 0x0003e20008221000 */
[----:B------:R4:W-:Y:S01]  /*37c0*/  UTMALDG.5D.2CTA [UR16], [UR4], desc[UR72] ;  /* 0x00004810040075b4 */ /* 0x0009e20008221000 */
[----:B-1----:R-:W-:Y:S02]  /*37d0*/  UIADD3 UR8, UPT, UPT, UR6, 0x28000, URZ ;  /* 0x0002800006087890 */ /* 0x002fe4000fffe0ff */
[----:B------:R-:W-:Y:S01]  /*37e0*/  UIADD3 UR6, UPT, UPT, UR42, 0x1, URZ ;  /* 0x000000012a067890 */ /* 0x000fe2000fffe0ff */
[----:B------:R-:W-:Y:S03]  /*37f0*/  UMOV UR11, UR19 ;  /* 0x00000013000b7c82 */ /* 0x000fe60008000000 */
[----:B---3--:R-:W-:Y:S01]  /*3800*/  UISETP.NE.AND UP2, UPT, UR6, UR41, UPT ;  /* 0x000000290600728c */ /* 0x008fe2000bf45270 */
[----:B----4-:R-:W-:Y:S02]  /*3810*/  UMOV UR18, UR63 ;  /* 0x0000003f00127c82 */ /* 0x010fe40008000000 */
[----:B------:R1:W-:Y:S01]  /*3820*/  UTMALDG.5D.2CTA [UR8], [UR4], desc[UR72] ;  /* 0x00004808040075b4 */ /* 0x0003e20008221000 */
[----:B------:R-:W-:Y:S06]  /*3830*/  USEL UR6, UR6, URZ, UP2 ;  /* 0x000000ff06067287 */ /* 0x000fec0009000000 */
[----:B------:R-:W-:Y:S01]  /*3840*/  IMAD.U32 R29, RZ, RZ, UR6 ;  /* 0x00000006ff1d7e24 */ /* 0x000fe2000f8e00ff */
[----:B-1----:R-:W-:Y:S02]  /*3850*/  UIADD3 UR5, UPT, UPT, UR40, 0x1, URZ ;  /* 0x0000000128057890 */ /* 0x002fe4000fffe0ff */
[----:B------:R-:W-:Y:S02]  /*3860*/  @UP2 UIADD3 UR5, UPT, UPT, UR40, URZ, URZ ;  /* 0x000000ff28052290 */ /* 0x000fe4000fffe0ff */
[----:B------:R-:W-:Y:S02]  /*3870*/  UIADD3 UR4, UPT, UPT, UR15, 0x1, URZ ;  /* 0x000000010f047890 */ /* 0x000fe4000fffe0ff */
[----:B------:R-:W-:Y:S02]  /*3880*/  UISETP.NE.AND UP1, UPT, UR5, UR74, UPT ;  /* 0x0000004a0500728c */ /* 0x000fe4000bf25270 */
[----:B------:R-:W-:Y:S02]  /*3890*/  UIADD3 UR8, UPT, UPT, UR23, 0x1, URZ ;  /* 0x0000000117087890 */ /* 0x000fe4000fffe0ff */
[----:B------:R-:W-:Y:S06]  /*38a0*/  USEL UR5, UR5, URZ, UP1 ;  /* 0x000000ff05057287 */ /* 0x000fec0008800000 */
[----:B------:R-:W-:Y:S01]  /*38b0*/  IMAD.U32 R30, RZ, RZ, UR5 ;  /* 0x00000005ff1e7e24 */ /* 0x000fe2000f8e00ff */
[----:B------:R-:W-:Y:S04]  /*38c0*/  @UP1 UIADD3 UR4, UPT, UPT, UR15, URZ, URZ ;  /* 0x000000ff0f041290 */ /* 0x000fe8000fffe0ff */
[----:B------:R-:W-:Y:S04]  /*38d0*/  UISETP.NE.AND UP0, UPT, UR4, UR75, UPT ;  /* 0x0000004b0400728c */ /* 0x000fe8000bf05270 */
[----:B------:R-:W-:Y:S06]  /*38e0*/  USEL UR4, UR4, URZ, UP0 ;  /* 0x000000ff04047287 */ /* 0x000fec0008000000 */
[----:B------:R-:W-:Y:S01]  /*38f0*/  IMAD.U32 R31, RZ, RZ, UR4 ;  /* 0x00000004ff1f7e24 */ /* 0x000fe2000f8e00ff */
[----:B------:R-:W-:Y:S02]  /*3900*/  @UP0 UIADD3 UR8, UPT, UPT, UR23, URZ, URZ ;  /* 0x000000ff17080290 */ /* 0x000fe4000fffe0ff */
[----:B------:R-:W-:Y:S05]  /*3910*/  UISETP.NE.AND UP0, UPT, UR55, UR77, UPT ;  /* 0x0000004d3700728c */ /* 0x000fea000bf05270 */
[----:B------:R-:W-:Y:S04]  /*3920*/  UMOV UR23, UR8 ;  /* 0x0000000800177c82 */ /* 0x000fe80008000000 */
[----:B--2---:R-:W-:Y:S05]  /*3930*/  BRA.U UP0, `(.L_x_28) ;  /* 0xffffffed00a87547 */ /* 0x004fea000b83ffff */
.L_x_22:
[----:B------:R-:W-:Y:S01]  /*3940*/  ULEA UR4, UR63, UR39, 0x3 ;  /* 0x000000273f047291 */ /* 0x000fe2000f8e18ff */
[----:B--2---:R-:W-:Y:S01]  /*3950*/  IMAD.U32 R0, RZ, RZ, UR31 ;  /* 0x0000001fff007e24 */ /* 0x004fe2000f8e00ff */
[----:B------:R-:W-:Y:S01]  /*3960*/  @!P1 SYNCS.ARRIVE.TRANS64.A1T0 RZ, [UR39+0xb8], RZ ;  /* 0x0000b8ffffff99a7 */ /* 0x000fe20008100027 */
[----:B------:R-:W-:-:S03]  /*3970*/  R2UR UR5, R34 ;  /* 0x00000000220572ca */ /* 0x000fc600000e0000 */
[----:B------:R-:W-:-:S04]  /*3980*/  SHF.L.U32 R0, R0, 0x1f, RZ ;  /* 0x0000001f00007819 */ /* 0x000fc800000006ff */
[----:B---3--:R2:W3:Y:S06]  /*3990*/  SYNCS.PHASECHK.TRANS64.TRYWAIT P0, [UR4+0x40], R0 ;  /* 0x00004000ff0075a7 */ /* 0x0084ec0008001104 */
[----:B------:R-:W-:-:S09]  /*39a0*/  UISETP.GE.AND UP0, UPT, UR5, 0x1, UPT ;  /* 0x000000010500788c */ /* 0x000fd2000bf06270 */
[----:B------:R-:W-:Y:S05]  /*39b0*/  BRA.U !UP0, `(.L_x_29) ;  /* 0x0000001d08687547 */ /* 0x000fea000b800000 */
[----:B------:R-:W4:Y:S01]  /*39c0*/  LDCU.128 UR4, c[0x0][0x480] ;  /* 0x00009000ff0477ac */ /* 0x000f220008000c00 */
[----:B------:R-:W-:Y:S02]  /*39d0*/  R2UR UR56, R23 ;  /* 0x00000000173872ca */ /* 0x000fe400000e0000 */
[----:B------:R-:W-:Y:S01]  /*39e0*/  R2UR UR55, R34 ;  /* 0x00000000223772ca */ /* 0x000fe200000e0000 */
[----:B------:R-:W-:Y:S02]  /*39f0*/  UIADD3 UR46, UPT, UPT, UR71, 0x8, URZ ;  /* 0x00000008472e7890 */ /* 0x000fe4000fffe0ff */
[----:B------:R-:W-:Y:S02]  /*3a00*/  UIADD3 UR45, UPT, UPT, UR71, 0x10, URZ ;  /* 0x00000010472d7890 */ /* 0x000fe4000fffe0ff */
[----:B-1----:R-:W-:Y:S02]  /*3a10*/  UIADD3 UR44, UPT, UPT, UR71, 0x18, URZ ;  /* 0x00000018472c7890 */ /* 0x002fe4000fffe0ff */
[----:B------:R-:W-:-:S02]  /*3a20*/  UIADD3 UR43, UPT, UPT, UR71, 0x20, URZ ;  /* 0x00000020472b7890 */ /* 0x000fc4000fffe0ff */
[----:B------:R-:W-:Y:S02]  /*3a30*/  UIADD3 UR42, UPT, UPT, UR71, 0x28, URZ ;  /* 0x00000028472a7890 */ /* 0x000fe4000fffe0ff */
[----:B------:R-:W-:Y:S02]  /*3a40*/  UIADD3 UR38, UPT, UPT, UR71, 0x30, URZ ;  /* 0x0000003047267890 */ /* 0x000fe4000fffe0ff */
        /* <DEDUP_REMOVED lines=21> */
[----:B-1----:R-:W-:Y:S01]  /*3ba0*/  UIMAD.WIDE.U32 UR32, UR15, UR8, URZ ;  /* 0x000000080f2072a5 */ /* 0x002fe2000f8e00ff */
[----:B------:R-:W-:Y:S01]  /*3bb0*/  UMOV UR5, UR19 ;  /* 0x0000001300057c82 */ /* 0x000fe20008000000 */
[----:B------:R-:W-:Y:S02]  /*3bc0*/  USEL UR14, UR44, UR14, !UP0 ;  /* 0x0000000e2c0e7287 */ /* 0x000fe4000c000000 */
[----:B------:R-:W-:Y:S02]  /*3bd0*/  USHF.R.U32.HI UR13, URZ, UR6, UR5 ;  /* 0x00000006ff0d7299 */ /* 0x000fe40008011605 */
[----:B------:R-:W-:Y:S01]  /*3be0*/  UIMAD.WIDE.U32 UR34, UR14, UR8, URZ ;  /* 0x000000080e2272a5 */ /* 0x000fe2000f8e00ff */
        /* <DEDUP_REMOVED lines=11> */
[----:B------:R-:W-:Y:S01]  /*3ca0*/  UIADD3 UR24, UPT, UPT, -UR12, URZ, URZ ;  /* 0x000000ff0c187290 */ /* 0x000fe2000fffe1ff */
        /* <DEDUP_REMOVED lines=24> */
[----:B------:R-:W-:-:S02]  /*3e30*/  UISETP.NE.AND UP0, UPT, UR10, 0x1, UPT ;  /* 0x000000010a00788c */ /* 0x000fc4000bf05270 */
[----:B------:R-:W-:Y:S02]  /*3e40*/  USHF.R.U32.HI UR24, URZ, UR9, UR4 ;  /* 0x00000009ff187299 */ /* 0x000fe40008011604 */
[----:B------:R-:W-:Y:S01]  /*3e50*/  UIADD3 UR77, UPT, UPT, UR55, UR77, URZ ;  /* 0x0000004d374d7290 */ /* 0x000fe2000fffe0ff */
        /* <DEDUP_REMOVED lines=25> */
[----:B------:R-:W-:Y:S02]  /*3ff0*/  UIMAD UR40, UR7, UR30, UR16 ;  /* 0x0000001e072872a4 */ /* 0x000fe4000f8e0210 */
[----:B------:R-:W-:Y:S02]  /*4000*/  USHF.R.U32.HI UR4, URZ, UR9, UR4 ;  /* 0x00000009ff047299 */ /* 0x000fe40008011604 */
[----:B------:R-:W-:Y:S02]  /*4010*/  USEL UR9, UR6, UR8, !UP1 ;  /* 0x0000000806097287 */ /* 0x000fe4000c800000 */
[----:B------:R-:W-:-:S02]  /*4020*/  USEL UR8, UR5, UR4, !UP1 ;  /* 0x0000000405087287 */ /* 0x000fc4000c800000 */
[----:B------:R-:W-:Y:S02]  /*4030*/  UIADD3 UR25, UPT, UPT, -UR9, URZ, URZ ;  /* 0x000000ff09197290 */ /* 0x000fe4000fffe1ff */
[----:B------:R-:W-:Y:S02]  /*4040*/  UIADD3 UR4, UPT, UPT, -UR8, URZ, URZ ;  /* 0x000000ff08047290 */ /* 0x000fe4000fffe1ff */
[----:B------:R-:W-:Y:S02]  /*4050*/  UIMAD UR41, UR7, UR32, UR17 ;  /* 0x00000020072972a4 */ /* 0x000fe4000f8e0211 */
[----:B------:R-:W-:Y:S02]  /*4060*/  UIMAD UR38, UR7, UR29, UR15 ;  /* 0x0000001d072672a4 */ /* 0x000fe4000f8e020f */
[----:B------:R-:W-:Y:S02]  /*4070*/  UIMAD UR37, UR7, UR28, UR14 ;  /* 0x0000001c072572a4 */ /* 0x000fe4000f8e020e */
[----:B------:R-:W-:-:S02]  /*4080*/  UIMAD UR36, UR7, UR27, UR13 ;  /* 0x0000001b072472a4 */ /* 0x000fc4000f8e020d */
[----:B------:R-:W-:Y:S02]  /*4090*/  UIMAD UR68, UR7, UR26, UR12 ;  /* 0x0000001a074472a4 */ /* 0x000fe4000f8e020c */
[----:B------:R-:W-:Y:S02]  /*40a0*/  UIMAD UR60, UR7, UR25, UR6 ;  /* 0x00000019073c72a4 */ /* 0x000fe4000f8e0206 */
[----:B------:R-:W-:Y:S02]  /*40b0*/  UIMAD UR30, UR7, UR4, UR5 ;  /* 0x00000004071e72a4 */ /* 0x000fe4000f8e0205 */
[----:B------:R-:W-:Y:S02]  /*40c0*/  UIMAD.WIDE.U32 UR6, UR24, UR11, URZ ;  /* 0x0000000b180672a5 */ /* 0x000fe4000f8e00ff */
[----:B------:R-:W-:Y:S02]  /*40d0*/  UIMAD.WIDE.U32 UR12, UR22, UR11, URZ ;  /* 0x0000000b160c72a5 */ /* 0x000fe4000f8e00ff */
[----:B------:R-:W-:-:S02]  /*40e0*/  UIMAD.WIDE.U32 UR14, UR21, UR11, URZ ;  /* 0x0000000b150e72a5 */ /* 0x000fc4000f8e00ff */
[----:B------:R-:W-:Y:S01]  /*40f0*/  UIMAD.WIDE.U32 UR16, UR20, UR11, URZ ;  /* 0x0000000b141072a5 */ /* 0x000fe2000f8e00ff */
[----:B------:R-:W-:Y:S01]  /*4100*/  UMOV UR6, UR7 ;  /* 0x0000000700067c82 */ /* 0x000fe20008000000 */
[----:B------:R-:W-:Y:S02]  /*4110*/  UIMAD.WIDE.U32 UR26, UR19, UR11, URZ ;  /* 0x0000000b131a72a5 */ /* 0x000fe4000f8e00ff */
[----:B-1----:R-:W-:Y:S02]  /*4120*/  USHF.R.U32.HI UR25, URZ, UR52, UR6 ;  /* 0x00000034ff197299 */ /* 0x002fe40008011606 */
[----:B------:R-:W-:Y:S01]  /*4130*/  UIMAD.WIDE.U32 UR28, UR18, UR11, URZ ;  /* 0x0000000b121c72a5 */ /* 0x000fe2000f8e00ff */
[----:B------:R-:W-:Y:S01]  /*4140*/  UMOV UR6, UR13 ;  /* 0x0000000d00067c82 */ /* 0x000fe20008000000 */
[----:B------:R-:W-:Y:S02]  /*4150*/  UIMAD.WIDE.U32 UR32, UR9, UR11, URZ ;  /* 0x0000000b092072a5 */ /* 0x000fe4000f8e00ff */
[----:B------:R-:W-:-:S02]  /*4160*/  USHF.R.U32.HI UR13, URZ, UR52, UR6 ;  /* 0x00000034ff0d7299 */ /* 0x000fc40008011606 */
[----:B------:R-:W-:Y:S01]  /*4170*/  UIMAD.WIDE.U32 UR34, UR8, UR11, URZ ;  /* 0x0000000b082272a5 */ /* 0x000fe2000f8e00ff */
[----:B------:R-:W-:Y:S01]  /*4180*/  UMOV UR6, UR15 ;  /* 0x0000000f00067c82 */ /* 0x000fe20008000000 */
[----:B------:R-:W1:Y:S01]  /*4190*/  LDCU UR51, c[0x0][0x4ec] ;  /* 0x00009d80ff3377ac */ /* 0x000e620008000800 */
[----:B------:R-:W-:Y:S01]  /*41a0*/  USHF.R.U32.HI UR12, URZ, UR52, UR6 ;  /* 0x00000034ff0c7299 */ /* 0x000fe20008011606 */
[----:B------:R-:W1:Y:S02]  /*41b0*/  LDCU.64 UR4, c[0x0][0x4c0] ;  /* 0x00009800ff0477ac */ /* 0x000e640008000a00 */
[----:B------:R-:W-:Y:S01]  /*41c0*/  UMOV UR6, UR17 ;  /* 0x0000001100067c82 */ /* 0x000fe20008000000 */
[----:B------:R-:W-:Y:S02]  /*41d0*/  USEL UR58, UR21, UR12, !UP0 ;  /* 0x0000000c153a7287 */ /* 0x000fe4000c000000 */
[----:B------:R-:W-:Y:S02]  /*41e0*/  USHF.R.U32.HI UR11, URZ, UR52, UR6 ;  /* 0x00000034ff0b7299 */ /* 0x000fe40008011606 */
[----:B------:R-:W-:Y:S01]  /*41f0*/  USEL UR64, UR24, UR25, !UP0 ;  /* 0x0000001918407287 */ /* 0x000fe2000c000000 */
[----:B------:R-:W-:Y:S01]  /*4200*/  UMOV UR6, UR27 ;  /* 0x0000001b00067c82 */ /* 0x000fe20008000000 */
[----:B------:R-:W-:Y:S01]  /*4210*/  USEL UR61, UR22, UR13, !UP0 ;  /* 0x0000000d163d7287 */ /* 0x000fe2000c000000 */
[----:B------:R-:W-:Y:S01]  /*4220*/  MOV R10, UR58 ;  /* 0x0000003a000a7c02 */ /* 0x000fe20008000f00 */
[----:B------:R-:W-:-:S02]  /*4230*/  USHF.R.U32.HI UR7, URZ, UR52, UR6 ;  /* 0x00000034ff077299 */ /* 0x000fc40008011606 */
[----:B------:R-:W-:Y:S01]  /*4240*/  IMAD.U32 R16, RZ, RZ, UR64 ;  /* 0x00000040ff107e24 */ /* 0x000fe2000f8e00ff */
[----:B------:R-:W-:Y:S01]  /*4250*/  USEL UR57, UR20, UR11, !UP0 ;  /* 0x0000000b14397287 */ /* 0x000fe2000c000000 */
[----:B------:R-:W-:Y:S01]  /*4260*/  UMOV UR6, UR29 ;  /* 0x0000001d00067c82 */ /* 0x000fe20008000000 */
[----:B------:R-:W-:Y:S01]  /*4270*/  USEL UR53, UR19, UR7, !UP0 ;  /* 0x0000000713357287 */ /* 0x000fe2000c000000 */
[----:B------:R-:W-:Y:S01]  /*4280*/  IMAD.U32 R13, RZ, RZ, UR61 ;  /* 0x0000003dff0d7e24 */ /* 0x000fe2000f8e00ff */
[----:B------:R-:W-:Y:S02]  /*4290*/  USHF.R.U32.HI UR70, URZ, UR52, UR6 ;  /* 0x00000034ff467299 */ /* 0x000fe40008011606 */
[----:B------:R-:W-:Y:S01]  /*42a0*/  IMAD.U32 R7, RZ, RZ, UR57 ;  /* 0x00000039ff077e24 */ /* 0x000fe2000f8e00ff */
[----:B------:R-:W-:Y:S01]  /*42b0*/  UIADD3 UR12, UPT, UPT, -UR53, URZ, URZ ;  /* 0x000000ff350c7290 */ /* 0x000fe2000fffe1ff */
[----:B------:R-:W-:Y:S01]  /*42c0*/  UMOV UR6, UR33 ;  /* 0x0000002100067c82 */ /* 0x000fe20008000000 */
[----:B------:R-:W-:Y:S01]  /*42d0*/  MOV R4, UR53 ;  /* 0x0000003500047c02 */ /* 0x000fe20008000f00 */
[----:B------:R-:W-:-:S02]  /*42e0*/  USHF.R.U32.HI UR62, URZ, UR52, UR6 ;  /* 0x00000034ff3e7299 */ /* 0x000fc40008011606 */
[----:B------:R-:W-:Y:S01]  /*42f0*/  USEL UR70, UR18, UR70, !UP0 ;  /* 0x0000004612467287 */ /* 0x000fe2000c000000 */
[----:B------:R-:W-:Y:S01]  /*4300*/  UMOV UR6, UR35 ;  /* 0x0000002300067c82 */ /* 0x000fe20008000000 */
[----:B------:R-:W-:Y:S02]  /*4310*/  USEL UR62, UR9, UR62, !UP0 ;  /* 0x0000003e093e7287 */ /* 0x000fe4000c000000 */
[----:B------:R-:W-:Y:S01]  /*4320*/  USHF.R.U32.HI UR6, URZ, UR52, UR6 ;  /* 0x00000034ff067299 */ /* 0x000fe20008011606 */
[----:B------:R-:W4:Y:S03]  /*4330*/  LDCU.64 UR52, c[0x0][0x4f0] ;  /* 0x00009e00ff3477ac */ /* 0x000f260008000a00 */
[----:B------:R-:W-:Y:S02]  /*4340*/  USEL UR54, UR8, UR6, !UP0 ;  /* 0x0000000608367287 */ /* 0x000fe4000c000000 */
[----:B------:R-:W-:-:S02]  /*4350*/  UIADD3 UR16, UPT, UPT, -UR64, URZ, URZ ;  /* 0x000000ff40107290 */ /* 0x000fc4000fffe1ff */
[----:B------:R-:W-:Y:S02]  /*4360*/  UIADD3 UR15, UPT, UPT, -UR61, URZ, URZ ;  /* 0x000000ff3d0f7290 */ /* 0x000fe4000fffe1ff */
[----:B------:R-:W-:Y:S02]  /*4370*/  UIADD3 UR14, UPT, UPT, -UR58, URZ, URZ ;  /* 0x000000ff3a0e7290 */ /* 0x000fe4000fffe1ff */
[----:B------:R-:W-:Y:S02]  /*4380*/  UIADD3 UR13, UPT, UPT, -UR57, URZ, URZ ;  /* 0x000000ff390d7290 */ /* 0x000fe4000fffe1ff */
[----:B------:R-:W-:Y:S02]  /*4390*/  UIADD3 UR11, UPT, UPT, -UR70, URZ, URZ ;  /* 0x000000ff460b7290 */ /* 0x000fe4000fffe1ff */
[----:B------:R-:W-:Y:S02]  /*43a0*/  UIADD3 UR7, UPT, UPT, -UR62, URZ, URZ ;  /* 0x000000ff3e077290 */ /* 0x000fe4000fffe1ff */
[----:B------:R-:W-:-:S02]  /*43b0*/  UIADD3 UR6, UPT, UPT, -UR54, URZ, URZ ;  /* 0x000000ff36067290 */ /* 0x000fc4000fffe1ff */
[----:B------:R-:W-:Y:S02]  /*43c0*/  UIMAD UR16, UR10, UR16, UR24 ;  /* 0x000000100a1072a4 */ /* 0x000fe4000f8e0218 */
[----:B------:R-:W-:Y:S02]  /*43d0*/  UIMAD UR22, UR10, UR15, UR22 ;  /* 0x0000000f0a1672a4 */ /* 0x000fe4000f8e0216 */
[----:B------:R-:W-:Y:S02]  /*43e0*/  UIMAD UR14, UR10, UR14, UR21 ;  /* 0x0000000e0a0e72a4 */ /* 0x000fe4000f8e0215 */
[----:B------:R-:W-:Y:S02]  /*43f0*/  UIMAD UR13, UR10, UR13, UR20 ;  /* 0x0000000d0a0d72a4 */ /* 0x000fe4000f8e0214 */
[----:B------:R-:W-:Y:S02]  /*4400*/  UIMAD UR12, UR10, UR12, UR19 ;  /* 0x0000000c0a0c72a4 */ /* 0x000fe4000f8e0213 */
[----:B------:R-:W-:-:S02]  /*4410*/  UIMAD UR11, UR10, UR11, UR18 ;  /* 0x0000000b0a0b72a4 */ /* 0x000fc4000f8e0212 */
[----:B------:R-:W-:Y:S02]  /*4420*/  UIMAD UR7, UR10, UR7, UR9 ;  /* 0x000000070a0772a4 */ /* 0x000fe4000f8e0209 */
[----:B------:R-:W-:Y:S02]  /*4430*/  UIMAD UR8, UR10, UR6, UR8 ;  /* 0x000000060a0872a4 */ /* 0x000fe4000f8e0208 */
[----:B-1----:R-:W-:Y:S02]  /*4440*/  UIMAD UR17, UR71, UR4, UR51 ;  /* 0x00000004471172a4 */ /* 0x002fe4000f8e0233 */
[----:B------:R-:W-:Y:S01]  /*4450*/  UIMAD UR10, UR46, UR4, UR51 ;  /* 0x000000042e0a72a4 */ /* 0x000fe2000f8e0233 */
[----:B------:R-:W1:Y:S03]  /*4460*/  LDCU UR9, c[0x0][0x4c8] ;  /* 0x00009900ff0977ac */ /* 0x000e660008000800 */
[----:B------:R-:W-:-:S02]  /*4470*/  IMAD.U32 R15, RZ, RZ, UR17 ;  /* 0x00000011ff0f7e24 */ /* 0x000fc4000f8e00ff */
[----:B------:R-:W-:Y:S01]  /*4480*/  MOV R12, UR10 ;  /* 0x0000000a000c7c02 */ /* 0x000fe20008000f00 */
[----:B------:R-:W-:Y:S02]  /*4490*/  UIMAD UR18, UR45, UR4, UR51 ;  /* 0x000000042d1272a4 */ /* 0x000fe4000f8e0233 */
[----:B------:R-:W-:Y:S02]  /*44a0*/  UIMAD UR17, UR44, UR4, UR51 ;  /* 0x000000042c1172a4 */ /* 0x000fe4000f8e0233 */
[----:B------:R-:W-:Y:S02]  /*44b0*/  UIMAD UR10, UR43, UR4, UR51 ;  /* 0x000000042b0a72a4 */ /* 0x000fe4000f8e0233 */
[----:B------:R-:W-:Y:S01]  /*44c0*/  UIMAD UR67, UR67, UR4, UR51 ;  /* 0x00000004434372a4 */ /* 0x000fe2000f8e0233 */
[----:B------:R-:W-:Y:S01]  /*44d0*/  IMAD.U32 R9, RZ, RZ, UR18 ;  /* 0x00000012ff097e24 */ /* 0x000fe2000f8e00ff */
[----:B------:R-:W-:Y:S01]  /*44e0*/  UIMAD UR59, UR59, UR4, UR51 ;  /* 0x000000043b3b72a4 */ /* 0x000fe2000f8e0233 */
[----:B------:R-:W-:Y:S01]  /*44f0*/  MOV R6, UR17 ;  /* 0x0000001100067c02 */ /* 0x000fe20008000f00 */
[----:B------:R-:W-:Y:S01]  /*4500*/  UIMAD UR51, UR42, UR4, UR51 ;  /* 0x000000042a3372a4 */ /* 0x000fe2000f8e0233 */
[----:B------:R-:W-:Y:S01]  /*4510*/  IMAD.U32 R3, RZ, RZ, UR10 ;  /* 0x0000000aff037e24 */ /* 0x000fe2000f8e00ff */
[----:B----4-:R-:W-:-:S02]  /*4520*/  UIMAD UR4, UR40, UR5, UR52 ;  /* 0x00000005280472a4 */ /* 0x010fc4000f8e0234 */
[----:B------:R-:W-:Y:S02]  /*4530*/  UIMAD UR10, UR41, UR5, UR52 ;  /* 0x00000005290a72a4 */ /* 0x000fe4000f8e0234 */
[----:B------:R-:W-:Y:S02]  /*4540*/  UIMAD UR17, UR38, UR5, UR52 ;  /* 0x00000005261172a4 */ /* 0x000fe4000f8e0234 */
[----:B------:R-:W-:Y:S01]  /*4550*/  IMAD.U32 R11, RZ, RZ, UR4 ;  /* 0x00000004ff0b7e24 */ /* 0x000fe2000f8e00ff */
[----:B------:R-:W-:Y:S01]  /*4560*/  UIMAD UR4, UR36, UR5, UR52 ;  /* 0x00000005240472a4 */ /* 0x000fe2000f8e0234 */
[----:B------:R-:W-:Y:S01]  /*4570*/  MOV R14, UR10 ;  /* 0x0000000a000e7c02 */ /* 0x000fe20008000f00 */
[----:B------:R-:W-:Y:S01]  /*4580*/  UIMAD UR10, UR37, UR5, UR52 ;  /* 0x00000005250a72a4 */ /* 0x000fe2000f8e0234 */
[----:B------:R-:W-:Y:S01]  /*4590*/  MOV R8, UR17 ;  /* 0x0000001100087c02 */ /* 0x000fe20008000f00 */
[----:B------:R-:W-:Y:S02]  /*45a0*/  UIMAD UR68, UR68, UR5, UR52 ;  /* 0x00000005444472a4 */ /* 0x000fe4000f8e0234 */
[----:B------:R-:W-:Y:S01]  /*45b0*/  UIMAD UR60, UR60, UR5, UR52 ;  /* 0x000000053c3c72a4 */ /* 0x000fe2000f8e0234 */
[----:B--2---:R-:W-:Y:S01]  /*45c0*/  MOV R0, UR4 ;  /* 0x0000000400007c02 */ /* 0x004fe20008000f00 */
[----:B------:R-:W-:Y:S01]  /*45d0*/  UIMAD UR52, UR30, UR5, UR52 ;  /* 0x000000051e3472a4 */ /* 0x000fe2000f8e0234 */
[----:B------:R-:W-:Y:S01]  /*45e0*/  IMAD.U32 R5, RZ, RZ, UR10 ;  /* 0x0000000aff057e24 */ /* 0x000fe2000f8e00ff */
[----:B-1----:R-:W-:-:S02]  /*45f0*/  UIMAD UR5, UR16, UR9, UR53 ;  /* 0x00000009100572a4 */ /* 0x002fc4000f8e0235 */
[----:B------:R-:W-:Y:S02]  /*4600*/  UIMAD UR4, UR22, UR9, UR53 ;  /* 0x00000009160472a4 */ /* 0x000fe4000f8e0235 */
[----:B------:R-:W-:Y:S02]  /*4610*/  UIMAD UR10, UR14, UR9, UR53 ;  /* 0x000000090e0a72a4 */ /* 0x000fe4000f8e0235 */
[----:B------:R-:W-:Y:S01]  /*4620*/  IMAD.U32 R21, RZ, RZ, UR5 ;  /* 0x00000005ff157e24 */ /* 0x000fe2000f8e00ff */
[----:B------:R-:W-:Y:S01]  /*4630*/  UIMAD UR5, UR13, UR9, UR53 ;  /* 0x000000090d0572a4 */ /* 0x000fe2000f8e0235 */
[----:B------:R-:W-:Y:S01]  /*4640*/  MOV R20, UR4 ;  /* 0x0000000400147c02 */ /* 0x000fe20008000f00 */
[----:B------:R-:W-:Y:S01]  /*4650*/  UIMAD UR4, UR12, UR9, UR53 ;  /* 0x000000090c0472a4 */ /* 0x000fe2000f8e0235 */
[----:B------:R-:W-:Y:S01]  /*4660*/  IMAD.U32 R19, RZ, RZ, UR10 ;  /* 0x0000000aff137e24 */ /* 0x000fe2000f8e00ff */
[----:B------:R-:W-:Y:S02]  /*4670*/  UIMAD UR69, UR11, UR9, UR53 ;  /* 0x000000090b4572a4 */ /* 0x000fe4000f8e0235 */
[----:B------:R-:W-:Y:S01]  /*4680*/  MOV R18, UR5 ;  /* 0x0000000500127c02 */ /* 0x000fe20008000f00 */
[----:B------:R-:W-:Y:S01]  /*4690*/  UIMAD UR61, UR7, UR9, UR53 ;  /* 0x00000009073d72a4 */ /* 0x000fe2000f8e0235 */
[----:B------:R-:W-:Y:S01]  /*46a0*/  IMAD.U32 R17, RZ, RZ, UR4 ;  /* 0x00000004ff117e24 */ /* 0x000fe2000f8e00ff */
[----:B------:R-:W1:Y:S01]  /*46b0*/  LDCU UR15, c[0x0][0x4cc] ;  /* 0x00009980ff0f77ac */ /* 0x000e620008000800 */
[----:B------:R-:W2:Y:S01]  /*46c0*/  LDCU UR6, c[0x0][0x500] ;  /* 0x0000a000ff0677ac */ /* 0x000ea20008000800 */
[----:B------:R-:W4:Y:S01]  /*46d0*/  LDCU.64 UR74, c[0x0][0x390] ;  /* 0x00007200ff4a77ac */ /* 0x000f220008000a00 */
[----:B------:R-:W-:-:S02]  /*46e0*/  UIADD3 UR35, UPT, UPT, UR56, 0x8, URZ ;  /* 0x0000000838237890 */ /* 0x000fc4000fffe0ff */
[----:B------:R-:W-:Y:S02]  /*46f0*/  UIADD3 UR27, UPT, UPT, UR56, 0x10, URZ ;  /* 0x00000010381b7890 */ /* 0x000fe4000fffe0ff */
[----:B------:R-:W-:Y:S02]  /*4700*/  UIADD3 UR19, UPT, UPT, UR56, 0x18, URZ ;  /* 0x0000001838137890 */ /* 0x000fe4000fffe0ff */
[----:B------:R-:W-:Y:S01]  /*4710*/  UIMAD UR53, UR8, UR9, UR53 ;  /* 0x00000009083572a4 */ /* 0x000fe2000f8e0235 */
[----:B------:R-:W-:-:S11]  /*4720*/  UMOV UR17, UR63 ;  /* 0x0000003f00117c82 */ /* 0x000fd60008000000 */
.L_x_35:
[----:B------:R-:W-:Y:S01]  /*4730*/  @!P3 MOV R36, 0xc000 ;  /* 0x0000c0000024b802 */ /* 0x000fe20000000f00 */
[----:B------:R-:W-:Y:S01]  /*4740*/  ULEA UR10, UR17, UR39, 0x3 ;  /* 0x00000027110a7291 */ /* 0x000fe2000f8e18ff */
[----:B---3--:R-:W-:Y:S11]  /*4750*/  @P0 BRA `(.L_x_30) ;  /* 0x0000000000100947 */ /* 0x008ff60003800000 */
[----:B------:R-:W-:Y:S04]  /*4760*/  MOV R22, UR31 ;  /* 0x0000001f00167c02 */ /* 0x000fe80008000f00 */
[----:B------:R-:W-:Y:S04]  /*4770*/  SHF.L.U32 R37, R22, 0x1f, RZ ;  /* 0x0000001f16257819 */ /* 0x000fe800000006ff */
[----:B------:R-:W3:Y:S02]  /*4780*/  SYNCS.PHASECHK.TRANS64.TRYWAIT P0, [UR10+0x40], R37 ;  /* 0x00004025ff0075a7 */ /* 0x000ee4000800110a */
[----:B---3--:R-:W-:Y:S05]  /*4790*/  @!P0 BRA `(.L_x_31) ;  /* 0x0000007000a88947 */ /* 0x008fea0003800000 */
.L_x_30:
[----:B------:R1:W-:Y:S01]  /*47a0*/  @!P3 SYNCS.ARRIVE.TRANS64 RZ, [UR10], R36 ;  /* 0x00000024ffffb9a7 */ /* 0x0003e2000800000a */
[----:B------:R-:W-:Y:S04]  /*47b0*/  ULOP3.LUT UR4, UR76, 0x2, URZ, 0xfc, !UPT ;  /* 0x000000024c047892 */ /* 0x000fe8000f8efcff */
[----:B------:R-:W-:Y:S09]  /*47c0*/  UISETP.NE.AND UP0, UPT, UR4, 0x2, UPT ;  /* 0x000000020400788c */ /* 0x000ff2000bf05270 */
[----:B------:R-:W-:Y:S05]  /*47d0*/  BRA.U UP0, `(.L_x_32) ;  /* 0x0000000100047547 */ /* 0x000fea000b800000 */
[----:B-12-4-:R-:W-:Y:S05]  /*47e0*/  BPT.TRAP 0x1 ;  /* 0x000000040000795c */ /* 0x016fea0000300000 */
.L_x_32:
[----:B------:R-:W-:Y:S04]  /*47f0*/  BSSY.RECONVERGENT B0, `(.L_x_33) ;  /* 0x0000003000007945 */ /* 0x000fe80003800200 */
[----:B------:R-:W-:Y:S05]  /*4800*/  @P2 BRA `(.L_x_34) ;  /* 0x0000000000042947 */ /* 0x000fea0003800000 */
[----:B-12-4-:R-:W-:Y:S05]  /*4810*/  BPT.TRAP 0x1 ;  /* 0x000000040000795c */ /* 0x016fea0000300000 */
.L_x_34:
[----:B-12-4-:R-:W-:Y:S05]  /*4820*/  BSYNC.RECONVERGENT B0 ;  /* 0x0000000000007941 */ /* 0x016fea0003800200 */
.L_x_33:
[----:B------:R-:W1:Y:S01]  /*4830*/  LDCU.64 UR4, c[0x0][0x4f8] ;  /* 0x00009f00ff0477ac */ /* 0x000e620008000a00 */
[----:B------:R-:W-:Y:S02]  /*4840*/  R2UR UR26, R29 ;  /* 0x000000001d1a72ca */ /* 0x000fe400000e0000 */
[----:B---3--:R-:W-:Y:S01]  /*4850*/  MOV.SPILL R37, UR53 ;  /* 0x0000003500257c02 */ /* 0x008fe20009000f00 */
[----:B------:R-:W2:Y:S01]  /*4860*/  LDCU.64 UR8, c[0x0][0x4d0] ;  /* 0x00009a00ff0877ac */ /* 0x000ea20008000a00 */
[----:B------:R-:W-:Y:S02]  /*4870*/  R2UR UR22, R30 ;  /* 0x000000001e1672ca */ /* 0x000fe400000e0000 */
[----:B------:R-:W-:Y:S01]  /*4880*/  R2UR UR53, R21 ;  /* 0x00000000153572ca */ /* 0x000fe200000e0000 */
[----:B------:R-:W3:Y:S01]  /*4890*/  LDCU.64 UR24, c[0x0][0x348] ;  /* 0x00006900ff1877ac */ /* 0x000ee20008000a00 */
[----:B------:R-:W-:Y:S02]  /*48a0*/  R2UR UR71, R31 ;  /* 0x000000001f4772ca */ /* 0x000fe400000e0000 */
[----:B------:R-:W-:Y:S01]  /*48b0*/  MOV.SPILL R36, UR52 ;  /* 0x0000003400247c02 */ /* 0x000fe20009000f00 */
[----:B------:R-:W-:Y:S01]  /*48c0*/  UIADD3 UR11, UPT, UPT, UR17, 0x1, URZ ;  /* 0x00000001110b7890 */ /* 0x000fe2000fffe0ff */
[----:B------:R-:W-:Y:S01]  /*48d0*/  R2UR UR52, R14 ;  /* 0x000000000e3472ca */ /* 0x000fe200000e0000 */
[----:B------:R-:W-:Y:S01]  /*48e0*/  ULEA UR16, UR17, UR39, 0xe ;  /* 0x0000002711107291 */ /* 0x000fe2000f8e70ff */
[----:B------:R-:W-:Y:S01]  /*48f0*/  R2UR UR44, R8 ;  /* 0x00000000082c72ca */ /* 0x000fe200000e0000 */
[----:B------:R-:W-:Y:S01]  /*4900*/  UISETP.NE.AND UP0, UPT, UR11, 0x8, UPT ;  /* 0x000000080b00788c */ /* 0x000fe2000bf05270 */
[----:B------:R-:W-:Y:S01]  /*4910*/  R2UR UR45, R19 ;  /* 0x00000000132d72ca */ /* 0x000fe200000e0000 */
[----:B-1----:R-:W-:Y:S01]  /*4920*/  UIMAD UR4, UR26, UR15, UR4 ;  /* 0x0000000f1a0472a4 */ /* 0x002fe2000f8e0204 */
[----:B------:R-:W-:Y:S01]  /*4930*/  MOV.SPILL R45, UR69 ;  /* 0x00000045002d7c02 */ /* 0x000fe20009000f00 */
[----:B------:R-:W-:Y:S01]  /*4940*/  USEL UR63, UR11, URZ, UP0 ;  /* 0x000000ff0b3f7287 */ /* 0x000fe20008000000 */
[----:B------:R-:W-:Y:S01]  /*4950*/  R2UR UR69, R18 ;  /* 0x00000000124572ca */ /* 0x000fe200000e0000 */
[----:B--2---:R-:W-:Y:S01]  /*4960*/  UIMAD UR5, UR22, UR8, UR5 ;  /* 0x00000008160572a4 */ /* 0x004fe2000f8e0205 */
[----:B------:R-:W-:Y:S01]  /*4970*/  MOV.SPILL R38, UR54 ;  /* 0x0000003600267c02 */ /* 0x000fe20009000f00 */
[----:B------:R-:W-:Y:S01]  /*4980*/  USEL UR8, URZ, 0x1, UP0 ;  /* 0x00000001ff087887 */ /* 0x000fe20008000000 */
[----:B------:R-:W-:Y:S01]  /*4990*/  R2UR UR54, R16 ;  /* 0x00000000103672ca */ /* 0x000fe200000e0000 */
[----:B------:R-:W-:Y:S01]  /*49a0*/  UIMAD UR7, UR71, UR9, UR6 ;  /* 0x00000009470772a4 */ /* 0x000fe2000f8e0206 */
[----:B------:R-:W-:Y:S01]  /*49b0*/  MOV.SPILL R22, UR51 ;  /* 0x0000003300167c02 */ /* 0x000fe20009000f00 */
[----:B------:R-:W-:Y:S01]  /*49c0*/  ULEA UR4, UR5, UR4, 0x5 ;  /* 0x0000000405047291 */ /* 0x000fe2000f8e28ff */
[----:B------:R-:W-:Y:S01]  /*49d0*/  R2UR UR51, R15 ;  /* 0x000000000f3372ca */ /* 0x000fe200000e0000 */
[----:B---3--:R-:W-:Y:S01]  /*49e0*/  UIADD3 UR20, UP1, UPT, UR24, 0x80, URZ ;  /* 0x0000008018147890 */ /* 0x008fe2000ff3e0ff */
[----:B------:R-:W-:Y:S01]  /*49f0*/  MOV.SPILL R43, UR45 ;  /* 0x0000002d002b7c02 */ /* 0x000fe20009000f00 */
[----:B------:R-:W-:Y:S01]  /*4a00*/  ULEA UR4, UR7, UR4, 0xa ;  /* 0x0000000407047291 */ /* 0x000fe2000f8e50ff */
[----:B------:R-:W-:Y:S01]  /*4a10*/  R2UR UR45, R20 ;  /* 0x00000000142d72ca */ /* 0x000fe200000e0000 */
[----:B------:R-:W-:Y:S01]  /*4a20*/  ULOP3.LUT UR49, UR10, 0xfefffff8, URZ, 0xc0, !UPT ;  /* 0xfefffff80a317892 */ /* 0x000fe2000f8ec0ff */
[----:B------:R-:W-:Y:S01]  /*4a30*/  MOV.SPILL R42, UR44 ;  /* 0x0000002c002a7c02 */ /* 0x000fe20009000f00 */
[----:B------:R-:W-:Y:S01]  /*4a40*/  UIADD3.X UR21, UPT, UPT, URZ, UR25, URZ, UP1, !UPT ;  /* 0x00000019ff157290 */ /* 0x000fe20008ffe4ff */
[----:B------:R-:W-:Y:S01]  /*4a50*/  R2UR UR44, R11 ;  /* 0x000000000b2c72ca */ /* 0x000fe200000e0000 */
[----:B------:R-:W-:Y:S01]  /*4a60*/  ULEA UR5, UR63, UR39, 0x3 ;  /* 0x000000273f057291 */ /* 0x000fe2000f8e18ff */
[----:B------:R-:W-:Y:S01]  /*4a70*/  R2UR UR43, R9 ;  /* 0x00000000092b72ca */ /* 0x000fe200000e0000 */
[----:B------:R-:W-:Y:S01]  /*4a80*/  ULOP3.LUT UR31, UR31, UR8, URZ, 0x3c, !UPT ;  /* 0x000000081f1f7292 */ /* 0x000fe2000f8e3cff */
[----:B------:R-:W-:Y:S01]  /*4a90*/  R2UR UR46, R10 ;  /* 0x000000000a2e72ca */ /* 0x000fe200000e0000 */
[----:B------:R-:W-:Y:S01]  /*4aa0*/  USHF.L.U32 UR50, UR23, 0x6, URZ ;  /* 0x0000000617327899 */ /* 0x000fe200080006ff */
[----:B------:R-:W-:Y:S01]  /*4ab0*/  MOV.SPILL R46, UR70 ;  /* 0x00000046002e7c02 */ /* 0x000fe20009000f00 */
[----:B------:R-:W-:Y:S01]  /*4ac0*/  UPRMT UR4, UR4, 0x5410, URZ ;  /* 0x0000541004047896 */ /* 0x000fe200080000ff */
[----:B------:R-:W-:Y:S01]  /*4ad0*/  MOV.SPILL R31, UR68 ;  /* 0x00000044001f7c02 */ /* 0x000fe20009000f00 */
[----:B------:R-:W-:Y:S01]  /*4ae0*/  UIADD3 UR48, UPT, UPT, UR16, 0x6400, URZ ;  /* 0x0000640010307890 */ /* 0x000fe2000fffe0ff */
[----:B------:R-:W-:Y:S01]  /*4af0*/  IMAD.U32 R29, RZ, RZ, UR31 ;  /* 0x0000001fff1d7e24 */ /* 0x000fe2000f8e00ff */
[----:B------:R-:W-:Y:S01]  /*4b00*/  UMOV UR72, 0x0 ;  /* 0x0000000000487882 */ /* 0x000fe20000000000 */
[----:B------:R-:W-:Y:S01]  /*4b10*/  UMOV UR18, UR50 ;  /* 0x0000003200127c82 */ /* 0x000fe20008000000 */
[----:B------:R-:W-:Y:S01]  /*4b20*/  UMOV UR73, 0x10000000 ;  /* 0x1000000000497882 */ /* 0x000fe20000000000 */
[----:B------:R-:W-:Y:S01]  /*4b30*/  UIADD3 UR10, UPT, UPT, UR18, 0x20, URZ ;  /* 0x00000020120a7890 */ /* 0x000fe2000fffe0ff */
[----:B------:R-:W-:Y:S01]  /*4b40*/  SHF.L.U32 R48, R29, 0x1f, RZ ;  /* 0x0000001f1d307819 */ /* 0x000fe200000006ff */
[----:B------:R-:W-:Y:S01]  /*4b50*/  UIADD3 UR8, UPT, UPT, UR16, 0x6800, URZ ;  /* 0x0000680010087890 */ /* 0x000fe2000fffe0ff */
[----:B------:R-:W-:Y:S01]  /*4b60*/  MOV.SPILL R44, UR46 ;  /* 0x0000002e002c7c02 */ /* 0x000fe20009000f00 */
[----:B------:R-:W-:Y:S01]  /*4b70*/  UMOV UR9, UR53 ;  /* 0x0000003500097c82 */ /* 0x000fe20008000000 */
[----:B------:R1:W2:Y:S01]  /*4b80*/  SYNCS.PHASECHK.TRANS64.TRYWAIT P0, [UR5+0x40], R48 ;  /* 0x00004030ff0075a7 */ /* 0x0002a20008001105 */
[----:B------:R3:W-:Y:S01]  /*4b90*/  UTMALDG.5D.IM2COL.2CTA [UR48], [UR20], UR4, desc[UR72] ;  /* 0x00004830140073b4 */ /* 0x0007e20008261004 */
[----:B------:R-:W-:Y:S01]  /*4ba0*/  MOV.SPILL R41, UR43 ;  /* 0x0000002b00297c02 */ /* 0x000fe20009000f00 */
[----:B------:R-:W-:Y:S01]  /*4bb0*/  UMOV UR5, UR49 ;  /* 0x0000003100057c82 */ /* 0x000fe20008000000 */
[----:B------:R-:W-:Y:S01]  /*4bc0*/  R2UR UR43, R12 ;  /* 0x000000000c2b72ca */ /* 0x000fe200000e0000 */
[----:B------:R-:W-:Y:S01]  /*4bd0*/  UMOV UR7, UR54 ;  /* 0x0000003600077c82 */ /* 0x000fe20008000000 */
[----:B------:R-:W-:Y:S01]  /*4be0*/  R2UR UR46, R13 ;  /* 0x000000000d2e72ca */ /* 0x000fe200000e0000 */
        /* <DEDUP_REMOVED lines=9> */
[----:B------:R-:W-:Y:S01]  /*4c80*/  UMOV UR65, UR5 ;  /* 0x0000000500417c82 */ /* 0x000fe20008000000 */
[----:B------:R-:W-:Y:S01]  /*4c90*/  UIADD3 UR56, UPT, UPT, UR16, 0x9400, URZ ;  /* 0x0000940010387890 */ /* 0x000fe2000fffe0ff */
[----:B------:R-:W-:Y:S01]  /*4ca0*/  R2UR UR68, R5 ;  /* 0x00000000054472ca */ /* 0x000fe200000e0000 */
[----:B------:R-:W-:Y:S01]  /*4cb0*/  UMOV UR57, UR5 ;  /* 0x0000000500397c82 */ /* 0x000fe20008000000 */
[----:B------:R-:W-:Y:S01]  /*4cc0*/  UMOV UR33, UR5 ;  /* 0x0000000500217c82 */ /* 0x000fe20008000000 */
[----:B------:R5:W-:Y:S01]  /*4cd0*/  UTMALDG.5D.IM2COL.2CTA [UR40], [UR20], UR4, desc[UR72] ;  /* 0x00004828140073b4 */ /* 0x000be20008261004 */
[----:B------:R-:W-:Y:S01]  /*4ce0*/  UMOV UR7, UR46 ;  /* 0x0000002e00077c82 */ /* 0x000fe20008000000 */
[----:B------:R-:W-:Y:S01]  /*4cf0*/  MOV.SPILL R30, UR67 ;  /* 0x00000043001e7c02 */ /* 0x000fe20009000f00 */
[----:B------:R-:W-:Y:S01]  /*4d00*/  UIADD3 UR64, UPT, UPT, UR16, 0x7c00, URZ ;  /* 0x00007c0010407890 */ /* 0x000fe2000fffe0ff */
[----:B------:R-:W-:Y:S01]  /*4d10*/  R2UR UR67, R6 ;  /* 0x00000000064372ca */ /* 0x000fe200000e0000 */
[----:B------:R-:W-:Y:S01]  /*4d20*/  UMOV UR66, UR18 ;  /* 0x0000001200427c82 */ /* 0x000fe20008000000 */
[----:B------:R-:W-:Y:S01]  /*4d30*/  R2UR UR70, R7 ;  /* 0x00000000074672ca */ /* 0x000fe200000e0000 */
[----:B------:R-:W-:Y:S01]  /*4d40*/  UMOV UR58, UR18 ;  /* 0x00000012003a7c82 */ /* 0x000fe20008000000 */
[----:B------:R-:W-:Y:S01]  /*4d50*/  MOV.SPILL R47, UR71 ;  /* 0x00000047002f7c02 */ /* 0x000fe20009000f00 */
[----:B------:R-:W-:Y:S01]  /*4d60*/  UMOV UR34, UR18 ;  /* 0x0000001200227c82 */ /* 0x000fe20008000000 */
[----:B------:R-:W-:Y:S02]  /*4d70*/  MOV.SPILL R39, UR55 ;  /* 0x0000003700277c02 */ /* 0x000fe40009000f00 */
[----:B------:R-:W-:Y:S02]  /*4d80*/  R2UR.FILL UR71, R47 ;  /* 0x000000002f4772ca */ /* 0x000fe400004e0000 */
[----:B------:R-:W-:Y:S02]  /*4d90*/  R2UR.FILL UR55, R39 ;  /* 0x00000000273772ca */ /* 0x000fe400004e0000 */
[----:B------:R-:W-:Y:S04]  /*4da0*/  MOV.SPILL R40, UR47 ;  /* 0x0000002f00287c02 */ /* 0x000fe80009000f00 */
[----:B------:R-:W-:Y:S02]  /*4db0*/  R2UR.FILL UR47, R40 ;  /* 0x00000000282f72ca */ /* 0x000fe400004e0000 */
[----:B---3--:R-:W-:Y:S01]  /*4dc0*/  R2UR UR52, R0 ;  /* 0x00000000003472ca */ /* 0x008fe200000e0000 */
[----:B------:R-:W-:Y:S01]  /*4dd0*/  UIADD3 UR48, UPT, UPT, UR16, 0x8400, URZ ;  /* 0x0000840010307890 */ /* 0x000fe2000fffe0ff */
[----:B------:R-:W-:Y:S01]  /*4de0*/  R2UR UR51, R3 ;  /* 0x00000000033372ca */ /* 0x000fe200000e0000 */
[----:B------:R-:W-:Y:S01]  /*4df0*/  UMOV UR49, UR5 ;  /* 0x0000000500317c82 */ /* 0x000fe20008000000 */
[----:B------:R-:W-:Y:S01]  /*4e00*/  R2UR UR53, R17 ;  /* 0x00000000113572ca */ /* 0x000fe200000e0000 */
[----:B------:R-:W-:Y:S01]  /*4e10*/  UMOV UR50, UR18 ;  /* 0x0000001200327c82 */ /* 0x000fe20008000000 */
[----:B------:R-:W-:Y:S01]  /*4e20*/  R2UR UR54, R4 ;  /* 0x00000000043672ca */ /* 0x000fe200000e0000 */
[----:B------:R-:W-:Y:S01]  /*4e30*/  UMOV UR38, UR71 ;  /* 0x0000004700267c82 */ /* 0x000fe20008000000 */
[----:B------:R-:W-:Y:S01]  /*4e40*/  UMOV UR30, UR71 ;  /* 0x00000047001e7c82 */ /* 0x000fe20008000000 */
[----:B----4-:R-:W-:Y:S01]  /*4e50*/  UIADD3 UR8, UPT, UPT, UR16, 0x7000, URZ ;  /* 0x0000700010087890 */ /* 0x010fe2000fffe0ff */
[----:B------:R-:W-:Y:S01]  /*4e60*/  UMOV UR12, UR44 ;  /* 0x0000002c000c7c82 */ /* 0x000fe20008000000 */
[----:B------:R-:W-:Y:S01]  /*4e70*/  UMOV UR11, UR43 ;  /* 0x0000002b000b7c82 */ /* 0x000fe20008000000 */
[----:B------:R-:W-:Y:S01]  /*4e80*/  UMOV UR9, UR45 ;  /* 0x0000002d00097c82 */ /* 0x000fe20008000000 */
[----:B------:R-:W-:Y:S01]  /*4e90*/  UMOV UR14, UR7 ;  /* 0x00000007000e7c82 */ /* 0x000fe20008000000 */
[----:B------:R-:W-:Y:S01]  /*4ea0*/  UMOV UR13, UR9 ;  /* 0x00000009000d7c82 */ /* 0x000fe20008000000 */
[----:B------:R-:W-:Y:S01]  /*4eb0*/  UMOV UR9, UR5 ;  /* 0x0000000500097c82 */ /* 0x000fe20008000000 */
[----:B-----5:R-:W-:Y:S02]  /*4ec0*/  R2UR.FILL UR44, R42 ;  /* 0x000000002a2c72ca */ /* 0x020fe400004e0000 */
[----:B------:R3:W-:Y:S01]  /*4ed0*/  UTMALDG.5D.IM2COL.2CTA [UR8], [UR20], UR4, desc[UR72] ;  /* 0x00004808140073b4 */ /* 0x0007e20008261004 */
[----:B------:R-:W-:Y:S01]  /*4ee0*/  R2UR.FILL UR46, R44 ;  /* 0x000000002c2e72ca */ /* 0x000fe200004e0000 */
[----:B------:R-:W-:Y:S01]  /*4ef0*/  UIADD3 UR40, UPT, UPT, UR16, 0x7400, URZ ;  /* 0x0000740010287890 */ /* 0x000fe2000fffe0ff */
[----:B------:R-:W-:Y:S02]  /*4f00*/  R2UR.FILL UR45, R43 ;  /* 0x000000002b2d72ca */ /* 0x000fe400004e0000 */
[----:B------:R-:W-:Y:S09]  /*4f10*/  R2UR.FILL UR43, R41 ;  /* 0x00000000292b72ca */ /* 0x000ff200004e0000 */
[----:B------:R-:W-:Y:S04]  /*4f20*/  UMOV UR7, UR46 ;  /* 0x0000002e00077c82 */ /* 0x000fe80008000000 */
[----:B------:R4:W-:Y:S01]  /*4f30*/  UTMALDG.5D.IM2COL.2CTA [UR40], [UR20], UR4, desc[UR72] ;  /* 0x00004828140073b4 */ /* 0x0009e20008261004 */
[----:B---3--:R-:W-:Y:S01]  /*4f40*/  UMOV UR9, UR44 ;  /* 0x0000002c00097c82 */ /* 0x008fe20008000000 */
[----:B------:R-:W-:Y:S01]  /*4f50*/  UMOV UR11, UR43 ;  /* 0x0000002b000b7c82 */ /* 0x000fe20008000000 */
        /* <DEDUP_REMOVED lines=8> */
[----:B------:R-:W-:Y:S03]  /*4fe0*/  UIADD3 UR8, UPT, UPT, UR16, 0x8000, URZ ;  /* 0x0000800010087890 */ /* 0x000fe6000fffe0ff */
        /* <DEDUP_REMOVED lines=9> */
[----:B------:R5:W-:Y:S01]  /*5080*/  UTMALDG.5D.IM2COL.2CTA [UR8], [UR20], UR4, desc[UR72] ;  /* 0x00004808140073b4 */ /* 0x000be20008261004 */
[----:B------:R1:W-:Y:S01]  /*5090*/  UTMALDG.5D.IM2COL.2CTA [UR48], [UR20], UR4, desc[UR72] ;  /* 0x00004830140073b4 */ /* 0x0003e20008261004 */
[----:B---3--:R-:W-:Y:S01]  /*50a0*/  UIADD3 UR40, UPT, UPT, UR16, 0x8800, URZ ;  /* 0x0000880010287890 */ /* 0x008fe2000fffe0ff */
[----:B------:R-:W-:Y:S01]  /*50b0*/  UMOV UR46, UR7 ;  /* 0x00000007002e7c82 */ /* 0x000fe20008000000 */
[----:B------:R-:W-:Y:S01]  /*50c0*/  UMOV UR7, UR26 ;  /* 0x0000001a00077c82 */ /* 0x000fe20008000000 */
[----:B------:R-:W-:Y:S01]  /*50d0*/  UMOV UR26, UR18 ;  /* 0x00000012001a7c82 */ /* 0x000fe20008000000 */
[----:B------:R-:W-:Y:S01]  /*50e0*/  UMOV UR36, UR7 ;  /* 0x0000000700247c82 */ /* 0x000fe20008000000 */
[----:B------:R-:W-:Y:S01]  /*50f0*/  UMOV UR28, UR7 ;  /* 0x00000007001c7c82 */ /* 0x000fe20008000000 */
[----:B----4-:R-:W-:Y:S01]  /*5100*/  R2UR.FILL UR70, R46 ;  /* 0x000000002e4672ca */ /* 0x010fe200004e0000 */
[----:B------:R-:W-:Y:S01]  /*5110*/  UIADD3 UR64, UPT, UPT, UR16, 0x8c00, URZ ;  /* 0x00008c0010407890 */ /* 0x000fe2000fffe0ff */
[----:B------:R-:W-:Y:S02]  /*5120*/  R2UR.FILL UR69, R45 ;  /* 0x000000002d4572ca */ /* 0x000fe400004e0000 */
[----:B------:R-:W-:Y:S02]  /*5130*/  R2UR.FILL UR68, R31 ;  /* 0x000000001f4472ca */ /* 0x000fe400004e0000 */
[----:B------:R-:W-:Y:S01]  /*5140*/  R2UR.FILL UR67, R30 ;  /* 0x000000001e4372ca */ /* 0x000fe200004e0000 */
[----:B-----5:R-:W-:Y:S01]  /*5150*/  UMOV UR9, UR52 ;  /* 0x0000003400097c82 */ /* 0x020fe20008000000 */
[----:B------:R-:W-:Y:S01]  /*5160*/  UMOV UR11, UR51 ;  /* 0x00000033000b7c82 */ /* 0x000fe20008000000 */
[----:B------:R-:W-:Y:S01]  /*5170*/  UMOV UR8, UR53 ;  /* 0x0000003500087c82 */ /* 0x000fe20008000000 */
[----:B------:R-:W-:Y:S01]  /*5180*/  UMOV UR44, UR9 ;  /* 0x00000009002c7c82 */ /* 0x000fe20008000000 */
[----:B------:R-:W-:Y:S01]  /*5190*/  UMOV UR43, UR11 ;  /* 0x0000000b002b7c82 */ /* 0x000fe20008000000 */
[----:B------:R-:W-:Y:S01]  /*51a0*/  UMOV UR45, UR8 ;  /* 0x00000008002d7c82 */ /* 0x000fe20008000000 */
[----:B------:R-:W-:Y:S01]  /*51b0*/  UMOV UR9, UR5 ;  /* 0x0000000500097c82 */ /* 0x000fe20008000000 */
[----:B------:R3:W-:Y:S01]  /*51c0*/  UTMALDG.5D.IM2COL.2CTA [UR40], [UR20], UR4, desc[UR72] ;  /* 0x00004828140073b4 */ /* 0x0007e20008261004 */
[----:B------:R-:W-:Y:S01]  /*51d0*/  UIADD3 UR8, UPT, UPT, UR16, 0x9000, URZ ;  /* 0x0000900010087890 */ /* 0x000fe2000fffe0ff */
[----:B-1----:R-:W-:Y:S01]  /*51e0*/  R2UR.FILL UR54, R38 ;  /* 0x00000000263672ca */ /* 0x002fe200004e0000 */
[----:B------:R-:W-:Y:S02]  /*51f0*/  UMOV UR12, UR68 ;  /* 0x00000044000c7c82 */ /* 0x000fe40008000000 */
[----:B------:R-:W-:Y:S01]  /*5200*/  UMOV UR11, UR67 ;  /* 0x00000043000b7c82 */ /* 0x000fe20008000000 */
[----:B------:R-:W-:Y:S01]  /*5210*/  UMOV UR13, UR69 ;  /* 0x00000045000d7c82 */ /* 0x000fe20008000000 */
[----:B------:R-:W-:Y:S01]  /*5220*/  UMOV UR14, UR70 ;  /* 0x00000046000e7c82 */ /* 0x000fe20008000000 */
[----:B------:R-:W-:Y:S01]  /*5230*/  R2UR.FILL UR53, R37 ;  /* 0x00000000253572ca */ /* 0x000fe200004e0000 */
[----:B------:R1:W-:Y:S01]  /*5240*/  UTMALDG.5D.IM2COL.2CTA [UR64], [UR20], UR4, desc[UR72] ;  /* 0x00004840140073b4 */ /* 0x0003e20008261004 */
[----:B------:R-:W-:Y:S01]  /*5250*/  R2UR.FILL UR52, R36 ;  /* 0x00000000243472ca */ /* 0x000fe200004e0000 */
[----:B------:R-:W-:Y:S01]  /*5260*/  UIADD3 UR48, UPT, UPT, UR16, 0x9c00, URZ ;  /* 0x00009c0010307890 */ /* 0x000fe2000fffe0ff */
[----:B------:R-:W-:Y:S01]  /*5270*/  R2UR.FILL UR51, R22 ;  /* 0x00000000163372ca */ /* 0x000fe200004e0000 */
[----:B------:R4:W-:Y:S01]  /*5280*/  UTMALDG.5D.IM2COL.2CTA [UR8], [UR20], UR4, desc[UR72] ;  /* 0x00004808140073b4 */ /* 0x0009e20008261004 */
[----:B------:R5:W-:Y:S01]  /*5290*/  UTMALDG.5D.IM2COL.2CTA [UR56], [UR20], UR4, desc[UR72] ;  /* 0x00004838140073b4 */ /* 0x000be20008261004 */
[----:B---3--:R-:W-:Y:S01]  /*52a0*/  UIADD3 UR40, UPT, UPT, UR16, 0x9800, URZ ;  /* 0x0000980010287890 */ /* 0x008fe2000fffe0ff */
[----:B------:R-:W-:Y:S01]  /*52b0*/  UMOV UR43, UR59 ;  /* 0x0000003b002b7c82 */ /* 0x000fe20008000000 */
[----:B------:R-:W-:Y:S01]  /*52c0*/  UMOV UR44, UR60 ;  /* 0x0000003c002c7c82 */ /* 0x000fe20008000000 */
[----:B------:R-:W-:Y:S01]  /*52d0*/  UMOV UR45, UR61 ;  /* 0x0000003d002d7c82 */ /* 0x000fe20008000000 */
[----:B------:R-:W-:Y:S01]  /*52e0*/  UMOV UR46, UR62 ;  /* 0x0000003e002e7c82 */ /* 0x000fe20008000000 */
[----:B-1----:R-:W-:Y:S04]  /*52f0*/  UMOV UR66, UR22 ;  /* 0x0000001600427c82 */ /* 0x002fe80008000000 */
[----:B------:R1:W-:Y:S01]  /*5300*/  UTMALDG.5D.IM2COL.2CTA [UR40], [UR20], UR4, desc[UR72] ;  /* 0x00004828140073b4 */ /* 0x0003e20008261004 */
[----:B------:R-:W-:Y:S01]  /*5310*/  UMOV UR37, UR66 ;  /* 0x0000004200257c82 */ /* 0x000fe20008000000 */
[----:B------:R-:W-:Y:S01]  /*5320*/  UMOV UR29, UR66 ;  /* 0x00000042001d7c82 */ /* 0x000fe20008000000 */
[----:B------:R-:W-:Y:S01]  /*5330*/  R2UR UR22, R23 ;  /* 0x00000000171672ca */ /* 0x000fe200000e0000 */
[----:B----4-:R-:W-:Y:S01]  /*5340*/  UIADD3 UR8, UPT, UPT, UR16, 0xa000, URZ ;  /* 0x0000a00010087890 */ /* 0x010fe2000fffe0ff */
[----:B------:R-:W-:Y:S01]  /*5350*/  UTMALDG.5D.IM2COL.2CTA [UR48], [UR20], UR4, desc[UR72] ;  /* 0x00004830140073b4 */ /* 0x000fe20008261004 */
[----:B------:R-:W-:Y:S01]  /*5360*/  UMOV UR11, UR51 ;  /* 0x00000033000b7c82 */ /* 0x000fe20008000000 */
[----:B------:R-:W-:Y:S01]  /*5370*/  UMOV UR12, UR52 ;  /* 0x00000034000c7c82 */ /* 0x000fe20008000000 */
[----:B------:R-:W-:Y:S01]  /*5380*/  UMOV UR13, UR53 ;  /* 0x00000035000d7c82 */ /* 0x000fe20008000000 */
[----:B------:R-:W-:Y:S01]  /*5390*/  UMOV UR14, UR54 ;  /* 0x00000036000e7c82 */ /* 0x000fe20008000000 */
[----:B-----5:R-:W-:Y:S03]  /*53a0*/  UIADD3 UR56, UP0, UPT, UR24, 0x200, URZ ;  /* 0x0000020018387890 */ /* 0x020fe6000ff1e0ff */
[----:B------:R3:W-:Y:S01]  /*53b0*/  UTMALDG.5D.IM2COL.2CTA [UR8], [UR20], UR4, desc[UR72] ;  /* 0x00004808140073b4 */ /* 0x0007e20008261004 */
[----:B------:R-:W-:Y:S03]  /*53c0*/  UIADD3.X UR57, UPT, UPT, URZ, UR25, URZ, UP0, !UPT ;  /* 0x00000019ff397290 */ /* 0x000fe600087fe4ff */
[----:B------:R-:W-:Y:S01]  /*53d0*/  UMOV UR25, UR5 ;  /* 0x0000000500197c82 */ /* 0x000fe20008000000 */
[----:B-1----:R-:W-:Y:S01]  /*53e0*/  UMOV UR43, UR22 ;  /* 0x00000016002b7c82 */ /* 0x002fe20008000000 */
[----:B------:R-:W-:Y:S01]  /*53f0*/  UMOV UR44, UR7 ;  /* 0x00000007002c7c82 */ /* 0x000fe20008000000 */
[----:B------:R-:W-:Y:S01]  /*5400*/  UMOV UR45, UR66 ;  /* 0x00000042002d7c82 */ /* 0x000fe20008000000 */
[----:B------:R-:W-:Y:S01]  /*5410*/  UMOV UR46, UR71 ;  /* 0x00000047002e7c82 */ /* 0x000fe20008000000 */
[----:B------:R-:W-:Y:S01]  /*5420*/  UMOV UR42, UR18 ;  /* 0x00000012002a7c82 */ /* 0x000fe20008000000 */
[----:B---3--:R-:W-:Y:S01]  /*5430*/  ULEA UR4, UR17, UR39, 0xd ;  /* 0x0000002711047291 */ /* 0x008fe2000f8e68ff */
[----:B------:R-:W-:Y:S01]  /*5440*/  UMOV UR11, UR22 ;  /* 0x00000016000b7c82 */ /* 0x000fe20008000000 */
[----:B------:R-:W-:Y:S02]  /*5450*/  UMOV UR12, UR7 ;  /* 0x00000007000c7c82 */ /* 0x000fe40008000000 */
[----:B------:R-:W-:Y:S02]  /*5460*/  UIADD3 UR40, UPT, UPT, UR4, 0x26400, URZ ;  /* 0x0002640004287890 */ /* 0x000fe4000fffe0ff */
[----:B------:R-:W-:Y:S01]  /*5470*/  UIADD3 UR8, UPT, UPT, UR4, 0x26800, URZ ;  /* 0x0002680004087890 */ /* 0x000fe2000fffe0ff */
[----:B------:R-:W-:Y:S01]  /*5480*/  UMOV UR17, UR5 ;  /* 0x0000000500117c82 */ /* 0x000fe20008000000 */
[----:B------:R-:W1:Y:S05]  /*5490*/  LDCU UR5, c[0x0][0x38c] ;  /* 0x00007180ff0577ac */ /* 0x000e6a0008000800 */
[----:B------:R-:W-:Y:S01]  /*54a0*/  UTMALDG.5D.2CTA [UR40], [UR56], desc[UR72] ;  /* 0x00004828380075b4 */ /* 0x000fe20008221000 */
[----:B------:R-:W-:Y:S01]  /*54b0*/  UMOV UR13, UR66 ;  /* 0x00000042000d7c82 */ /* 0x000fe20008000000 */
[----:B------:R-:W-:Y:S01]  /*54c0*/  UMOV UR14, UR71 ;  /* 0x00000047000e7c82 */ /* 0x000fe20008000000 */
[----:B------:R-:W-:Y:S02]  /*54d0*/  UIADD3 UR32, UPT, UPT, UR4, 0x26c00, URZ ;  /* 0x00026c0004207890 */ /* 0x000fe4000fffe0ff */
[----:B------:R-:W-:Y:S02]  /*54e0*/  UIADD3 UR24, UPT, UPT, UR4, 0x27400, URZ ;  /* 0x0002740004187890 */ /* 0x000fe4000fffe0ff */
[----:B------:R-:W-:Y:S01]  /*54f0*/  UIADD3 UR16, UPT, UPT, UR4, 0x27c00, URZ ;  /* 0x00027c0004107890 */ /* 0x000fe2000fffe0ff */
[----:B------:R3:W-:Y:S01]  /*5500*/  UTMALDG.5D.2CTA [UR8], [UR56], desc[UR72] ;  /* 0x00004808380075b4 */ /* 0x0007e20008221000 */
[----:B------:R-:W-:Y:S01]  /*5510*/  UMOV UR20, UR7 ;  /* 0x0000000700147c82 */ /* 0x000fe20008000000 */
[----:B------:R-:W-:Y:S01]  /*5520*/  UMOV UR21, UR66 ;  /* 0x0000004200157c82 */ /* 0x000fe20008000000 */
[----:B------:R-:W-:Y:S01]  /*5530*/  UMOV UR22, UR71 ;  /* 0x0000004700167c82 */ /* 0x000fe20008000000 */
[----:B------:R-:W-:Y:S01]  /*5540*/  UIADD3 UR7, UPT, UPT, UR7, 0x1, URZ ;  /* 0x0000000107077890 */ /* 0x000fe2000fffe0ff */
[----:B------:R-:W-:Y:S03]  /*5550*/  UTMALDG.5D.2CTA [UR32], [UR56], desc[UR72] ;  /* 0x00004820380075b4 */ /* 0x000fe60008221000 */
[----:B-1----:R-:W-:Y:S02]  /*5560*/  UISETP.NE.AND UP2, UPT, UR7, UR5, UPT ;  /* 0x000000050700728c */ /* 0x002fe4000bf45270 */
[----:B------:R-:W-:Y:S02]  /*5570*/  UIADD3 UR5, UPT, UPT, UR66, 0x1, URZ ;  /* 0x0000000142057890 */ /* 0x000fe4000fffe0ff */
[----:B------:R-:W-:Y:S06]  /*5580*/  USEL UR7, UR7, URZ, UP2 ;  /* 0x000000ff07077287 */ /* 0x000fec0009000000 */
[----:B------:R-:W-:Y:S01]  /*5590*/  IMAD.U32 R29, RZ, RZ, UR7 ;  /* 0x00000007ff1d7e24 */ /* 0x000fe2000f8e00ff */
[----:B------:R-:W-:Y:S04]  /*55a0*/  @UP2 UIADD3 UR5, UPT, UPT, UR66, URZ, URZ ;  /* 0x000000ff42052290 */ /* 0x000fe8000fffe0ff */
[----:B------:R-:W-:Y:S04]  /*55b0*/  UISETP.NE.AND UP1, UPT, UR5, UR74, UPT ;  /* 0x0000004a0500728c */ /* 0x000fe8000bf25270 */
[----:B------:R-:W-:Y:S06]  /*55c0*/  USEL UR5, UR5, URZ, UP1 ;  /* 0x000000ff05057287 */ /* 0x000fec0008800000 */
[----:B------:R-:W-:Y:S01]  /*55d0*/  IMAD.U32 R30, RZ, RZ, UR5 ;  /* 0x00000005ff1e7e24 */ /* 0x000fe2000f8e00ff */
[----:B---3--:R-:W-:Y:S01]  /*55e0*/  UIADD3 UR8, UPT, UPT, UR4, 0x27000, URZ ;  /* 0x0002700004087890 */ /* 0x008fe2000fffe0ff */
        /* <DEDUP_REMOVED lines=8> */
[----:B------:R-:W-:Y:S02]  /*5670*/  UIADD3 UR4, UPT, UPT, UR71, 0x1, URZ ;  /* 0x0000000147047890 */ /* 0x000fe4000fffe0ff */
[----:B------:R-:W-:Y:S01]  /*5680*/  @UP1 UIADD3 UR4, UPT, UPT, UR71, URZ, URZ ;  /* 0x000000ff47041290 */ /* 0x000fe2000fffe0ff */
[----:B------:R-:W-:Y:S03]  /*5690*/  UMOV UR11, UR19 ;  /* 0x00000013000b7c82 */ /* 0x000fe60008000000 */
[----:B------:R-:W-:Y:S01]  /*56a0*/  UISETP.NE.AND UP0, UPT, UR4, UR75, UPT ;  /* 0x0000004b0400728c */ /* 0x000fe2000bf05270 */
[----:B------:R1:W-:Y:S01]  /*56b0*/  UTMALDG.5D.2CTA [UR8], [UR56], desc[UR72] ;  /* 0x00004808380075b4 */ /* 0x0003e20008221000 */
[----:B---3--:R-:W-:Y:S02]  /*56c0*/  UMOV UR17, UR63 ;  /* 0x0000003f00117c82 */ /* 0x008fe40008000000 */
[----:B------:R-:W-:Y:S06]  /*56d0*/  USEL UR4, UR4, URZ, UP0 ;  /* 0x000000ff04047287 */ /* 0x000fec0008000000 */
[----:B------:R-:W-:Y:S01]  /*56e0*/  IMAD.U32 R31, RZ, RZ, UR4 ;  /* 0x00000004ff1f7e24 */ /* 0x000fe2000f8e00ff */
[----:B-1----:R-:W-:Y:S02]  /*56f0*/  UIADD3 UR8, UPT, UPT, UR23, 0x1, URZ ;  /* 0x0000000117087890 */ /* 0x002fe4000fffe0ff */
[----:B------:R-:W-:Y:S02]  /*5700*/  @UP0 UIADD3 UR8, UPT, UPT, UR23, URZ, URZ ;  /* 0x000000ff17080290 */ /* 0x000fe4000fffe0ff */
[----:B------:R-:W-:Y:S02]  /*5710*/  UISETP.GT.U32.AND UP0, UPT, UR55, 0x1, UPT ;  /* 0x000000013700788c */ /* 0x000fe4000bf04070 */
[----:B------:R-:W-:Y:S03]  /*5720*/  UIADD3 UR9, UPT, UPT, UR55, -0x1, URZ ;  /* 0xffffffff37097890 */ /* 0x000fe6000fffe0ff */
[----:B------:R-:W-:Y:S04]  /*5730*/  UMOV UR23, UR8 ;  /* 0x0000000800177c82 */ /* 0x000fe80008000000 */
[----:B------:R-:W-:Y:S01]  /*5740*/  UMOV UR55, UR9 ;  /* 0x0000000900377c82 */ /* 0x000fe20008000000 */
[----:B--2---:R-:W-:Y:S05]  /*5750*/  BRA.U UP0, `(.L_x_35) ;  /* 0xffffffed00f47547 */ /* 0x004fea000b83ffff */
.L_x_29:
[----:B------:R-:W-:Y:S01]  /*5760*/  SHF.L.U32 R3, R2, 0x1f, RZ ;  /* 0x0000001f02037819 */ /* 0x000fe200000006ff */
[----:B------:R-:W-:-:S03]  /*5770*/  NOP ;  /* 0x0000000000007918 */ /* 0x000fc60000000000 */
[----:B---3--:R-:W3:Y:S02]  /*5780*/  SYNCS.PHASECHK.TRANS64.TRYWAIT P0, [UR39+0xc0], R3 ;  /* 0x0000c003ff0075a7 */ /* 0x008ee40008001127 */
[----:B---3--:R-:W-:Y:S05]  /*5790*/  @!P0 BRA `(.L_x_36) ;  /* 0x0000006000c08947 */ /* 0x008fea0003800000 */
.L_x_133:
[----:B------:R-:W3:Y:S01]  /*57a0*/  LDS.128 R4, [UR39+0x100] ;  /* 0x00010027ff047984 */ /* 0x000ee20008000c00 */
[----:B------:R-:W-:Y:S01]  /*57b0*/  UIADD3 UR4, UPT, UPT, UR39, 0xc8, URZ ;  /* 0x000000c827047890 */ /* 0x000fe2000fffe0ff */
[----:B------:R-:W-:Y:S01]  /*57c0*/  R2UR UR8, R28 ;  /* 0x000000001c0872ca */ /* 0x000fe200000e0000 */
[----:B------:R-:W-:Y:S01]  /*57d0*/  UISETP.GE.AND UP0, UPT, UR47, 0x1, UPT ;  /* 0x000000012f00788c */ /* 0x000fe2000bf06270 */
[----:B------:R-:W-:Y:S01]  /*57e0*/  @!PT LDS RZ, [RZ] ;  /* 0x00000000fffff984 */ /* 0x000fe20000000800 */
[----:B------:R-:W-:Y:S01]  /*57f0*/  @!PT LDS RZ, [RZ] ;  /* 0x00000000fffff984 */ /* 0x000fe20000000800 */
[----:B------:R-:W-:Y:S01]  /*5800*/  @!PT LDS RZ, [RZ] ;  /* 0x00000000fffff984 */ /* 0x000fe20000000800 */
[----:B------:R-:W-:Y:S01]  /*5810*/  @!PT LDS RZ, [RZ] ;  /* 0x00000000fffff984 */ /* 0x000fe20000000800 */
[----:B------:R4:W-:Y:S06]  /*5820*/  MEMBAR.ALL.CTA ;  /* 0x0000000000007992 */ /* 0x0009ec0000008000 */
[----:B----4-:R-:W4:Y:S01]  /*5830*/  FENCE.VIEW.ASYNC.S ;  /* 0x00000000000073c6 */ /* 0x010f220000000000 */
[----:B------:R-:W-:Y:S01]  /*5840*/  UPRMT UR4, URZ, 0x654, UR4 ;  /* 0x00000654ff047896 */ /* 0x000fe20008000004 */
[----:B------:R-:W-:-:S08]  /*5850*/  R2UR UR7, R27 ;  /* 0x000000001b0772ca */ /* 0x000fd000000e0000 */
[----:B----4-:R-:W-:Y:S01]  /*5860*/  SYNCS.ARRIVE.TRANS64.RED.A1T0 RZ, [UR4], RZ ;  /* 0x000000ffffff79a7 */ /* 0x010fe20008100404 */
[----:B---3--:R-:W-:-:S13]  /*5870*/  LOP3.LUT P0, RZ, R6, 0x1, RZ, 0xc0, !PT ;  /* 0x0000000106ff7812 */ /* 0x008fda000780c0ff */
[----:B------:R-:W-:Y:S01]  /*5880*/  VOTEU.ANY UP1, P0 ;  /* 0x0000000000ff7886 */ /* 0x000fe20000020100 */
[----:B------:R-:W-:-:S13]  /*5890*/  PLOP3.LUT P0, PT, PT, PT, UP1, 0x80, 0x8 ;  /* 0x000000000008781c */ /* 0x000fda0003f0f018 */
[----:B--2---:R-:W-:Y:S02]  /*58a0*/  @P0 MOV R0, R4 ;  /* 0x0000000400000202 */ /* 0x004fe40000000f00 */
[----:B------:R-:W-:Y:S02]  /*58b0*/  @P0 LOP3.LUT R4, R5, 0xffff, RZ, 0xc0, !PT ;  /* 0x0000ffff05040812 */ /* 0x000fe400078ec0ff */
[----:B------:R-:W-:Y:S02]  /*58c0*/  @P0 R2UR UR6, R0 ;  /* 0x00000000000602ca */ /* 0x000fe400000e0000 */
[----:B------:R-:W-:-:S11]  /*58d0*/  @P0 R2UR UR5, R4 ;  /* 0x00000000040502ca */ /* 0x000fd600000e0000 */
[----:B------:R-:W-:Y:S02]  /*58e0*/  @UP1 UMOV UR8, UR6 ;  /* 0x0000000600081c82 */ /* 0x000fe40008000000 */
[----:B------:R-:W-:Y:S01]  /*58f0*/  @UP1 UMOV UR7, UR5 ;  /* 0x0000000500071c82 */ /* 0x000fe20008000000 */
[----:B------:R-:W-:Y:S02]  /*5900*/  IMAD.U32 R28, RZ, RZ, UR8 ;  /* 0x00000008ff1c7e24 */ /* 0x000fe4000f8e00ff */
[----:B------:R-:W-:Y:S01]  /*5910*/  IMAD.U32 R27, RZ, RZ, UR7 ;  /* 0x00000007ff1b7e24 */ /* 0x000fe2000f8e00ff */
[----:B------:R-:W-:Y:S06]  /*5920*/  BRA.U !UP0, `(.L_x_37) ;  /* 0x0000000108ec7547 */ /* 0x000fec000b800000 */
[----:B------:R-:W2:Y:S01]  /*5930*/  LDCU.128 UR16, c[0x0][0xc10] ;  /* 0x00018200ff1077ac */ /* 0x000ea20008000c00 */
[----:B------:R-:W-:Y:S02]  /*5940*/  R2UR UR8, R25 ;  /* 0x00000000190872ca */ /* 0x000fe400000e0000 */
[----:B------:R-:W-:Y:S01]  /*5950*/  R2UR UR9, R26 ;  /* 0x000000001a0972ca */ /* 0x000fe200000e0000 */
[----:B------:R-:W3:Y:S01]  /*5960*/  LDCU UR20, c[0x0][0xc20] ;  /* 0x00018400ff1477ac */ /* 0x000ee20008000800 */
[----:B------:R-:W-:Y:S02]  /*5970*/  R2UR UR22, R27 ;  /* 0x000000001b1672ca */ /* 0x000fe400000e0000 */
[----:B------:R-:W-:Y:S01]  /*5980*/  R2UR UR21, R28 ;  /* 0x000000001c1572ca */ /* 0x000fe200000e0000 */
[----:B------:R-:W4:Y:S01]  /*5990*/  LDCU UR13, c[0x0][0xc0c] ;  /* 0x00018180ff0d77ac */ /* 0x000f220008000800 */
[----:B------:R-:W5:Y:S01]  /*59a0*/  LDCU.64 UR14, c[0x0][0xc28] ;  /* 0x00018500ff0e77ac */ /* 0x000f620008000a00 */
[----:B------:R-:W-:-:S04]  /*59b0*/  UISETP.NE.AND UP3, UPT, UR47, 0x1, UPT ;  /* 0x000000012f00788c */ /* 0x000fc8000bf65270 */
[----:B--2---:R-:W-:Y:S02]  /*59c0*/  UIMAD.WIDE.U32 UR4, UR8, UR19, URZ ;  /* 0x00000013080472a5 */ /* 0x004fe4000f8e00ff */
[----:B------:R-:W-:Y:S02]  /*59d0*/  UIMAD.WIDE.U32 UR6, UR9, UR16, URZ ;  /* 0x00000010090672a5 */ /* 0x000fe4000f8e00ff */
[----:B------:R-:W-:Y:S02]  /*59e0*/  UISETP.NE.AND UP0, UPT, UR18, 0x1, UPT ;  /* 0x000000011200788c */ /* 0x000fe4000bf05270 */
[----:B------:R-:W-:Y:S01]  /*59f0*/  UIMAD.WIDE.U32 UR10, UR22, UR19, URZ ;  /* 0x00000013160a72a5 */ /* 0x000fe2000f8e00ff */
[----:B------:R-:W-:Y:S01]  /*5a00*/  UMOV UR4, UR5 ;  /* 0x0000000500047c82 */ /* 0x000fe20008000000 */
[----:B----4-:R-:W-:Y:S02]  /*5a10*/  UISETP.NE.AND UP2, UPT, UR13, 0x1, UPT ;  /* 0x000000010d00788c */ /* 0x010fe4000bf45270 */
[----:B---3--:R-:W-:-:S03]  /*5a20*/  USHF.R.U32.HI UR5, URZ, UR20, UR4 ;  /* 0x00000014ff057299 */ /* 0x008fc60008011604 */
[----:B------:R-:W-:Y:S01]  /*5a30*/  UMOV UR4, UR7 ;  /* 0x0000000700047c82 */ /* 0x000fe20008000000 */
[----:B------:R-:W-:Y:S02]  /*5a40*/  USEL UR8, UR8, UR5, !UP0 ;  /* 0x0000000508087287 */ /* 0x000fe4000c000000 */
[----:B------:R-:W-:Y:S02]  /*5a50*/  USHF.R.U32.HI UR4, URZ, UR17, UR4 ;  /* 0x00000011ff047299 */ /* 0x000fe40008011604 */
[----:B------:R-:W-:Y:S02]  /*5a60*/  UIMAD.WIDE.U32 UR6, UR21, UR16, URZ ;  /* 0x00000010150672a5 */ /* 0x000fe4000f8e00ff */
[----:B------:R-:W-:Y:S02]  /*5a70*/  USEL UR12, UR9, UR4, !UP2 ;  /* 0x00000004090c7287 */ /* 0x000fe4000d000000 */
[----:B-----5:R-:W-:Y:S01]  /*5a80*/  UIMAD.WIDE.U32 UR4, UR8, UR14, URZ ;  /* 0x0000000e080472a5 */ /* 0x020fe2000f8e00ff */
[----:B------:R-:W-:Y:S01]  /*5a90*/  UMOV UR9, UR11 ;  /* 0x0000000b00097c82 */ /* 0x000fe20008000000 */
[----:B------:R-:W-:-:S02]  /*5aa0*/  UIMAD.WIDE.U32 UR10, UR12, UR14, URZ ;  /* 0x0000000e0c0a72a5 */ /* 0x000fc4000f8e00ff */
[----:B------:R-:W-:-:S03]  /*5ab0*/  USHF.R.U32.HI UR9, URZ, UR20, UR9 ;  /* 0x00000014ff097299 */ /* 0x000fc60008011609 */
[----:B------:R-:W-:Y:S01]  /*5ac0*/  UMOV UR4, UR5 ;  /* 0x0000000500047c82 */ /* 0x000fe20008000000 */
[----:B------:R-:W-:Y:S01]  /*5ad0*/  UMOV UR6, UR7 ;  /* 0x0000000700067c82 */ /* 0x000fe20008000000 */
[----:B------:R-:W-:Y:S01]  /*5ae0*/  @UP3 USHF.R.U32.HI UR8, URZ, UR15, UR4 ;  /* 0x0000000fff083299 */ /* 0x000fe20008011604 */
[----:B------:R-:W-:Y:S01]  /*5af0*/  UMOV UR5, UR11 ;  /* 0x0000000b00057c82 */ /* 0x000fe20008000000 */
[----:B------:R-:W-:Y:S02]  /*5b00*/  USHF.R.U32.HI UR17, URZ, UR17, UR6 ;  /* 0x00000011ff117299 */ /* 0x000fe40008011606 */
[----:B------:R-:W-:Y:S02]  /*5b10*/  USEL UR4, UR22, UR9, !UP0 ;  /* 0x0000000916047287 */ /* 0x000fe4000c000000 */
[----:B------:R-:W-:Y:S02]  /*5b20*/  @UP3 USHF.R.U32.HI UR12, URZ, UR15, UR5 ;  /* 0x0000000fff0c3299 */ /* 0x000fe40008011605 */
[----:B------:R-:W-:-:S02]  /*5b30*/  UIMAD UR6, UR47, UR8, URZ ;  /* 0x000000082f0672a4 */ /* 0x000fc4000f8e02ff */
[----:B------:R-:W-:Y:S02]  /*5b40*/  USEL UR5, UR21, UR17, !UP2 ;  /* 0x0000001115057287 */ /* 0x000fe4000d000000 */
[----:B------:R-:W-:Y:S02]  /*5b50*/  UIMAD UR8, UR47, UR12, URZ ;  /* 0x0000000c2f0872a4 */ /* 0x000fe4000f8e02ff */
[----:B------:R-:W-:Y:S02]  /*5b60*/  UISETP.GE.AND UP0, UPT, UR4, UR6, UPT ;  /* 0x000000060400728c */ /* 0x000fe4000bf06270 */
[----:B------:R-:W-:Y:S02]  /*5b70*/  UIMAD.WIDE.U32 UR6, UR4, UR14, URZ ;  /* 0x0000000e040672a5 */ /* 0x000fe4000f8e00ff */
[----:B------:R-:W-:Y:S02]  /*5b80*/  UISETP.GE.OR UP0, UPT, UR5, UR8, UP0 ;  /* 0x000000080500728c */ /* 0x000fe40008706670 */
[----:B------:R-:W-:-:S02]  /*5b90*/  UIMAD.WIDE.U32 UR8, UR5, UR14, URZ ;  /* 0x0000000e050872a5 */ /* 0x000fc4000f8e00ff */
[----:B------:R-:W-:Y:S01]  /*5ba0*/  UIADD3 UR10, UPT, UPT, -UR4, URZ, URZ ;  /* 0x000000ff040a7290 */ /* 0x000fe2000fffe1ff */
[----:B------:R-:W-:Y:S02]  /*5bb0*/  UMOV UR6, UR7 ;  /* 0x0000000700067c82 */ /* 0x000fe40008000000 */
[----:B------:R-:W-:Y:S02]  /*5bc0*/  USHF.R.U32.HI UR6, URZ, UR15, UR6 ;  /* 0x0000000fff067299 */ /* 0x000fe40008011606 */
[----:B------:R-:W-:Y:S02]  /*5bd0*/  UIMAD UR10, UR18, UR10, UR22 ;  /* 0x0000000a120a72a4 */ /* 0x000fe4000f8e0216 */
[----:B------:R-:W-:Y:S01]  /*5be0*/  USEL UR6, UR4, UR6, !UP3 ;  /* 0x0000000604067287 */ /* 0x000fe2000d800000 */
[----:B------:R-:W-:Y:S01]  /*5bf0*/  @!UP0 UMOV UR7, UR9 ;  /* 0x0000000900078c82 */ /* 0x000fe20008000000 */
[----:B------:R-:W-:Y:S02]  /*5c00*/  UIADD3 UR9, UPT, UPT, -UR5, URZ, URZ ;  /* 0x000000ff05097290 */ /* 0x000fe4000fffe1ff */
[----:B------:R-:W-:-:S02]  /*5c10*/  @!UP0 USHF.R.U32.HI UR7, URZ, UR15, UR7 ;  /* 0x0000000fff078299 */ /* 0x000fc40008011607 */
[----:B------:R-:W-:Y:S02]  /*5c20*/  UIADD3 UR8, UPT, UPT, -UR6, URZ, URZ ;  /* 0x000000ff06087290 */ /* 0x000fe4000fffe1ff */
[----:B------:R-:W-:Y:S02]  /*5c30*/  @!UP0 USEL UR7, UR5, UR7, !UP3 ;  /* 0x0000000705078287 */ /* 0x000fe4000d800000 */
[----:B------:R-:W-:Y:S02]  /*5c40*/  UIMAD UR8, UR47, UR8, UR4 ;  /* 0x000000082f0872a4 */ /* 0x000fe4000f8e0204 */
[----:B------:R-:W-:Y:S02]  /*5c50*/  @!UP0 UIADD3 UR6, UPT, UPT, UR6, -UR7, URZ ;  /* 0x8000000706068290 */ /* 0x000fe4000fffe0ff */
[----:B------:R-:W-:Y:S02]  /*5c60*/  @!UP0 UIMAD UR7, UR8, UR12, UR7 ;  /* 0x0000000c080782a4 */ /* 0x000fe4000f8e0207 */
[----:B------:R-:W-:-:S02]  /*5c70*/  @!UP0 UIMAD UR4, UR47, UR6, UR5 ;  /* 0x000000062f0482a4 */ /* 0x000fc4000f8e0205 */
[----:B------:R-:W-:Y:S02]  /*5c80*/  UIMAD UR6, UR13, UR9, UR21 ;  /* 0x000000090d0672a4 */ /* 0x000fe4000f8e0215 */
[----:B------:R-:W-:Y:S01]  /*5c90*/  UIMAD UR8, UR4, UR18, UR10 ;  /* 0x00000012040872a4 */ /* 0x000fe2000f8e020a */
[----:B------:R-:W-:Y:S02]  /*5ca0*/  @!UP0 UMOV UR5, UR7 ;  /* 0x0000000700058c82 */ /* 0x000fe40008000000 */
[----:B------:R-:W-:-:S03]  /*5cb0*/  UIMAD UR4, UR5, UR13, UR6 ;  /* 0x0000000d050472a4 */ /* 0x000fc6000f8e0206 */
[----:B------:R-:W-:-:S03]  /*5cc0*/  IMAD.U32 R27, RZ, RZ, UR8 ;  /* 0x00000008ff1b7e24 */ /* 0x000fc6000f8e00ff */
[----:B------:R-:W-:-:S07]  /*5cd0*/  IMAD.U32 R28, RZ, RZ, UR4 ;  /* 0x00000004ff1c7e24 */ /* 0x000fce000f8e00ff */
.L_x_37:
[----:B------:R-:W2:Y:S02]  /*5ce0*/  LDCU UR4, c[0x0][0xc30] ;  /* 0x00018600ff0477ac */ /* 0x000ea40008000800 */
[----:B--2---:R-:W-:-:S09]  /*5cf0*/  UISETP.NE.AND UP0, UPT, UR4, 0x1, UPT ;  /* 0x000000010400788c */ /* 0x004fd2000bf05270 */
[----:B------:R-:W-:Y:S05]  /*5d00*/  BRA.U UP0, `(.L_x_38) ;  /* 0x0000000100547547 */ /* 0x000fea000b800000 */
[----:B------:R-:W2:Y:S01]  /*5d10*/  LDCU.128 UR8, c[0x0][0xc10] ;  /* 0x00018200ff0877ac */ /* 0x000ea20008000c00 */
[----:B------:R-:W-:Y:S02]  /*5d20*/  R2UR UR15, R27 ;  /* 0x000000001b0f72ca */ /* 0x000fe400000e0000 */
[----:B------:R-:W-:Y:S01]  /*5d30*/  R2UR UR14, R28 ;  /* 0x000000001c0e72ca */ /* 0x000fe200000e0000 */
[----:B------:R-:W3:Y:S01]  /*5d40*/  LDCU UR12, c[0x0][0xc0c] ;  /* 0x00018180ff0c77ac */ /* 0x000ee20008000800 */
[----:B------:R-:W4:Y:S11]  /*5d50*/  LDCU UR13, c[0x0][0xc20] ;  /* 0x00018400ff0d77ac */ /* 0x000f360008000800 */
[----:B--2---:R-:W-:-:S02]  /*5d60*/  UIMAD.WIDE.U32 UR6, UR14, UR8, URZ ;  /* 0x000000080e0672a5 */ /* 0x004fc4000f8e00ff */
[----:B------:R-:W-:Y:S02]  /*5d70*/  UIMAD.WIDE.U32 UR4, UR15, UR11, URZ ;  /* 0x0000000b0f0472a5 */ /* 0x000fe4000f8e00ff */
[----:B---3--:R-:W-:Y:S02]  /*5d80*/  UISETP.NE.AND UP2, UPT, UR12, 0x1, UPT ;  /* 0x000000010c00788c */ /* 0x008fe4000bf45270 */
[----:B------:R-:W-:Y:S01]  /*5d90*/  UISETP.NE.AND UP0, UPT, UR10, 0x1, UPT ;  /* 0x000000010a00788c */ /* 0x000fe2000bf05270 */
[----:B------:R-:W-:Y:S02]  /*5da0*/  UMOV UR6, UR7 ;  /* 0x0000000700067c82 */ /* 0x000fe40008000000 */
[----:B------:R-:W-:Y:S01]  /*5db0*/  UMOV UR4, UR5 ;  /* 0x0000000500047c82 */ /* 0x000fe20008000000 */
[----:B------:R-:W-:Y:S02]  /*5dc0*/  USHF.R.U32.HI UR6, URZ, UR9, UR6 ;  /* 0x00000009ff067299 */ /* 0x000fe40008011606 */
[----:B----4-:R-:W-:-:S02]  /*5dd0*/  USHF.R.U32.HI UR4, URZ, UR13, UR4 ;  /* 0x0000000dff047299 */ /* 0x010fc40008011604 */
[----:B------:R-:W-:Y:S02]  /*5de0*/  USEL UR5, UR14, UR6, !UP2 ;  /* 0x000000060e057287 */ /* 0x000fe4000d000000 */
[----:B------:R-:W-:-:S04]  /*5df0*/  USEL UR4, UR15, UR4, !UP0 ;  /* 0x000000040f047287 */ /* 0x000fc8000c000000 */
[----:B------:R-:W-:Y:S02]  /*5e00*/  UIADD3 UR6, UPT, UPT, UR5, -UR4, URZ ;  /* 0x8000000405067290 */ /* 0x000fe4000fffe0ff */
[----:B------:R-:W-:Y:S02]  /*5e10*/  UIADD3 UR4, UPT, UPT, -UR5, UR4, URZ ;  /* 0x0000000405047290 */ /* 0x000fe4000fffe1ff */
[----:B------:R-:W-:Y:S02]  /*5e20*/  UIMAD UR15, UR6, UR10, UR15 ;  /* 0x0000000a060f72a4 */ /* 0x000fe4000f8e020f */
[----:B------:R-:W-:-:S04]  /*5e30*/  UIMAD UR14, UR4, UR12, UR14 ;  /* 0x0000000c040e72a4 */ /* 0x000fc8000f8e020e */
[----:B------:R-:W-:Y:S02]  /*5e40*/  IMAD.U32 R27, RZ, RZ, UR15 ;  /* 0x0000000fff1b7e24 */ /* 0x000fe4000f8e00ff */
[----:B------:R-:W-:-:S07]  /*5e50*/  IMAD.U32 R28, RZ, RZ, UR14 ;  /* 0x0000000eff1c7e24 */ /* 0x000fce000f8e00ff */
.L_x_38:
[----:B------:R-:W-:Y:S01]  /*5e60*/  R2UR UR7, R59 ;  /* 0x000000003b0772ca */ /* 0x000fe200000e0000 */
[----:B------:R-:W-:Y:S01]  /*5e70*/  UMOV UR55, UR77 ;  /* 0x0000004d00377c82 */ /* 0x000fe20008000000 */
[----:B------:R-:W-:Y:S02]  /*5e80*/  R2UR UR6, R28 ;  /* 0x000000001c0672ca */ /* 0x000fe400000e0000 */
[----:B------:R-:W-:Y:S02]  /*5e90*/  R2UR UR5, R58 ;  /* 0x000000003a0572ca */ /* 0x000fe400000e0000 */
[----:B------:R-:W-:Y:S02]  /*5ea0*/  R2UR UR4, R27 ;  /* 0x000000001b0472ca */ /* 0x000fe400000e0000 */
[----:B------:R-:W-:Y:S02]  /*5eb0*/  PLOP3.LUT P1, PT, PT, PT, PT, 0x80, 0x8 ;  /* 0x000000000008781c */ /* 0x000fe40003f2f070 */
[----:B------:R-:W-:-:S05]  /*5ec0*/  LOP3.LUT R2, R2, 0x1, RZ, 0x3c, !PT ;  /* 0x0000000102027812 */ /* 0x000fca00078e3cff */
[----:B------:R-:W-:-:S04]  /*5ed0*/  UIADD3 UR43, UPT, UPT, UR6, UR7, URZ ;  /* 0x00000007062b7290 */ /* 0x000fc8000fffe0ff */
[----:B------:R-:W-:Y:S01]  /*5ee0*/  UIADD3 UR19, UPT, UPT, UR4, UR5, URZ ;  /* 0x0000000504137290 */ /* 0x000fe2000fffe0ff */
[----:B------:R-:W-:Y:S11]  /*5ef0*/  BRA.U UP1, `(.L_x_39) ;  /* 0xffffffb901607547 */ /* 0x000ff6000b83ffff */
[----:B------:R-:W-:Y:S01]  /*5f00*/  UIADD3 UR39, UPT, UPT, UR39, 0x40, URZ ;  /* 0x0000004027277890 */ /* 0x000fe2000fffe0ff */
[----:B------:R-:W-:-:S03]  /*5f10*/  MOV R3, UR31 ;  /* 0x0000001f00037c02 */ /* 0x000fc60008000f00 */
[----:B------:R-:W-:Y:S01]  /*5f20*/  ULEA UR4, UR63, UR39, 0x3 ;  /* 0x000000273f047291 */ /* 0x000fe2000f8e18ff */
[----:B------:R-:W-:-:S08]  /*5f30*/  SHF.L.U32 R3, R3, 0x1f, RZ ;  /* 0x0000001f03037819 */ /* 0x000fd000000006ff */
[----:B------:R-:W2:Y:S02]  /*5f40*/  SYNCS.PHASECHK.TRANS64.TRYWAIT P0, [UR4], R3 ;  /* 0x00000003ff0075a7 */ /* 0x000ea40008001104 */
[----:B--2---:R-:W-:Y:S05]  /*5f50*/  @!P0 BRA `(.L_x_40) ;  /* 0x0000005800e88947 */ /* 0x004fea0003800000 */
.L_x_135:
[----:B------:R-:W-:-:S04]  /*5f60*/  UIADD3 UR4, UPT, UPT, UR63, 0x1, URZ ;  /* 0x000000013f047890 */ /* 0x000fc8000fffe0ff */
[----:B------:R-:W-:-:S04]  /*5f70*/  UISETP.NE.AND UP0, UPT, UR4, 0x8, UPT ;  /* 0x000000080400788c */ /* 0x000fc8000bf05270 */
[----:B------:R-:W-:Y:S02]  /*5f80*/  USEL UR5, URZ, 0x1, UP0 ;  /* 0x00000001ff057887 */ /* 0x000fe40008000000 */
[----:B------:R-:W-:Y:S02]  /*5f90*/  USEL UR4, UR4, URZ, UP0 ;  /* 0x000000ff04047287 */ /* 0x000fe40008000000 */
[----:B------:R-:W-:Y:S02]  /*5fa0*/  ULOP3.LUT UR6, UR31, UR5, URZ, 0x3c, !UPT ;  /* 0x000000051f067292 */ /* 0x000fe4000f8e3cff */
[----:B------:R-:W-:-:S04]  /*5fb0*/  ULEA UR5, UR4, UR39, 0x3 ;  /* 0x0000002704057291 */ /* 0x000fc8000f8e18ff */
[----:B--2---:R-:W-:-:S04]  /*5fc0*/  MOV R3, UR6 ;  /* 0x0000000600037c02 */ /* 0x004fc80008000f00 */
[----:B------:R-:W-:-:S04]  /*5fd0*/  SHF.L.U32 R3, R3, 0x1f, RZ ;  /* 0x0000001f03037819 */ /* 0x000fc800000006ff */
[----:B------:R-:W2:Y:S02]  /*5fe0*/  SYNCS.PHASECHK.TRANS64.TRYWAIT P0, [UR5], R3 ;  /* 0x00000003ff0075a7 */ /* 0x000ea40008001105 */
[----:B--2---:R-:W-:Y:S05]  /*5ff0*/  @!P0 BRA `(.L_x_41) ;  /* 0x0000005800d88947 */ /* 0x004fea0003800000 */
.L_x_137:
        /* <DEDUP_REMOVED lines=10> */
.L_x_139:
        /* <DEDUP_REMOVED lines=10> */
.L_x_141:
        /* <DEDUP_REMOVED lines=10> */
.L_x_143:
        /* <DEDUP_REMOVED lines=10> */
.L_x_145:
        /* <DEDUP_REMOVED lines=10> */
.L_x_147:
[----:B------:R-:W-:-:S04]  /*6320*/  UIADD3 UR4, UPT, UPT, UR4, 0x1, URZ ;  /* 0x0000000104047890 */ /* 0x000fc8000fffe0ff */
[----:B------:R-:W-:-:S04]  /*6330*/  UISETP.NE.AND UP0, UPT, UR4, 0x8, UPT ;  /* 0x000000080400788c */ /* 0x000fc8000bf05270 */
[----:B------:R-:W-:Y:S02]  /*6340*/  USEL UR5, URZ, 0x1, UP0 ;  /* 0x00000001ff057887 */ /* 0x000fe40008000000 */
[----:B------:R-:W-:Y:S02]  /*6350*/  USEL UR4, UR4, URZ, UP0 ;  /* 0x000000ff04047287 */ /* 0x000fe40008000000 */
[----:B------:R-:W-:Y:S02]  /*6360*/  ULOP3.LUT UR5, UR6, UR5, URZ, 0x3c, !UPT ;  /* 0x0000000506057292 */ /* 0x000fe4000f8e3cff */
[----:B------:R-:W-:-:S04]  /*6370*/  ULEA UR4, UR4, UR39, 0x3 ;  /* 0x0000002704047291 */ /* 0x000fc8000f8e18ff */
[----:B------:R-:W-:Y:S02]  /*6380*/  IMAD.U32 R2, RZ, RZ, UR5 ;  /* 0x00000005ff027e24 */ /* 0x000fe4000f8e00ff */
[----:B--2---:R-:W-:-:S03]  /*6390*/  MOV R0, UR4 ;  /* 0x0000000400007c02 */ /* 0x004fc60008000f00 */
[----:B------:R-:W-:-:S07]  /*63a0*/  SHF.L.U32 R3, R2, 0x1f, RZ ;  /* 0x0000001f02037819 */ /* 0x000fce00000006ff */
.L_x_47:
[----:B--2---:R2:W3:Y:S02]  /*63b0*/  SYNCS.PHASECHK.TRANS64.TRYWAIT P0, [R0+URZ], R3 ;  /* 0x00000003000075a7 */ /* 0x0044e400080011ff */
[----:B---3--:R-:W-:Y:S05]  /*63c0*/  @!P0 NANOSLEEP.SYNCS 0x989680 ;  /* 0x009896800000895d */ /* 0x008fea0003900000 */
[----:B------:R-:W3:Y:S02]  /*63d0*/  @!P0 SYNCS.PHASECHK.TRANS64 P0, [R0+URZ], R3 ;  /* 0x00000003000085a7 */ /* 0x000ee400080010ff */
[----:B-1-3--:R-:W-:Y:S05]  /*63e0*/  @P0 EXIT ;  /* 0x000000000000094d */ /* 0x00afea0003800000 */
[----:B------:R-:W-:Y:S05]  /*63f0*/  BRA `(.L_x_47) ;  /* 0xfffffffc00ec7947 */ /* 0x000fea000383ffff */
.L_x_21:
[----:B------:R-:W2:Y:S02]  /*6400*/  S2UR UR4, SR_CgaCtaId ;  /* 0x00000000000479c3 */ /* 0x000ea40000008800 */
[----:B--2---:R-:W-:-:S04]  /*6410*/  UISETP.NE.AND UP0, UPT, UR4, URZ, UPT ;  /* 0x000000ff0400728c */ /* 0x004fc8000bf05270 */
[----:B------:R-:W-:-:S09]  /*6420*/  UISETP.NE.OR UP0, UPT, UR18, 0x1, UP0 ;  /* 0x000000011200788c */ /* 0x000fd20008705670 */
[----:B------:R-:W-:Y:S05]  /*6430*/  BRA.U UP0, `(.L_x_48) ;  /* 0x0000000100b47547 */ /* 0x000fea000b800000 */
[----:B------:R-:W2:Y:S01]  /*6440*/  S2UR UR5, SR_CgaCtaId ;  /* 0x00000000000579c3 */ /* 0x000ea20000008800 */
[----:B------:R-:W-:Y:S01]  /*6450*/  UMOV UR4, 0x400 ;  /* 0x0000040000047882 */ /* 0x000fe20000000000 */
[----:B------:R-:W-:Y:S01]  /*6460*/  HFMA2 R3, -RZ, RZ, 0, 5.9604644775390625e-08 ;  /* 0x00000001ff037431 */ /* 0x000fe200000001ff */
[----:B------:R-:W-:Y:S01]  /*6470*/  ISETP.GE.U32.AND P0, PT, R0, 0x2, PT ;  /* 0x000000020000780c */ /* 0x000fe20003f06070 */
[----:B------:R-:W-:Y:S01]  /*6480*/  IMAD.MOV.U32 R8, RZ, RZ, RZ ;  /* 0x000000ffff087224 */ /* 0x000fe200078e00ff */
[----:B--2---:R-:W-:-:S04]  /*6490*/  ULEA UR4, UR5, UR4, 0x18 ;  /* 0x0000000405047291 */ /* 0x004fc8000f8ec0ff */
[----:B------:R-:W-:Y:S02]  /*64a0*/  UIADD3 UR5, UPT, UPT, UR4, 0xc8, URZ ;  /* 0x000000c804057890 */ /* 0x000fe4000fffe0ff */
[----:B------:R-:W-:Y:S02]  /*64b0*/  UIADD3 UR8, UPT, UPT, UR4, 0xc0, URZ ;  /* 0x000000c004087890 */ /* 0x000fe4000fffe0ff */
[----:B------:R-:W-:-:S12]  /*64c0*/  UPRMT UR5, URZ, 0x654, UR5 ;  /* 0x00000654ff057896 */ /* 0x000fd80008000005 */
.L_x_51:
[----:B------:R-:W-:Y:S01]  /*64d0*/  SHF.L.U32 R7, R3, 0x1f, RZ ;  /* 0x0000001f03077819 */ /* 0x000fe200000006ff */
[----:B------:R-:W-:Y:S02]  /*64e0*/  IMAD.U32 R9, RZ, RZ, UR8 ;  /* 0x00000008ff097e24 */ /* 0x000fe4000f8e00ff */
[----:B------:R-:W-:Y:S01]  /*64f0*/  @!P0 IMAD.MOV.U32 R5, RZ, RZ, 0x10 ;  /* 0x00000010ff058424 */ /* 0x000fe200078e00ff */
[----:B------:R-:W2:Y:S02]  /*6500*/  SYNCS.PHASECHK.TRANS64.TRYWAIT P1, [UR4+0xc8], R7 ;  /* 0x0000c807ff0075a7 */ /* 0x000ea40008021104 */
[----:B------:R-:W-:-:S04]  /*6510*/  PRMT R9, R0, 0x654, R9 ;  /* 0x0000065400097816 */ /* 0x000fc80000000009 */
[----:B------:R-:W-:Y:S01]  /*6520*/  SEL R2, R9, R2, !P0 ;  /* 0x0000000209027207 */ /* 0x000fe20004000000 */
[----:B--2---:R-:W-:Y:S06]  /*6530*/  @!P1 BRA `(.L_x_49) ;  /* 0x0000005800189947 */ /* 0x004fec0003800000 */
.L_x_149:
[----:B------:R-:W-:Y:S01]  /*6540*/  UIADD3 UR6, UPT, UPT, UR4, 0x100, URZ ;  /* 0x0000010004067890 */ /* 0x000fe2000fffe0ff */
[----:B------:R3:W-:Y:S01]  /*6550*/  @!P0 SYNCS.ARRIVE.TRANS64.RED RZ, [R2+URZ], R5 ;  /* 0x0000000502ff89a7 */ /* 0x0007e200080004ff */
[----:B------:R-:W-:Y:S01]  /*6560*/  UIADD3 UR7, UPT, UPT, UR4, 0xc0, URZ ;  /* 0x000000c004077890 */ /* 0x000fe2000fffe0ff */
[----:B------:R-:W-:-:S08]  /*6570*/  LOP3.LUT R3, R3, 0x1, RZ, 0x3c, !PT ;  /* 0x0000000103037812 */ /* 0x000fd000078e3cff */
[----:B------:R-:W-:Y:S06]  /*6580*/  UGETNEXTWORKID.BROADCAST [UR6], [UR7] ;  /* 0x00000000060073ca */ /* 0x000fec0008000100 */
[----:B---3--:R-:W-:-:S04]  /*6590*/  SHF.L.U32 R5, R8, 0x1f, RZ ;  /* 0x0000001f08057819 */ /* 0x008fc800000006ff */
[----:B------:R-:W3:Y:S02]  /*65a0*/  SYNCS.PHASECHK.TRANS64.TRYWAIT P1, [UR4+0xc0], R5 ;  /* 0x0000c005ff0075a7 */ /* 0x000ee40008021104 */
[----:B---3--:R-:W-:Y:S05]  /*65b0*/  @!P1 BRA `(.L_x_50) ;  /* 0x0000005800109947 */ /* 0x008fea0003800000 */
.L_x_151:
[----:B--2---:R-:W2:Y:S01]  /*65c0*/  LDS.128 R4, [UR4+0x100] ;  /* 0x00010004ff047984 */ /* 0x004ea20008000c00 */
[----:B------:R-:W-:Y:S01]  /*65d0*/  LOP3.LUT R8, R8, 0x1, RZ, 0x3c, !PT ;  /* 0x0000000108087812 */ /* 0x000fe200078e3cff */
[----:B------:R-:W-:Y:S01]  /*65e0*/  @!PT LDS RZ, [RZ] ;  /* 0x00000000fffff984 */ /* 0x000fe20000000800 */
[----:B------:R-:W-:Y:S01]  /*65f0*/  @!PT LDS RZ, [RZ] ;  /* 0x00000000fffff984 */ /* 0x000fe20000000800 */
[----:B------:R-:W-:Y:S01]  /*6600*/  @!PT LDS RZ, [RZ] ;  /* 0x00000000fffff984 */ /* 0x000fe20000000800 */
[----:B------:R-:W-:Y:S01]  /*6610*/  @!PT LDS RZ, [RZ] ;  /* 0x00000000fffff984 */ /* 0x000fe20000000800 */
[----:B------:R3:W-:Y:S06]  /*6620*/  MEMBAR.ALL.CTA ;  /* 0x0000000000007992 */ /* 0x0007ec0000008000 */
[----:B---3--:R-:W3:Y:S02]  /*6630*/  FENCE.VIEW.ASYNC.S ;  /* 0x00000000000073c6 */ /* 0x008ee40000000000 */
[----:B---3--:R-:W-:Y:S01]  /*6640*/  SYNCS.ARRIVE.TRANS64.RED.A1T0 RZ, [UR5], RZ ;  /* 0x000000ffffff79a7 */ /* 0x008fe20008100405 */
[----:B--2---:R-:W-:-:S13]  /*6650*/  LOP3.LUT P1, RZ, R6, 0x1, RZ, 0xc0, !PT ;  /* 0x0000000106ff7812 */ /* 0x004fda000782c0ff */
[----:B------:R-:W-:Y:S05]  /*6660*/  @P1 BRA `(.L_x_51) ;  /* 0xfffffffc00981947 */ /* 0x000fea000383ffff */
[----:B------:R-:W-:-:S04]  /*6670*/  SHF.L.U32 R0, R3, 0x1f, RZ ;  /* 0x0000001f03007819 */ /* 0x000fc800000006ff */
[----:B------:R-:W2:Y:S02]  /*6680*/  SYNCS.PHASECHK.TRANS64 P0, [UR4+0xc8], R0 ;  /* 0x0000c800ff0075a7 */ /* 0x000ea40008001004 */
[----:B-12---:R-:W-:Y:S05]  /*6690*/  @P0 EXIT ;  /* 0x000000000000094d */ /* 0x006fea0003800000 */
[----:B------:R-:W-:-:S07]  /*66a0*/  MOV R0, UR4 ;  /* 0x0000000400007c02 */ /* 0x000fce0008000f00 */
.L_x_52:
[----:B-1----:R-:W-:-:S04]  /*66b0*/  SHF.L.U32 R5, R3, 0x1f, RZ ;  /* 0x0000001f03057819 */ /* 0x002fc800000006ff */
[----:B------:R1:W2:Y:S03]  /*66c0*/  SYNCS.PHASECHK.TRANS64.TRYWAIT P0, [R0+URZ+0xc8], R5 ;  /* 0x0000c805000075a7 */ /* 0x0002a600080011ff */
[----:B--2---:R-:W-:Y:S05]  /*66d0*/  @!P0 NANOSLEEP.SYNCS 0x989680 ;  /* 0x009896800000895d */ /* 0x004fea0003900000 */
[----:B------:R-:W2:Y:S02]  /*66e0*/  @!P0 SYNCS.PHASECHK.TRANS64 P0, [R0+URZ+0xc8], R5 ;  /* 0x0000c805000085a7 */ /* 0x000ea400080010ff */
[----:B--2---:R-:W-:Y:S05]  /*66f0*/  @P0 EXIT ;  /* 0x000000000000094d */ /* 0x004fea0003800000 */
[----:B------:R-:W-:Y:S05]  /*6700*/  BRA `(.L_x_52) ;  /* 0xfffffffc00e87947 */ /* 0x000fea000383ffff */
.L_x_48:
[----:B------:R-:W-:Y:S05]  /*6710*/  BRA.U UP4, `(.L_x_53) ;  /* 0x0000001504247547 */ /* 0x000fea000b800000 */
[----:B------:R-:W2:Y:S01]  /*6720*/  S2UR UR4, SR_CgaCtaId ;  /* 0x00000000000479c3 */ /* 0x000ea20000008800 */
[----:B------:R-:W-:Y:S01]  /*6730*/  UMOV UR5, 0x40 ;  /* 0x0000004000057882 */ /* 0x000fe20000000000 */
[----:B------:R-:W-:Y:S01]  /*6740*/  NOP ;  /* 0x0000000000007918 */ /* 0x000fe20000000000 */
[----:B------:R-:W-:Y:S01]  /*6750*/  UMOV UR6, 0x400 ;  /* 0x0000040000067882 */ /* 0x000fe20000000000 */
[----:B--2---:R-:W-:Y:S02]  /*6760*/  ULEA UR5, UR4, UR5, 0x18 ;  /* 0x0000000504057291 */ /* 0x004fe4000f8ec0ff */
[----:B------:R-:W-:-:S07]  /*6770*/  ULEA UR6, UR4, UR6, 0x18 ;  /* 0x0000000604067291 */ /* 0x000fce000f8ec0ff */
[----:B------:R-:W2:Y:S02]  /*6780*/  LDS.U8 R0, [UR5+0x1c] ;  /* 0x00001c05ff007984 */ /* 0x000ea40008000000 */
[----:B--2---:R-:W-:-:S13]  /*6790*/  ISETP.NE.AND P0, PT, R0, RZ, PT ;  /* 0x000000ff0000720c */ /* 0x004fda0003f05270 */
[----:B------:R-:W-:Y:S05]  /*67a0*/  @P0 BRA `(.L_x_54) ;  /* 0x0000000400080947 */ /* 0x000fea0003800000 */
[----:B------:R-:W-:Y:S02]  /*67b0*/  UISETP.NE.U32.AND UP1, UPT, UR49, 0x1, UPT ;  /* 0x000000013100788c */ /* 0x000fe4000bf25070 */
[----:B------:R-:W-:-:S07]  /*67c0*/  UIADD3 UR7, UPT, UPT, UR5, 0x8, URZ ;  /* 0x0000000805077890 */ /* 0x000fce000fffe0ff */
[----:B------:R-:W-:Y:S05]  /*67d0*/  BRA.U !UP1, `(.L_x_55) ;  /* 0x00000001099c7547 */ /* 0x000fea000b800000 */
[----:B------:R-:W-:Y:S01]  /*67e0*/  ELECT P0, URZ, PT ;  /* 0x0000000000ff782f */ /* 0x000fe20003800000 */
[----:B------:R-:W-:-:S12]  /*67f0*/  BSSY B0, `(.L_x_55) ;  /* 0x0000025000007945 */ /* 0x000fd80003800000 */
[----:B------:R-:W-:Y:S05]  /*6800*/  @!P0 BRA `(.L_x_56) ;  /* 0x00000000008c8947 */ /* 0x000fea0003800000 */
[----:B------:R-:W-:-:S05]  /*6810*/  UMOV UR4, 0x10 ;  /* 0x0000001000047882 */ /* 0x000fca0000000000 */
[----:B------:R-:W-:Y:S04]  /*6820*/  DEPBAR.LE SB2, 0x36 ;  /* 0x0000ad800000791a */ /* 0x000fe80000000000 */
[----:B------:R-:W2:Y:S02]  /*6830*/  UTCATOMSWS.2CTA.FIND_AND_SET.ALIGN UP0, UR4, UR4 ;  /* 0x00000004000475e3 */ /* 0x000ea40008200800 */
[----:B--2---:R-:W-:Y:S01]  /*6840*/  MOV R11, UR4 ;  /* 0x00000004000b7c02 */ /* 0x004fe20008000f00 */
[----:B------:R-:W-:Y:S06]  /*6850*/  BRA.U UP0, `(.L_x_57) ;  /* 0x0000000100187547 */ /* 0x000fec000b800000 */
.L_x_58:
[----:B------:R-:W-:Y:S05]  /*6860*/  NANOSLEEP 0x64 ;  /* 0x000000640000795d */ /* 0x000fea0003800000 */
[----:B------:R-:W-:-:S05]  /*6870*/  UMOV UR4, 0x10 ;  /* 0x0000001000047882 */ /* 0x000fca0000000000 */
[----:B------:R-:W-:Y:S04]  /*6880*/  DEPBAR.LE SB2, 0x36 ;  /* 0x0000ad800000791a */ /* 0x000fe80000000000 */
[----:B------:R-:W2:Y:S02]  /*6890*/  UTCATOMSWS.2CTA.FIND_AND_SET.ALIGN UP0, UR4, UR4 ;  /* 0x00000004000475e3 */ /* 0x000ea40008200800 */
[----:B--2---:R-:W-:Y:S01]  /*68a0*/  MOV R11, UR4 ;  /* 0x00000004000b7c02 */ /* 0x004fe20008000f00 */
[----:B------:R-:W-:Y:S05]  /*68b0*/  BRA.U !UP0, `(.L_x_58) ;  /* 0xfffffffd08e87547 */ /* 0x000fea000b83ffff */
.L_x_57:
[----:B------:R-:W2:Y:S01]  /*68c0*/  LDS R7, [UR5+0x10] ;  /* 0x00001005ff077984 */ /* 0x000ea20008000800 */
[----:B------:R-:W-:Y:S01]  /*68d0*/  IMAD.U32 R5, RZ, RZ, UR6 ;  /* 0x00000006ff057e24 */ /* 0x000fe2000f8e00ff */
[----:B------:R-:W-:-:S03]  /*68e0*/  MOV R4, UR48 ;  /* 0x0000003000047c02 */ /* 0x000fc60008000f00 */
[----:B------:R-:W-:Y:S01]  /*68f0*/  VIADD R5, R5, 0x110 ;  /* 0x0000011005057836 */ /* 0x000fe20000000000 */
[----:B--2---:R-:W-:-:S04]  /*6900*/  SHF.L.U32 R7, R7, 0x1f, RZ ;  /* 0x0000001f07077819 */ /* 0x004fc800000006ff */
[----:B------:R-:W2:Y:S02]  /*6910*/  SYNCS.PHASECHK.TRANS64.TRYWAIT P0, [UR5+0x8], R7 ;  /* 0x00000807ff0075a7 */ /* 0x000ea40008001105 */
[----:B--2---:R-:W-:Y:S05]  /*6920*/  @P0 BRA `(.L_x_59) ;  /* 0x0000000000080947 */ /* 0x004fea0003800000 */
[----:B------:R-:W2:Y:S02]  /*6930*/  SYNCS.PHASECHK.TRANS64.TRYWAIT P0, [UR5+0x8], R7 ;  /* 0x00000807ff0075a7 */ /* 0x000ea40008001105 */
[----:B--2---:R-:W-:Y:S05]  /*6940*/  @!P0 BRA `(.L_x_60) ;  /* 0x0000005400448947 */ /* 0x004fea0003800000 */
.L_x_59:
[----:B--2---:R-:W-:Y:S01]  /*6950*/  HFMA2 R0, -RZ, RZ, 0, 5.9604644775390625e-08 ;  /* 0x00000001ff007431 */ /* 0x004fe200000001ff */
[----:B------:R-:W-:Y:S01]  /*6960*/  UPRMT UR4, UR48, 0x654, UR7 ;  /* 0x0000065430047896 */ /* 0x000fe20008000007 */
[----:B------:R-:W-:Y:S01]  /*6970*/  IMAD.MOV.U32 R8, RZ, RZ, 0xffff ;  /* 0x0000ffffff087424 */ /* 0x000fe200078e00ff */
[----:B------:R-:W-:Y:S01]  /*6980*/  PRMT R4, R4, 0x654, R5 ;  /* 0x0000065404047816 */ /* 0x000fe20000000005 */
[----:B------:R-:W-:Y:S02]  /*6990*/  IMAD.MOV.U32 R6, RZ, RZ, 0x4 ;  /* 0x00000004ff067424 */ /* 0x000fe400078e00ff */
[----:B------:R-:W-:Y:S01]  /*69a0*/  IMAD.SHL.U32 R9, R11, 0x20, RZ ;  /* 0x000000200b097824 */ /* 0x000fe200078e00ff */
[----:B------:R-:W-:Y:S02]  /*69b0*/  MOV R5, UR4 ;  /* 0x0000000400057c02 */ /* 0x000fe40008000f00 */
[-C--:B------:R-:W-:Y:S01]  /*69c0*/  SHF.L.U32 R8, R8, R11.reuse, RZ ;  /* 0x0000000b08087219 */ /* 0x080fe200000006ff */
[----:B------:R2:W-:Y:S01]  /*69d0*/  SYNCS.ARRIVE.TRANS64.RED RZ, [UR4], R6 ;  /* 0x00000006ffff79a7 */ /* 0x0005e20008000404 */
[----:B------:R-:W-:Y:S01]  /*69e0*/  SHF.L.U32 R7, R0, R11, RZ ;  /* 0x0000000b00077219 */ /* 0x000fe200000006ff */
[----:B------:R2:W-:Y:S04]  /*69f0*/  STS [UR6+0x110], R9 ;  /* 0x00011009ff007988 */ /* 0x0005e80008000806 */
[----:B------:R2:W-:Y:S04]  /*6a00*/  STAS [R4.64], R11 ;  /* 0x0000000b04007dbd */ /* 0x0005e8000c0008ff */
[----:B------:R2:W-:Y:S04]  /*6a10*/  ATOMS.OR RZ, [UR5+0x14], R8 ;  /* 0x00001408ffff798c */ /* 0x0005e8000b000005 */
[----:B------:R2:W-:Y:S04]  /*6a20*/  ATOMS.OR RZ, [UR5+0x18], R7 ;  /* 0x00001807ffff798c */ /* 0x0005e8000b000005 */
[----:B------:R2:W-:Y:S02]  /*6a30*/  ATOMS.XOR RZ, [UR5+0x10], R0 ;  /* 0x00001000ffff798c */ /* 0x0005e4000b800005 */
.L_x_56:
[----:B-1----:R-:W-:Y:S05]  /*6a40*/  BSYNC B0 ;  /* 0x0000000000007941 */ /* 0x002fea0003800000 */
.L_x_55:
[----:B------:R-:W-:Y:S05]  /*6a50*/  BRA.U UP1, `(.L_x_61) ;  /* 0x00000001016c7547 */ /* 0x000fea000b800000 */
[----:B------:R-:W-:-:S03]  /*6a60*/  UMOV UR4, 0xffffffff ;  /* 0xffffffff00047882 */ /* 0x000fc60000000000 */
[----:B------:R-:W-:Y:S05]  /*6a70*/  BRA.DIV UR4, `(.L_x_62) ;  /* 0x0000005604107947 */ /* 0x000fea000b800000 */
[----:B------:R-:W-:-:S13]  /*6a80*/  ELECT P0, URZ, PT ;  /* 0x0000000000ff782f */ /* 0x000fda0003800000 */
.L_x_154:
[----:B------:R-:W-:Y:S05]  /*6a90*/  @!P0 BRA `(.L_x_61) ;  /* 0x00000000005c8947 */ /* 0x000fea0003800000 */
[----:B--2---:R-:W2:Y:S02]  /*6aa0*/  LDS R5, [UR5+0x10] ;  /* 0x00001005ff057984 */ /* 0x004ea40008000800 */
[----:B--2---:R-:W-:-:S04]  /*6ab0*/  SHF.L.U32 R5, R5, 0x1f, RZ ;  /* 0x0000001f05057819 */ /* 0x004fc800000006ff */
[----:B------:R-:W2:Y:S02]  /*6ac0*/  SYNCS.PHASECHK.TRANS64.TRYWAIT P0, [UR5+0x8], R5 ;  /* 0x00000805ff0075a7 */ /* 0x000ea40008001105 */
[----:B--2---:R-:W-:Y:S05]  /*6ad0*/  @P0 BRA `(.L_x_63) ;  /* 0x0000000000080947 */ /* 0x004fea0003800000 */
[----:B------:R-:W2:Y:S02]  /*6ae0*/  SYNCS.PHASECHK.TRANS64.TRYWAIT P0, [UR5+0x8], R5 ;  /* 0x00000805ff0075a7 */ /* 0x000ea40008001105 */
[----:B--2---:R-:W-:Y:S05]  /*6af0*/  @!P0 BRA `(.L_x_64) ;  /* 0x0000005400148947 */ /* 0x004fea0003800000 */
.L_x_63:
[----:B------:R-:W3:Y:S01]  /*6b00*/  LDS R7, [UR6+0x110] ;  /* 0x00011006ff077984 */ /* 0x000ee20008000800 */
[----:B--2---:R-:W-:Y:S02]  /*6b10*/  HFMA2 R0, -RZ, RZ, 0, 5.9604644775390625e-08 ;  /* 0x00000001ff007431 */ /* 0x004fe400000001ff */
[----:B------:R-:W-:Y:S01]  /*6b20*/  IMAD.MOV.U32 R4, RZ, RZ, 0xffff ;  /* 0x0000ffffff047424 */ /* 0x000fe200078e00ff */
[----:B------:R-:W-:Y:S01]  /*6b30*/  UPRMT UR4, UR48, 0x654, UR7 ;  /* 0x0000065430047896 */ /* 0x000fe20008000007 */
[----:B---3--:R-:W-:-:S03]  /*6b40*/  IMAD.SHL.U32 R5, R7, 0x20, RZ ;  /* 0x0000002007057824 */ /* 0x008fc600078e00ff */
[-C--:B------:R-:W-:Y:S02]  /*6b50*/  SHF.L.U32 R4, R4, R7.reuse, RZ ;  /* 0x0000000704047219 */ /* 0x080fe400000006ff */
[----:B------:R-:W-:Y:S01]  /*6b60*/  SHF.L.U32 R7, R0, R7, RZ ;  /* 0x0000000700077219 */ /* 0x000fe200000006ff */
[----:B------:R3:W-:Y:S04]  /*6b70*/  STS [UR6+0x110], R5 ;  /* 0x00011005ff007988 */ /* 0x0007e80008000806 */
[----:B------:R3:W-:Y:S04]  /*6b80*/  ATOMS.OR RZ, [UR5+0x14], R4 ;  /* 0x00001404ffff798c */ /* 0x0007e8000b000005 */
[----:B------:R3:W-:Y:S01]  /*6b90*/  ATOMS.OR RZ, [UR5+0x18], R7 ;  /* 0x00001807ffff798c */ /* 0x0007e2000b000005 */
[----:B------:R-:W-:Y:S03]  /*6ba0*/  SYNCS.ARRIVE.TRANS64.RED.A1T0 RZ, [UR4], RZ ;  /* 0x000000ffffff79a7 */ /* 0x000fe60008100404 */
[----:B------:R3:W-:Y:S01]  /*6bb0*/  ATOMS.XOR RZ, [UR5+0x10], R0 ;  /* 0x00001000ffff798c */ /* 0x0007e2000b800005 */
[----:B------:R-:W-:Y:S05]  /*6bc0*/  BRA `(.L_x_61) ;  /* 0x0000000000107947 */ /* 0x000fea0003800000 */
.L_x_54:
[----:B------:R-:W-:Y:S02]  /*6bd0*/  MOV R0, 0xffffffff ;  /* 0xffffffff00007802 */ /* 0x000fe40000000f00 */
[----:B------:R-:W-:-:S03]  /*6be0*/  MOV R4, 0x6c10 ;  /* 0x00006c1000047802 */ /* 0x000fc60000000f00 */
[----:B------:R2:W-:Y:S04]  /*6bf0*/  STS [UR6+0x110], R0 ;  /* 0x00011000ff007988 */ /* 0x0005e80008000806 */
[----:B-12--5:R-:W-:Y:S05]  /*6c00*/  CALL.REL.NOINC `($__internal_1_$__cuda_sm10x_tcgen05_guardrail_trap_phase_invalid_during_alloc) ;  /* 0x0000005800507944 */ /* 0x026fea0003c00000 */
.L_x_61:
[----:B------:R-:W-:Y:S05]  /*6c10*/  WARPSYNC.ALL ;  /* 0x0000000000007948 */ /* 0x000fea0003800000 */
[----:B------:R-:W4:Y:S01]  /*6c20*/  S2UR UR22, SR_CgaCtaId ;  /* 0x00000000001679c3 */ /* 0x000f220000008800 */
[----:B------:R-:W-:Y:S01]  /*6c30*/  UMOV UR4, 0x400 ;  /* 0x0000040000047882 */ /* 0x000fe20000000000 */
[----:B------:R-:W-:-:S06]  /*6c40*/  NOP ;  /* 0x0000000000007918 */ /* 0x000fcc0000000000 */
[----:B------:R-:W-:Y:S06]  /*6c50*/  BAR.ARV 0x6, 0xa0 ;  /* 0x0182800000007b1d */ /* 0x000fec0000002000 */
[----:B------:R-:W3:Y:S01]  /*6c60*/  LDCU.64 UR6, c[0x0][0x388] ;  /* 0x00007100ff0677ac */ /* 0x000ee20008000a00 */
[----:B------:R-:W-:Y:S01]  /*6c70*/  LOP3.LUT R3, R3, 0xffff, RZ, 0xc0, !PT ;  /* 0x0000ffff03037812 */ /* 0x000fe200078ec0ff */
[----:B--2---:R-:W-:Y:S01]  /*6c80*/  IMAD.MOV.U32 R8, RZ, RZ, 0x1 ;  /* 0x00000001ff087424 */ /* 0x004fe200078e00ff */
[----:B------:R-:W-:Y:S01]  /*6c90*/  LOP3.LUT R2, R2, 0xffff, RZ, 0xc0, !PT ;  /* 0x0000ffff02027812 */ /* 0x000fe200078ec0ff */
[----:B------:R-:W2:Y:S01]  /*6ca0*/  LDCU.64 UR8, c[0x0][0x390] ;  /* 0x00007200ff0877ac */ /* 0x000ea20008000a00 */
[----:B------:R-:W-:-:S02]  /*6cb0*/  R2UR UR23, R3 ;  /* 0x00000000031772ca */ /* 0x000fc400000e0000 */
[----:B------:R-:W-:Y:S02]  /*6cc0*/  R2UR UR46, R2 ;  /* 0x00000000022e72ca */ /* 0x000fe400000e0000 */
[----:B------:R-:W-:Y:S01]  /*6cd0*/  CS2R R2, SRZ ;  /* 0x0000000000027805 */ /* 0x000fe2000001ff00 */
[----:B------:R-:W-:Y:S01]  /*6ce0*/  UMOV UR26, URZ ;  /* 0x000000ff001a7c82 */ /* 0x000fe20008000000 */
[----:B----4-:R-:W-:Y:S01]  /*6cf0*/  ULEA UR22, UR22, UR4, 0x18 ;  /* 0x0000000416167291 */ /* 0x010fe2000f8ec0ff */
[----:B------:R-:W-:Y:S01]  /*6d00*/  UMOV UR21, URZ ;  /* 0x000000ff00157c82 */ /* 0x000fe20008000000 */
[----:B------:R-:W-:Y:S02]  /*6d10*/  UISETP.NE.AND UP3, UPT, UR49, URZ, UPT ;  /* 0x000000ff3100728c */ /* 0x000fe4000bf65270 */
[----:B------:R-:W-:Y:S01]  /*6d20*/  UIADD3 UR43, UPT, UPT, UR22, 0xc8, URZ ;  /* 0x000000c8162b7890 */ /* 0x000fe2000fffe0ff */
[----:B-1----:R-:W-:Y:S01]  /*6d30*/  UMOV UR44, 0x0 ;  /* 0x00000000002c7882 */ /* 0x002fe20000000000 */
[----:B---3--:R-:W-:-:S03]  /*6d40*/  UIADD3 UR4, UPT, UPT, UR6, 0x3f, URZ ;  /* 0x0000003f06047890 */ /* 0x008fc6000fffe0ff */
[----:B------:R-:W1:Y:S01]  /*6d50*/  LDS R0, [UR22+0x110] ;  /* 0x00011016ff007984 */ /* 0x000e620008000800 */
[----:B------:R-:W-:Y:S02]  /*6d60*/  UIADD3 UR6, UPT, UPT, UR22, 0x6400, URZ ;  /* 0x0000640016067890 */ /* 0x000fe4000fffe0ff */
[----:B------:R-:W-:Y:S02]  /*6d70*/  USHF.R.S32.HI UR5, URZ, 0x1f, UR4 ;  /* 0x0000001fff057899 */ /* 0x000fe40008011404 */
[----:B------:R-:W-:Y:S02]  /*6d80*/  USHF.R.U32.HI UR6, URZ, 0x4, UR6 ;  /* 0x00000004ff067899 */ /* 0x000fe40008011606 */
[----:B------:R-:W-:Y:S02]  /*6d90*/  ULEA.HI UR4, UR5, UR4, URZ, 0x6 ;  /* 0x0000000405047291 */ /* 0x000fe4000f8f30ff */
[----:B------:R-:W-:Y:S02]  /*6da0*/  UIADD3 UR5, UPT, UPT, UR22, 0x26400, URZ ;  /* 0x0002640016057890 */ /* 0x000fe4000fffe0ff */
[----:B------:R-:W-:-:S02]  /*6db0*/  USHF.R.S32.HI UR4, URZ, 0x6, UR4 ;  /* 0x00000006ff047899 */ /* 0x000fc40008011404 */
[----:B------:R-:W-:Y:S02]  /*6dc0*/  USHF.R.U32.HI UR5, URZ, 0x4, UR5 ;  /* 0x00000004ff057899 */ /* 0x000fe40008011605 */
[----:B------:R-:W-:Y:S02]  /*6dd0*/  UIMAD UR4, UR4, UR7, URZ ;  /* 0x00000007040472a4 */ /* 0x000fe4000f8e02ff */
[----:B------:R-:W-:Y:S02]  /*6de0*/  ULOP3.LUT UR6, UR6, 0x3fff, URZ, 0xc0, !UPT ;  /* 0x00003fff06067892 */ /* 0x000fe4000f8ec0ff */
[----:B--2---:R-:W-:Y:S02]  /*6df0*/  UIMAD UR4, UR4, UR8, URZ ;  /* 0x00000008040472a4 */ /* 0x004fe4000f8e02ff */
[----:B------:R-:W-:Y:S02]  /*6e00*/  ULOP3.LUT UR5, UR5, 0x3fff, URZ, 0xc0, !UPT ;  /* 0x00003fff05057892 */ /* 0x000fe4000f8ec0ff */
[----:B------:R-:W-:Y:S01]  /*6e10*/  UIMAD UR4, UR4, UR9, URZ ;  /* 0x00000009040472a4 */ /* 0x000fe2000f8e02ff */
[----:B------:R-:W-:Y:S01]  /*6e20*/  UMOV UR45, 0x8100910 ;  /* 0x08100910002d7882 */ /* 0x000fe20000000000 */
        /* <DEDUP_REMOVED lines=8> */
[----:B------:R-:W-:-:S02]  /*6eb0*/  UPRMT UR43, URZ, 0x654, UR43 ;  /* 0x00000654ff2b7896 */ /* 0x000fc4000800002b */
[----:B------:R-:W-:Y:S02]  /*6ec0*/  ULOP3.LUT UR24, UR6, 0x10000, URZ, 0xfc, !UPT ;  /* 0x0001000006187892 */ /* 0x000fe4000f8efcff */
[----:B------:R-:W-:Y:S01]  /*6ed0*/  ULOP3.LUT UR25, UR5, 0x10000, URZ, 0xfc, !UPT ;  /* 0x0001000005197892 */ /* 0x000fe2000f8efcff */
[C---:B-1----:R-:W-:Y:S01]  /*6ee0*/  VIADD R5, R0.reuse, 0x20 ;  /* 0x0000002000057836 */ /* 0x042fe20000000000 */
[----:B------:R-:W-:Y:S01]  /*6ef0*/  LOP3.LUT R4, R0, 0xffff, RZ, 0xc0, !PT ;  /* 0x0000ffff00047812 */ /* 0x000fe200078ec0ff */
[----:B------:R-:W-:Y:S02]  /*6f00*/  UIADD3 UR47, UPT, UPT, UR4, -0x1, URZ ;  /* 0xffffffff042f7890 */ /* 0x000fe4000fffe0ff */
[----:B------:R-:W-:Y:S01]  /*6f10*/  UISETP.GE.AND UP4, UPT, UR4, 0x1, UPT ;  /* 0x000000010400788c */ /* 0x000fe2000bf86270 */
[----:B------:R-:W-:Y:S01]  /*6f20*/  LOP3.LUT R5, R5, 0xffff, RZ, 0xc0, !PT ;  /* 0x0000ffff05057812 */ /* 0x000fe200078ec0ff */
[----:B------:R-:W-:Y:S01]  /*6f30*/  UMOV UR32, 0x0 ;  /* 0x0000000000207882 */ /* 0x000fe20000000000 */
[----:B------:R-:W-:Y:S01]  /*6f40*/  UMOV UR33, 0x8100910 ;  /* 0x0810091000217882 */ /* 0x000fe20000000000 */
[----:B------:R-:W-:Y:S01]  /*6f50*/  UMOV UR30, 0x0 ;  /* 0x00000000001e7882 */ /* 0x000fe20000000000 */
[----:B------:R-:W-:Y:S01]  /*6f60*/  UMOV UR31, 0x8100910 ;  /* 0x08100910001f7882 */ /* 0x000fe20000000000 */
[----:B------:R1:W-:Y:S01]  /*6f70*/  STL.64 [R1], R4 ;  /* 0x0000000401007387 */ /* 0x0003e20000100a00 */
[----:B------:R-:W-:Y:S01]  /*6f80*/  UMOV UR28, 0x0 ;  /* 0x00000000001c7882 */ /* 0x000fe20000000000 */
[----:B------:R-:W-:-:S05]  /*6f90*/  UMOV UR29, 0x8100910 ;  /* 0x08100910001d7882 */ /* 0x000fca0000000000 */
.L_x_73:
[----:B-1----:R-:W-:-:S04]  /*6fa0*/  SHF.L.U32 R5, R3, 0x1f, RZ ;  /* 0x0000001f03057819 */ /* 0x002fc800000006ff */
[----:B------:R-:W1:Y:S02]  /*6fb0*/  SYNCS.PHASECHK.TRANS64.TRYWAIT P0, [UR22+0xc0], R5 ;  /* 0x0000c005ff0075a7 */ /* 0x000e640008001116 */
[----:B-1-3--:R-:W-:Y:S05]  /*6fc0*/  @!P0 BRA `(.L_x_65) ;  /* 0x0000004c00f88947 */ /* 0x00afea0003800000 */
.L_x_156:
[----:B-1----:R-:W1:Y:S01]  /*6fd0*/  LDS.128 R4, [UR22+0x100] ;  /* 0x00010016ff047984 */ /* 0x002e620008000c00 */
[----:B------:R-:W-:Y:S01]  /*6fe0*/  ULEA UR27, UR26, UR22, 0x3 ;  /* 0x000000161a1b7291 */ /* 0x000fe2000f8e18ff */
[----:B------:R-:W-:Y:S01]  /*6ff0*/  @!PT LDS RZ, [RZ] ;  /* 0x00000000fffff984 */ /* 0x000fe20000000800 */
[----:B------:R-:W-:Y:S01]  /*7000*/  @!PT LDS RZ, [RZ] ;  /* 0x00000000fffff984 */ /* 0x000fe20000000800 */
[----:B------:R-:W-:Y:S01]  /*7010*/  @!PT LDS RZ, [RZ] ;  /* 0x00000000fffff984 */ /* 0x000fe20000000800 */
[----:B------:R-:W-:Y:S01]  /*7020*/  @!PT LDS RZ, [RZ] ;  /* 0x00000000fffff984 */ /* 0x000fe20000000800 */
[----:B------:R2:W-:Y:S06]  /*7030*/  MEMBAR.ALL.CTA ;  /* 0x0000000000007992 */ /* 0x0005ec0000008000 */
[----:B--2---:R-:W2:Y:S02]  /*7040*/  FENCE.VIEW.ASYNC.S ;  /* 0x00000000000073c6 */ /* 0x004ea40000000000 */
[----:B--2---:R-:W-:Y:S01]  /*7050*/  SYNCS.ARRIVE.TRANS64.RED.A1T0 RZ, [UR43], RZ ;  /* 0x000000ffffff79a7 */ /* 0x004fe2000810042b */
[----:B-1----:R-:W-:Y:S01]  /*7060*/  LOP3.LUT P3, RZ, R6, 0x1, RZ, 0xc0, !PT ;  /* 0x0000000106ff7812 */ /* 0x002fe2000786c0ff */
[----:B------:R-:W-:-:S12]  /*7070*/  BRA.U UP3, `(.L_x_66) ;  /* 0x00000001030c7547 */ /* 0x000fd8000b800000 */
[----:B------:R-:W-:-:S04]  /*7080*/  SHF.L.U32 R5, R8, 0x1f, RZ ;  /* 0x0000001f08057819 */ /* 0x000fc800000006ff */
[----:B------:R-:W1:Y:S02]  /*7090*/  SYNCS.PHASECHK.TRANS64.TRYWAIT P0, [UR27+0xe0], R5 ;  /* 0x0000e005ff0075a7 */ /* 0x000e64000800111b */
[----:B-1----:R-:W-:Y:S05]  /*70a0*/  @!P0 BRA `(.L_x_67) ;  /* 0x0000004c00d88947 */ /* 0x002fea0003800000 */
.L_x_66:
[----:B------:R-:W-:Y:S05]  /*70b0*/  BRA.U UP3, `(.L_x_68) ;  /* 0x0000000503647547 */ /* 0x000fea000b800000 */
[----:B------:R-:W-:Y:S05]  /*70c0*/  BRA.U !UP4, `(.L_x_69) ;  /* 0x000000050c547547 */ /* 0x000fea000b800000 */
[----:B------:R-:W-:Y:S01]  /*70d0*/  ULEA UR4, UR26, UR42, 0x2 ;  /* 0x0000002a1a047291 */ /* 0x000fe2000f8e10ff */
[----:B-1----:R-:W-:-:S08]  /*70e0*/  SHF.L.U32 R4, R2, 0x1f, RZ ;  /* 0x0000001f02047819 */ /* 0x002fd000000006ff */
[----:B------:R-:W5:Y:S01]  /*70f0*/  LDL R5, [UR4] ;  /* 0x00000004ff057983 */ /* 0x000f620008100800 */
[----:B------:R-:W-:Y:S02]  /*7100*/  ULEA UR4, UR21, UR22, 0x3 ;  /* 0x0000001615047291 */ /* 0x000fe4000f8e18ff */
[----:B------:R-:W-:Y:S01]  /*7110*/  UPLOP3.LUT UP2, UPT, UPT, UPT, UPT, 0x40, 0x4 ;  /* 0x000000000004789c */ /* 0x000fe20003f4e870 */
[----:B------:R-:W-:-:S06]  /*7120*/  UMOV UR19, UR47 ;  /* 0x0000002f00137c82 */ /* 0x000fcc0008000000 */
[----:B------:R1:W2:Y:S01]  /*7130*/  SYNCS.PHASECHK.TRANS64.TRYWAIT P2, [UR4], R4 ;  /* 0x00000004ff0075a7 */ /* 0x0002a20008041104 */
[----:B------:R-:W-:-:S05]  /*7140*/  UMOV UR4, UR21 ;  /* 0x0000001500047c82 */ /* 0x000fca0008000000 */
.L_x_72:
[----:B------:R-:W-:Y:S01]  /*7150*/  ULEA UR20, UR4, UR22, 0x3 ;  /* 0x0000001604147291 */ /* 0x000fe2000f8e18ff */
[----:B--23--:R-:W-:Y:S11]  /*7160*/  @P2 BRA `(.L_x_70) ;  /* 0x00000000000c2947 */ /* 0x00cff60003800000 */
[----:B------:R-:W-:Y:S04]  /*7170*/  SHF.L.U32 R7, R2, 0x1f, RZ ;  /* 0x0000001f02077819 */ /* 0x000fe800000006ff */
[----:B------:R-:W2:Y:S02]  /*7180*/  SYNCS.PHASECHK.TRANS64.TRYWAIT P0, [UR20], R7 ;  /* 0x00000007ff0075a7 */ /* 0x000ea40008001114 */
[----:B--2---:R-:W-:Y:S05]  /*7190*/  @!P0 BRA `(.L_x_71) ;  /* 0x0000004c00b48947 */ /* 0x004fea0003800000 */
.L_x_70:
[----:B------:R-:W-:Y:S01]  /*71a0*/  UISETP.NE.AND UP0, UPT, UR19, URZ, UPT ;  /* 0x000000ff1300728c */ /* 0x000fe2000bf05270 */
[----:B------:R-:W-:Y:S01]  /*71b0*/  PLOP3.LUT P2, PT, PT, PT, PT, 0x80, 0x8 ;  /* 0x000000000008781c */ /* 0x000fe20003f4f070 */
[----:B------:R-:W-:Y:S02]  /*71c0*/  UIADD3 UR5, UPT, UPT, UR4, 0x1, URZ ;  /* 0x0000000104057890 */ /* 0x000fe4000fffe0ff */
[----:B------:R-:W-:Y:S02]  /*71d0*/  ULEA UR16, UR4, UR25, 0x9 ;  /* 0x0000001904107291 */ /* 0x000fe4000f8e48ff */
[----:B------:R-:W-:Y:S01]  /*71e0*/  UISETP.NE.AND UP1, UPT, UR5, 0x8, UPT ;  /* 0x000000080500788c */ /* 0x000fe2000bf25270 */
[----:B------:R-:W-:Y:S01]  /*71f0*/  PLOP3.LUT P0, PT, PT, PT, UP0, 0x80, 0x8 ;  /* 0x000000000008781c */ /* 0x000fe20003f0f008 */
[----:B------:R-:W-:Y:S02]  /*7200*/  ULEA UR14, UR4, UR24, 0xa ;  /* 0x00000018040e7291 */ /* 0x000fe4000f8e50ff */
[----:B------:R-:W-:Y:S02]  /*7210*/  USEL UR6, URZ, 0x1, UP1 ;  /* 0x00000001ff067887 */ /* 0x000fe40008800000 */
[----:B------:R-:W-:Y:S01]  /*7220*/  USEL UR21, UR5, URZ, UP1 ;  /* 0x000000ff05157287 */ /* 0x000fe20008800000 */
[----:B------:R-:W-:Y:S11]  /*7230*/  ELECT P1, URZ, PT ;  /* 0x0000000000ff782f */ /* 0x000ff60003820000 */
[----:B------:R-:W-:Y:S02]  /*7240*/  @!UPT UIADD3 URZ, UPT, UPT, URZ, URZ, URZ ;  /* 0x000000fffffff290 */ /* 0x000fe4000fffe0ff */
[C---:B-----5:R-:W-:Y:S01]  /*7250*/  @P1 R2UR.BROADCAST UR4, R5.reuse ;  /* 0x00000000050412ca */ /* 0x060fe200008e0000 */
[----:B------:R-:W-:Y:S01]  /*7260*/  @UP0 ULEA UR5, UR21, UR22, 0x3 ;  /* 0x0000001615050291 */ /* 0x000fe2000f8e18ff */
[----:B------:R-:W-:Y:S01]  /*7270*/  LOP3.LUT R2, R2, UR6, RZ, 0x3c, !PT ;  /* 0x0000000602027c12 */ /* 0x000fe2000f8e3cff */
[----:B------:R-:W-:Y:S02]  /*7280*/  UIADD3 UR10, UPT, UPT, UR16, 0x2, URZ ;  /* 0x00000002100a7890 */ /* 0x000fe4000fffe0ff */
[----:B------:R-:W-:Y:S01]  /*7290*/  UIADD3 UR6, UPT, UPT, UR14, 0x2, URZ ;  /* 0x000000020e067890 */ /* 0x000fe2000fffe0ff */
[----:B-1----:R-:W-:Y:S01]  /*72a0*/  @P0 SHF.L.U32 R4, R2, 0x1f, RZ ;  /* 0x0000001f02040819 */ /* 0x002fe200000006ff */
[----:B------:R-:W-:Y:S02]  /*72b0*/  UIADD3 UR8, UPT, UPT, UR16, 0x4, URZ ;  /* 0x0000000410087890 */ /* 0x000fe4000fffe0ff */
[----:B------:R-:W-:Y:S01]  /*72c0*/  UIADD3 UR12, UPT, UPT, UR16, 0x6, URZ ;  /* 0x00000006100c7890 */ /* 0x000fe2000fffe0ff */
[----:B------:R3:W4:Y:S01]  /*72d0*/  @P0 SYNCS.PHASECHK.TRANS64.TRYWAIT P2, [UR5], R4 ;  /* 0x00000004ff0005a7 */ /* 0x0007220008041105 */
[----:B------:R-:W-:Y:S11]  /*72e0*/  ELECT P0, URZ, PT ;  /* 0x0000000000ff782f */ /* 0x000ff60003800000 */
[----:B------:R-:W-:Y:S02]  /*72f0*/  @!UPT UIADD3 URZ, UPT, UPT, URZ, URZ, URZ ;  /* 0x000000fffffff290 */ /* 0x000fe4000fffe0ff */
[C---:B------:R-:W-:Y:S02]  /*7300*/  @P0 R2UR.BROADCAST UR18, R5.reuse ;  /* 0x00000000051202ca */ /* 0x040fe400008e0000 */
[----:B------:R-:W-:Y:S01]  /*7310*/  ELECT P0, URZ, PT ;  /* 0x0000000000ff782f */ /* 0x000fe20003800000 */
[----:B------:R-:W-:Y:S01]  /*7320*/  UMOV UR17, 0x40004080 ;  /* 0x4000408000117882 */ /* 0x000fe20000000000 */
[----:B------:R-:W-:Y:S01]  /*7330*/  UMOV UR15, 0x40004080 ;  /* 0x40004080000f7882 */ /* 0x000fe20000000000 */
[----:B------:R-:W-:Y:S01]  /*7340*/  UMOV UR11, 0x40004080 ;  /* 0x40004080000b7882 */ /* 0x000fe20000000000 */
[----:B------:R1:W-:Y:S01]  /*7350*/  UTCHMMA.2CTA gdesc[UR14], gdesc[UR16], tmem[UR4], tmem[UR44], idesc[UR45], UP2 ;  /* 0x00ff2c100e0075ea */ /* 0x0003e20009200004 */
[----:B------:R-:W-:Y:S01]  /*7360*/  UPLOP3.LUT UP2, UPT, UPT, UPT, UPT, 0x80, 0x8 ;  /* 0x000000000008789c */ /* 0x000fe20003f4f070 */
[----:B------:R-:W-:Y:S01]  /*7370*/  UMOV UR7, 0x40004080 ;  /* 0x4000408000077882 */ /* 0x000fe20000000000 */
[----:B------:R-:W-:Y:S01]  /*7380*/  UMOV UR9, 0x40004080 ;  /* 0x4000408000097882 */ /* 0x000fe20000000000 */
[----:B------:R-:W-:Y:S01]  /*7390*/  UMOV UR5, 0x40004080 ;  /* 0x4000408000057882 */ /* 0x000fe20000000000 */
[----:B------:R-:W-:Y:S02]  /*73a0*/  UMOV UR13, 0x40004080 ;  /* 0x40004080000d7882 */ /* 0x000fe40000000000 */
[----:B------:R2:W-:Y:S01]  /*73b0*/  UTCHMMA.2CTA gdesc[UR6], gdesc[UR10], tmem[UR18], tmem[UR40], idesc[UR41], UPT ;  /* 0x00ff280a060075ea */ /* 0x0005e2000ba00012 */
[----:B-1----:R-:W-:Y:S01]  /*73c0*/  UIADD3 UR4, UPT, UPT, UR14, 0x4, URZ ;  /* 0x000000040e047890 */ /* 0x002fe2000fffe0ff */
[C---:B------:R-:W-:Y:S02]  /*73d0*/  @P0 R2UR.BROADCAST UR15, R5.reuse ;  /* 0x00000000050f02ca */ /* 0x040fe400008e0000 */
[----:B------:R-:W-:Y:S11]  /*73e0*/  ELECT P0, URZ, PT ;  /* 0x0000000000ff782f */ /* 0x000ff60003800000 */
[----:B------:R-:W-:Y:S02]  /*73f0*/  @!UPT UIADD3 URZ, UPT, UPT, URZ, URZ, URZ ;  /* 0x000000fffffff290 */ /* 0x000fe4000fffe0ff */
[C---:B------:R-:W-:Y:S02]  /*7400*/  @P0 R2UR.BROADCAST UR17, R5.reuse ;  /* 0x00000000051102ca */ /* 0x040fe400008e0000 */
[----:B------:R-:W-:Y:S01]  /*7410*/  ELECT P0, URZ, PT ;  /* 0x0000000000ff782f */ /* 0x000fe20003800000 */
[----:B--2---:R-:W-:Y:S02]  /*7420*/  UIADD3 UR6, UPT, UPT, UR14, 0x6, URZ ;  /* 0x000000060e067890 */ /* 0x004fe4000fffe0ff */
[----:B------:R-:W-:Y:S01]  /*7430*/  UIADD3 UR10, UPT, UPT, UR16, 0x40, URZ ;  /* 0x00000040100a7890 */ /* 0x000fe2000fffe0ff */
[----:B------:R1:W-:Y:S07]  /*7440*/  UTCHMMA.2CTA gdesc[UR4], gdesc[UR8], tmem[UR15], tmem[UR38], idesc[UR39], UPT ;  /* 0x00ff2608040075ea */ /* 0x0003ee000ba0000f */
[----:B------:R2:W-:Y:S01]  /*7450*/  UTCHMMA.2CTA gdesc[UR6], gdesc[UR12], tmem[UR17], tmem[UR36], idesc[UR37], UPT ;  /* 0x00ff240c060075ea */ /* 0x0005e2000ba00011 */
[----:B-1----:R-:W-:Y:S01]  /*7460*/  UIADD3 UR4, UPT, UPT, UR14, 0x40, URZ ;  /* 0x000000400e047890 */ /* 0x002fe2000fffe0ff */
[C---:B------:R-:W-:Y:S02]  /*7470*/  @P0 R2UR.BROADCAST UR15, R5.reuse ;  /* 0x00000000050f02ca */ /* 0x040fe400008e0000 */
[----:B------:R-:W-:Y:S11]  /*7480*/  ELECT P0, URZ, PT ;  /* 0x0000000000ff782f */ /* 0x000ff60003800000 */
[----:B------:R-:W-:Y:S02]  /*7490*/  @!UPT UIADD3 URZ, UPT, UPT, URZ, URZ, URZ ;  /* 0x000000fffffff290 */ /* 0x000fe4000fffe0ff */
[C---:B--2---:R-:W-:Y:S01]  /*74a0*/  @P0 R2UR.BROADCAST UR17, R5.reuse ;  /* 0x00000000051102ca */ /* 0x044fe200008e0000 */
[----:B------:R-:W-:Y:S02]  /*74b0*/  UIADD3 UR8, UPT, UPT, UR16, 0x42, URZ ;  /* 0x0000004210087890 */ /* 0x000fe4000fffe0ff */
[----:B------:R-:W-:Y:S01]  /*74c0*/  UIADD3 UR6, UPT, UPT, UR14, 0x42, URZ ;  /* 0x000000420e067890 */ /* 0x000fe2000fffe0ff */
[----:B------:R-:W-:Y:S01]  /*74d0*/  ELECT P0, URZ, PT ;  /* 0x0000000000ff782f */ /* 0x000fe20003800000 */
[----:B------:R-:W-:Y:S01]  /*74e0*/  UIADD3 UR12, UPT, UPT, UR16, 0x44, URZ ;  /* 0x00000044100c7890 */ /* 0x000fe2000fffe0ff */
[----:B------:R1:W-:Y:S07]  /*74f0*/  UTCHMMA.2CTA gdesc[UR4], gdesc[UR10], tmem[UR15], tmem[UR34], idesc[UR35], UPT ;  /* 0x00ff220a040075ea */ /* 0x0003ee000ba0000f */
[----:B------:R2:W-:Y:S01]  /*7500*/  UTCHMMA.2CTA gdesc[UR6], gdesc[UR8], tmem[UR17], tmem[UR32], idesc[UR33], UPT ;  /* 0x00ff2008060075ea */ /* 0x0005e2000ba00011 */
[----:B-1----:R-:W-:Y:S03]  /*7510*/  UIADD3 UR4, UPT, UPT, UR14, 0x44, URZ ;  /* 0x000000440e047890 */ /* 0x002fe6000fffe0ff */
[C---:B------:R-:W-:Y:S02]  /*7520*/  @P0 R2UR.BROADCAST UR15, R5.reuse ;  /* 0x00000000050f02ca */ /* 0x040fe400008e0000 */
[----:B------:R-:W-:Y:S11]  /*7530*/  ELECT P0, URZ, PT ;  /* 0x0000000000ff782f */ /* 0x000ff60003800000 */
[----:B------:R-:W-:Y:S02]  /*7540*/  @!UPT UIADD3 URZ, UPT, UPT, URZ, URZ, URZ ;  /* 0x000000fffffff290 */ /* 0x000fe4000fffe0ff */
[----:B--2---:R-:W-:Y:S01]  /*7550*/  @P0 R2UR.BROADCAST UR9, R5 ;  /* 0x00000000050902ca */ /* 0x004fe200008e0000 */
[----:B------:R-:W-:Y:S02]  /*7560*/  UIADD3 UR10, UPT, UPT, UR16, 0x46, URZ ;  /* 0x00000046100a7890 */ /* 0x000fe4000fffe0ff */
[----:B------:R-:W-:Y:S02]  /*7570*/  UIADD3 UR6, UPT, UPT, UR14, 0x46, URZ ;  /* 0x000000460e067890 */ /* 0x000fe4000fffe0ff */
[----:B------:R-:W-:Y:S01]  /*7580*/  UIADD3 UR8, UPT, UPT, UR20, 0x40, URZ ;  /* 0x0000004014087890 */ /* 0x000fe2000fffe0ff */
[----:B------:R1:W-:Y:S07]  /*7590*/  UTCHMMA.2CTA gdesc[UR4], gdesc[UR12], tmem[UR15], tmem[UR30], idesc[UR31], UPT ;  /* 0x00ff1e0c040075ea */ /* 0x0003ee000ba0000f */
[----:B------:R3:W-:Y:S01]  /*75a0*/  UTCHMMA.2CTA gdesc[UR6], gdesc[UR10], tmem[UR9], tmem[UR28], idesc[UR29], UPT ;  /* 0x00ff1c0a060075ea */ /* 0x0007e2000ba00009 */
[----:B------:R3:W-:Y:S01]  /*75b0*/  UTCBAR.2CTA.MULTICAST [UR8], URZ, UR23 ;  /* 0x000000ff080073e9 */ /* 0x0007e20008200817 */
[----:B-1----:R-:W-:Y:S02]  /*75c0*/  UIADD3 UR4, UPT, UPT, UR19, 0x1, URZ ;  /* 0x0000000113047890 */ /* 0x002fe4000fffe0ff */
[----:B------:R-:W-:Y:S02]  /*75d0*/  UIADD3 UR5, UPT, UPT, UR19, -0x1, URZ ;  /* 0xffffffff13057890 */ /* 0x000fe4000fffe0ff */
[----:B------:R-:W-:Y:S03]  /*75e0*/  UISETP.GT.U32.AND UP0, UPT, UR4, 0x1, UPT ;  /* 0x000000010400788c */ /* 0x000fe6000bf04070 */
[----:B------:R-:W-:Y:S02]  /*75f0*/  UMOV UR4, UR21 ;  /* 0x0000001500047c82 */ /* 0x000fe40008000000 */
[----:B------:R-:W-:Y:S04]  /*7600*/  UMOV UR19, UR5 ;  /* 0x0000000500137c82 */ /* 0x000fe80008000000 */
[----:B----4-:R-:W-:Y:S05]  /*7610*/  BRA.U UP0, `(.L_x_72) ;  /* 0xfffffff900cc7547 */ /* 0x010fea000b83ffff */
.L_x_69:
[----:B------:R-:W-:-:S09]  /*7620*/  UIADD3 UR4, UPT, UPT, UR27, 0xd0, URZ ;  /* 0x000000d01b047890 */ /* 0x000fd2000fffe0ff */
[----:B------:R2:W-:Y:S01]  /*7630*/  UTCBAR.2CTA.MULTICAST [UR4], URZ, UR46 ;  /* 0x000000ff040073e9 */ /* 0x0005e2000820082e */
[----:B------:R-:W-:Y:S02]  /*7640*/  NOP ;  /* 0x0000000000007918 */ /* 0x000fe40000000000 */
.L_x_68:
[----:B--2---:R-:W-:Y:S01]  /*7650*/  UIADD3 UR4, UPT, UPT, UR26, 0x1, URZ ;  /* 0x000000011a047890 */ /* 0x004fe2000fffe0ff */
[----:B------:R-:W-:-:S03]  /*7660*/  LOP3.LUT R3, R3, 0x1, RZ, 0x3c, !PT ;  /* 0x0000000103037812 */ /* 0x000fc600078e3cff */
[----:B------:R-:W-:-:S04]  /*7670*/  UISETP.NE.AND UP0, UPT, UR4, 0x2, UPT ;  /* 0x000000020400788c */ /* 0x000fc8000bf05270 */
[----:B------:R-:W-:Y:S02]  /*7680*/  USEL UR5, URZ, 0x1, UP0 ;  /* 0x00000001ff057887 */ /* 0x000fe40008000000 */
[----:B------:R-:W-:-:S04]  /*7690*/  USEL UR26, UR4, URZ, UP0 ;  /* 0x000000ff041a7287 */ /* 0x000fc80008000000 */
[----:B------:R-:W-:Y:S01]  /*76a0*/  LOP3.LUT R8, R8, UR5, RZ, 0x3c, !PT ;  /* 0x0000000508087c12 */ /* 0x000fe2000f8e3cff */
[----:B------:R-:W-:Y:S07]  /*76b0*/  @P3 BRA `(.L_x_73) ;  /* 0xfffffff800383947 */ /* 0x000fee000383ffff */
[----:B---3--:R-:W2:Y:S01]  /*76c0*/  S2UR UR8, SR_CgaCtaId ;  /* 0x00000000000879c3 */ /* 0x008ea20000008800 */
[----:B------:R-:W-:Y:S01]  /*76d0*/  ELECT P0, URZ, PT ;  /* 0x0000000000ff782f */ /* 0x000fe20003800000 */
[----:B------:R-:W-:Y:S01]  /*76e0*/  HFMA2 R2, -RZ, RZ, 0, 5.9604644775390625e-08 ;  /* 0x00000001ff027431 */ /* 0x000fe200000001ff */
[----:B------:R-:W-:-:S05]  /*76f0*/  UMOV UR4, 0x40 ;  /* 0x0000004000047882 */ /* 0x000fca0000000000 */
[----:B------:R-:W-:Y:S01]  /*7700*/  UVIRTCOUNT.DEALLOC.SMPOOL 0x80 ;  /* 0x000000800000784c */ /* 0x000fe20000000000 */
[----:B------:R-:W-:Y:S02]  /*7710*/  UISETP.NE.AND UP0, UPT, UR49, URZ, UPT ;  /* 0x000000ff3100728c */ /* 0x000fe4000bf05270 */
[----:B--2---:R-:W-:-:S09]  /*7720*/  ULEA UR8, UR8, UR4, 0x18 ;  /* 0x0000000408087291 */ /* 0x004fd2000f8ec0ff */
[----:B------:R2:W-:Y:S01]  /*7730*/  @P0 STS.U8 [UR8+0x1c], R2 ;  /* 0x00001c02ff000988 */ /* 0x0005e20008000008 */
[----:B------:R-:W-:Y:S05]  /*7740*/  BRA.U UP0, `(.L_x_74) ;  /* 0x0000000100587547 */ /* 0x000fea000b800000 */
[----:B------:R-:W-:Y:S01]  /*7750*/  UIADD3 UR5, UPT, UPT, UR22, 0xe0, URZ ;  /* 0x000000e016057890 */ /* 0x000fe2000fffe0ff */
[----:B------:R-:W-:-:S03]  /*7760*/  SHF.L.U32 R3, R8, 0x1f, RZ ;  /* 0x0000001f08037819 */ /* 0x000fc600000006ff */
[----:B------:R-:W-:-:S09]  /*7770*/  ULEA UR4, UR26, UR5, 0x3 ;  /* 0x000000051a047291 */ /* 0x000fd2000f8e18ff */
[----:B------:R-:W3:Y:S02]  /*7780*/  SYNCS.PHASECHK.TRANS64.TRYWAIT P0, [UR4], R3 ;  /* 0x00000003ff0075a7 */ /* 0x000ee40008001104 */
[----:B---3--:R-:W-:Y:S05]  /*7790*/  @!P0 BRA `(.L_x_75) ;  /* 0x00000048004c8947 */ /* 0x008fea0003800000 */
.L_x_160:
[----:B------:R-:W-:-:S04]  /*77a0*/  UIADD3 UR4, UPT, UPT, UR26, 0x1, URZ ;  /* 0x000000011a047890 */ /* 0x000fc8000fffe0ff */
[----:B------:R-:W-:-:S04]  /*77b0*/  UISETP.NE.AND UP1, UPT, UR4, 0x2, UPT ;  /* 0x000000020400788c */ /* 0x000fc8000bf25270 */
[----:B------:R-:W-:Y:S02]  /*77c0*/  USEL UR6, URZ, 0x1, UP1 ;  /* 0x00000001ff067887 */ /* 0x000fe40008800000 */
[----:B------:R-:W-:-:S04]  /*77d0*/  USEL UR4, UR4, URZ, UP1 ;  /* 0x000000ff04047287 */ /* 0x000fc80008800000 */
[----:B------:R-:W-:Y:S01]  /*77e0*/  ULEA UR4, UR4, UR5, 0x3 ;  /* 0x0000000504047291 */ /* 0x000fe2000f8e18ff */
[----:B--2---:R-:W-:-:S04]  /*77f0*/  LOP3.LUT R3, R8, UR6, RZ, 0x3c, !PT ;  /* 0x0000000608037c12 */ /* 0x004fc8000f8e3cff */
[----:B------:R-:W-:Y:S01]  /*7800*/  SHF.L.U32 R3, R3, 0x1f, RZ ;  /* 0x0000001f03037819 */ /* 0x000fe200000006ff */
[----:B------:R-:W-:-:S04]  /*7810*/  IMAD.U32 R2, RZ, RZ, UR4 ;  /* 0x00000004ff027e24 */ /* 0x000fc8000f8e00ff */
[----:B------:R2:W3:Y:S03]  /*7820*/  SYNCS.PHASECHK.TRANS64.TRYWAIT P0, [R2+URZ], R3 ;  /* 0x00000003020075a7 */ /* 0x0004e600080011ff */
[----:B---3--:R-:W-:Y:S05]  /*7830*/  @!P0 NANOSLEEP.SYNCS 0x989680 ;  /* 0x009896800000895d */ /* 0x008fea0003900000 */
[----:B------:R-:W3:Y:S02]  /*7840*/  @!P0 SYNCS.PHASECHK.TRANS64 P0, [R2+URZ], R3 ;  /* 0x00000003020085a7 */ /* 0x000ee400080010ff */
[----:B---3--:R-:W-:Y:S05]  /*7850*/  @P0 BRA `(.L_x_76) ;  /* 0x0000000000200947 */ /* 0x008fea0003800000 */
.L_x_77:
[----:B---3--:R3:W4:Y:S02]  /*7860*/  SYNCS.PHASECHK.TRANS64.TRYWAIT P0, [R2+URZ], R3 ;  /* 0x00000003020075a7 */ /* 0x00872400080011ff */
[----:B----4-:R-:W-:Y:S05]  /*7870*/  @!P0 NANOSLEEP.SYNCS 0x989680 ;  /* 0x009896800000895d */ /* 0x010fea0003900000 */
[----:B------:R-:W4:Y:S02]  /*7880*/  @!P0 SYNCS.PHASECHK.TRANS64 P0, [R2+URZ], R3 ;  /* 0x00000003020085a7 */ /* 0x000f2400080010ff */
[----:B----4-:R-:W-:Y:S05]  /*7890*/  @!P0 BRA `(.L_x_77) ;  /* 0xfffffffc00f08947 */ /* 0x010fea000383ffff */
[----:B------:R-:W-:Y:S05]  /*78a0*/  BRA `(.L_x_76) ;  /* 0x00000000000c7947 */ /* 0x000fea0003800000 */
.L_x_74:
[----:B------:R-:W-:-:S04]  /*78b0*/  UIADD3 UR4, UPT, UPT, UR22, 0xf0, URZ ;  /* 0x000000f016047890 */ /* 0x000fc8000fffe0ff */
[----:B------:R-:W-:-:S09]  /*78c0*/  UPRMT UR4, UR48, 0x654, UR4 ;  /* 0x0000065430047896 */ /* 0x000fd20008000004 */
[----:B------:R-:W-:Y:S03]  /*78d0*/  SYNCS.ARRIVE.TRANS64.RED.A1T0 RZ, [UR4], RZ ;  /* 0x000000ffffff79a7 */ /* 0x000fe60008100404 */
.L_x_76:
[----:B--23--:R-:W-:Y:S01]  /*78e0*/  SHF.L.U32 R3, RZ, 0x1f, RZ ;  /* 0x0000001fff037819 */ /* 0x00cfe200000006ff */
[----:B------:R-:W-:Y:S01]  /*78f0*/  UIADD3 UR4, UPT, UPT, UR22, 0xf0, URZ ;  /* 0x000000f016047890 */ /* 0x000fe2000fffe0ff */
[----:B------:R-:W-:Y:S02]  /*7900*/  PLOP3.LUT P0, PT, PT, PT, UP0, 0x80, 0x8 ;  /* 0x000000000008781c */ /* 0x000fe40003f0f008 */
[----:B------:R-:W2:Y:S02]  /*7910*/  SYNCS.PHASECHK.TRANS64.TRYWAIT P1, [UR22+0xf0], R3 ;  /* 0x0000f003ff0075a7 */ /* 0x000ea40008021116 */
[----:B--2---:R-:W-:Y:S09]  /*7920*/  @!P1 BRA `(.L_x_78) ;  /* 0x0000004800009947 */ /* 0x004ff20003800000 */
.L_x_162:
[----:B------:R-:W-:Y:S01]  /*7930*/  @!UP0 UPRMT UR4, UR48, 0x654, UR4 ;  /* 0x0000065430048896 */ /* 0x000fe20008000004 */
[----:B------:R-:W-:Y:S01]  /*7940*/  LOP3.LUT R0, R0, 0xffff, RZ, 0xc0, !PT ;  /* 0x0000ffff00007812 */ /* 0x000fe200078ec0ff */
[----:B--2---:R-:W-:Y:S02]  /*7950*/  IMAD.MOV.U32 R3, RZ, RZ, 0xffff ;  /* 0x0000ffffff037424 */ /* 0x004fe400078e00ff */
[----:B-1----:R-:W-:Y:S01]  /*7960*/  IMAD.MOV.U32 R5, RZ, RZ, 0x1 ;  /* 0x00000001ff057424 */ /* 0x002fe200078e00ff */
[----:B------:R-:W-:-:S04]  /*7970*/  SHF.R.U32.HI R0, RZ, 0x5, R0 ;  /* 0x00000005ff007819 */ /* 0x000fc80000011600 */
[----:B------:R-:W-:Y:S01]  /*7980*/  @!P0 SYNCS.ARRIVE.TRANS64.RED.A1T0 RZ, [UR4], RZ ;  /* 0x000000ffffff89a7 */ /* 0x000fe20008100404 */
[----:B------:R-:W-:Y:S01]  /*7990*/  NOP ;  /* 0x0000000000007918 */ /* 0x000fe20000000000 */
[----:B------:R-:W1:Y:S01]  /*79a0*/  LDS R2, [UR8+0x14] ;  /* 0x00001408ff027984 */ /* 0x000e620008000800 */
[-C--:B------:R-:W-:Y:S02]  /*79b0*/  SHF.L.U32 R3, R3, R0.reuse, RZ ;  /* 0x0000000003037219 */ /* 0x080fe400000006ff */
[----:B------:R-:W-:Y:S02]  /*79c0*/  SHF.L.U32 R5, R5, R0, RZ ;  /* 0x0000000005057219 */ /* 0x000fe400000006ff */
[----:B-1----:R-:W-:-:S04]  /*79d0*/  LOP3.LUT R2, R2, R3, RZ, 0xc0, !PT ;  /* 0x0000000302027212 */ /* 0x002fc800078ec0ff */
[----:B------:R-:W-:-:S13]  /*79e0*/  ISETP.NE.AND P0, PT, R2, R3, PT ;  /* 0x000000030200720c */ /* 0x000fda0003f05270 */
[----:B------:R-:W-:Y:S05]  /*79f0*/  @P0 BRA `(.L_x_79) ;  /* 0x00000000005c0947 */ /* 0x000fea0003800000 */
[----:B------:R-:W1:Y:S02]  /*7a00*/  LDS R0, [UR8+0x18] ;  /* 0x00001808ff007984 */ /* 0x000e640008000800 */
[----:B-1----:R-:W-:-:S04]  /*7a10*/  LOP3.LUT R0, R0, R5, RZ, 0xc0, !PT ;  /* 0x0000000500007212 */ /* 0x002fc800078ec0ff */
[----:B------:R-:W-:-:S13]  /*7a20*/  ISETP.NE.AND P0, PT, R0, R5, PT ;  /* 0x000000050000720c */ /* 0x000fda0003f05270 */
[----:B------:R-:W-:Y:S05]  /*7a30*/  @P0 BRA `(.L_x_80) ;  /* 0x0000000000400947 */ /* 0x000fea0003800000 */
[----:B------:R-:W-:Y:S01]  /*7a40*/  R2UR UR4, R3 ;  /* 0x00000000030472ca */ /* 0x000fe200000e0000 */
[----:B------:R-:W1:Y:S01]  /*7a50*/  S2R R2, SR_LANEID ;  /* 0x0000000000027919 */ /* 0x000e620000000000 */
[----:B------:R-:W-:-:S04]  /*7a60*/  LOP3.LUT R5, RZ, R5, RZ, 0x33, !PT ;  /* 0x00000005ff057212 */ /* 0x000fc800078e33ff */
[----:B------:R-:W2:Y:S07]  /*7a70*/  REDUX UR6, R5 ;  /* 0x00000000050673c4 */ /* 0x000eae0000000000 */
[----:B------:R-:W-:-:S03]  /*7a80*/  ULOP3.LUT UR5, URZ, UR4, URZ, 0x33, !UPT ;  /* 0x00000004ff057292 */ /* 0x000fc6000f8e33ff */
[----:B------:R-:W-:Y:S02]  /*7a90*/  VOTEU.ANY UR4, UPT, PT ;  /* 0x0000000000047886 */ /* 0x000fe400038e0100 */
[----:B------:R-:W-:Y:S01]  /*7aa0*/  UFLO.U32 UR4, UR4 ;  /* 0x00000004000472bd */ /* 0x000fe200080e0000 */
[----:B------:R-:W-:-:S04]  /*7ab0*/  IMAD.U32 R0, RZ, RZ, UR5 ;  /* 0x00000005ff007e24 */ /* 0x000fc8000f8e00ff */
[----:B------:R-:W3:Y:S02]  /*7ac0*/  REDUX UR7, R0 ;  /* 0x00000000000773c4 */ /* 0x000ee40000000000 */
[----:B------:R4:W-:Y:S01]  /*7ad0*/  UTCATOMSWS.AND URZ, UR5 ;  /* 0x0000000500ff79e3 */ /* 0x0009e20008000000 */
[----:B-1----:R-:W-:Y:S01]  /*7ae0*/  ISETP.EQ.U32.AND P0, PT, R2, UR4, PT ;  /* 0x0000000402007c0c */ /* 0x002fe2000bf02070 */
[----:B--2---:R-:W-:Y:S02]  /*7af0*/  IMAD.U32 R2, RZ, RZ, UR6 ;  /* 0x00000006ff027e24 */ /* 0x004fe4000f8e00ff */
[----:B---3--:R-:W-:-:S10]  /*7b00*/  IMAD.U32 R3, RZ, RZ, UR7 ;  /* 0x00000007ff037e24 */ /* 0x008fd4000f8e00ff */
[----:B------:R4:W-:Y:S04]  /*7b10*/  @P0 ATOMS.AND RZ, [UR8+0x14], R3 ;  /* 0x00001403ffff098c */ /* 0x0009e8000a800008 */
[----:B------:R4:W-:Y:S01]  /*7b20*/  @P0 ATOMS.AND RZ, [UR8+0x18], R2 ;  /* 0x00001802ffff098c */ /* 0x0009e2000a800008 */
[----:B------:R-:W-:Y:S05]  /*7b30*/  BRA `(.L_x_81) ;  /* 0x0000000000147947 */ /* 0x000fea0003800000 */
.L_x_80:
[----:B------:R-:W-:Y:S02]  /*7b40*/  MOV R2, 0x7b60 ;  /* 0x00007b6000027802 */ /* 0x000fe40000000f00 */
[----:B-----5:R-:W-:Y:S05]  /*7b50*/  CALL.REL.NOINC `($__internal_0_$__cuda_sm10x_tcgen05_guardrail_trap_col_being_dealloced_not_returned_by_alloc) ;  /* 0x0000004800707944 */ /* 0x020fea0003c00000 */
[----:B------:R-:W-:Y:S05]  /*7b60*/  BRA `(.L_x_81) ;  /* 0x0000000000087947 */ /* 0x000fea0003800000 */
.L_x_79:
[----:B------:R-:W-:Y:S02]  /*7b70*/  MOV R2, 0x7b90 ;  /* 0x00007b9000027802 */ /* 0x000fe40000000f00 */
[----:B-----5:R-:W-:Y:S05]  /*7b80*/  CALL.REL.NOINC `($__internal_2_$__cuda_sm10x_tcgen05_guardrail_trap_unallocated_columns_being_dealloced) ;  /* 0x00000048007c7944 */ /* 0x020fea0003c00000 */
.L_x_81:
[----:B------:R-:W-:Y:S01]  /*7b90*/  NOP ;  /* 0x0000000000007918 */ /* 0x000fe20000000000 */
[----:B----4-:R-:W-:Y:S05]  /*7ba0*/  EXIT ;  /* 0x000000000000794d */ /* 0x010fea0003800000 */
.L_x_53:
[----:B------:R-:W-:-:S09]  /*7bb0*/  UISETP.NE.OR UP0, UPT, UR18, 0x3, !UP3 ;  /* 0x000000031200788c */ /* 0x000fd2000df05670 */
[----:B------:R-:W-:Y:S05]  /*7bc0*/  BRA.U UP0, `(.L_x_82) ;  /* 0x0000001100c07547 */ /* 0x000fea000b800000 */
[----:B------:R-:W2:Y:S01]  /*7bd0*/  LDCU.64 UR4, c[0x0][0x988] ;  /* 0x00013100ff0477ac */ /* 0x000ea20008000a00 */
[----:B------:R-:W3:Y:S01]  /*7be0*/  S2UR UR6, SR_CgaCtaId ;  /* 0x00000000000679c3 */ /* 0x000ee20000008800 */
[----:B------:R-:W-:Y:S01]  /*7bf0*/  HFMA2 R10, -RZ, RZ, 0, 5.9604644775390625e-08 ;  /* 0x00000001ff0a7431 */ /* 0x000fe200000001ff */
[----:B------:R-:W-:Y:S01]  /*7c00*/  MOV R8, RZ ;  /* 0x000000ff00087202 */ /* 0x000fe20000000f00 */
[----:B------:R-:W4:Y:S01]  /*7c10*/  LDCU UR41, c[0x0][0x370] ;  /* 0x00006e00ff2977ac */ /* 0x000f220008000800 */
[----:B------:R-:W-:Y:S01]  /*7c20*/  HFMA2 R3, -RZ, RZ, 0, 0.0078125 ;  /* 0x00002000ff037431 */ /* 0x000fe200000001ff */
[----:B------:R-:W1:Y:S03]  /*7c30*/  LDCU.128 UR32, c[0x0][0xc10] ;  /* 0x00018200ff2077ac */ /* 0x000e660008000c00 */
[----:B------:R-:W4:Y:S01]  /*7c40*/  LDC.64 R12, c[0x0][0x348] ;  /* 0x0000d200ff0c7b82 */ /* 0x000f220000000a00 */
[----:B------:R-:W1:Y:S01]  /*7c50*/  LDCU UR40, c[0x0][0x374] ;  /* 0x00006e80ff2877ac */ /* 0x000e620008000800 */
[----:B------:R-:W4:Y:S01]  /*7c60*/  LDCU.64 UR30, c[0x0][0x990] ;  /* 0x00013200ff1e77ac */ /* 0x000f220008000a00 */
[----:B------:R-:W4:Y:S01]  /*7c70*/  LDCU UR26, c[0x0][0xc0c] ;  /* 0x00018180ff1a77ac */ /* 0x000f220008000800 */
[----:B--2---:R-:W-:Y:S01]  /*7c80*/  UISETP.NE.U32.AND UP0, UPT, UR4, URZ, UPT ;  /* 0x000000ff0400728c */ /* 0x004fe2000bf05070 */
[----:B------:R-:W2:Y:S01]  /*7c90*/  LDCU.128 UR36, c[0x0][0xa80] ;  /* 0x00015000ff2477ac */ /* 0x000ea20008000c00 */
[----:B------:R-:W2:Y:S01]  /*7ca0*/  LDCU UR52, c[0x0][0xc20] ;  /* 0x00018400ff3477ac */ /* 0x000ea20008000800 */
[----:B------:R-:W2:Y:S01]  /*7cb0*/  LDCU UR4, c[0x0][0xc30] ;  /* 0x00018600ff0477ac */ /* 0x000ea20008000800 */
[----:B------:R-:W2:Y:S01]  /*7cc0*/  LDCU.128 UR48, c[0x0][0xa90] ;  /* 0x00015200ff3077ac */ /* 0x000ea20008000c00 */
[----:B------:R-:W-:Y:S01]  /*7cd0*/  UMOV UR27, 0x400 ;  /* 0x00000400001b7882 */ /* 0x000fe20000000000 */
[----:B-1----:R-:W-:-:S02]  /*7ce0*/  UIMAD.WIDE.U32 UR8, UR40, UR35, URZ ;  /* 0x00000023280872a5 */ /* 0x002fc4000f8e00ff */
[----:B---3--:R-:W-:Y:S02]  /*7cf0*/  ULEA UR27, UR6, UR27, 0x18 ;  /* 0x0000001b061b7291 */ /* 0x008fe4000f8ec0ff */
[----:B----4-:R-:W-:Y:S02]  /*7d00*/  UIMAD.WIDE.U32 UR6, UR41, UR32, URZ ;  /* 0x00000020290672a5 */ /* 0x010fe4000f8e00ff */
[----:B------:R-:W-:Y:S02]  /*7d10*/  UISETP.NE.AND.EX UP5, UPT, UR5, URZ, UPT, UP0 ;  /* 0x000000ff0500728c */ /* 0x000fe4000bfa5300 */
[----:B------:R-:W-:Y:S02]  /*7d20*/  UISETP.NE.U32.AND UP6, UPT, UR30, URZ, UPT ;  /* 0x000000ff1e00728c */ /* 0x000fe4000bfc5070 */
[----:B------:R-:W-:Y:S02]  /*7d30*/  UIADD3 UR42, UPT, UPT, UR27, 0xc8, URZ ;  /* 0x000000c81b2a7890 */ /* 0x000fe4000fffe0ff */
[----:B------:R-:W-:-:S02]  /*7d40*/  UISETP.NE.AND UP0, UPT, UR47, 0x1, UPT ;  /* 0x000000012f00788c */ /* 0x000fc4000bf05270 */
[----:B------:R-:W-:Y:S02]  /*7d50*/  UISETP.GE.AND UP2, UPT, UR47, 0x1, UPT ;  /* 0x000000012f00788c */ /* 0x000fe4000bf46270 */
[----:B------:R-:W-:Y:S01]  /*7d60*/  UISETP.NE.AND UP0, UPT, UR26, 0x1, UPT ;  /* 0x000000011a00788c */ /* 0x000fe2000bf05270 */
[----:B------:R-:W-:Y:S01]  /*7d70*/  UMOV UR6, UR7 ;  /* 0x0000000700067c82 */ /* 0x000fe20008000000 */
[----:B------:R-:W-:Y:S01]  /*7d80*/  UMOV UR45, UR9 ;  /* 0x00000009002d7c82 */ /* 0x000fe20008000000 */
[----:B------:R-:W-:Y:S02]  /*7d90*/  UISETP.NE.AND UP2, UPT, UR34, 0x1, UPT ;  /* 0x000000012200788c */ /* 0x000fe4000bf45270 */
[----:B--2---:R-:W-:Y:S01]  /*7da0*/  UISETP.NE.AND UP0, UPT, UR36, 0x1, UPT ;  /* 0x000000012400788c */ /* 0x004fe2000bf05270 */
[----:B------:R-:W-:Y:S01]  /*7db0*/  UMOV UR29, URZ ;  /* 0x000000ff001d7c82 */ /* 0x000fe20008000000 */
[----:B------:R-:W1:Y:S01]  /*7dc0*/  LDCU UR53, c[0x0][0xaa0] ;  /* 0x00015400ff3577ac */ /* 0x000e620008000800 */
[----:B------:R-:W-:Y:S01]  /*7dd0*/  UPLOP3.LUT UP4, UPT, UPT, UPT, UPT, 0x40, 0x4 ;  /* 0x000000000004789c */ /* 0x000fe20003f8e870 */
[----:B------:R-:W2:Y:S01]  /*7de0*/  LDCU.64 UR24, c[0x0][0xc28] ;  /* 0x00018500ff1877ac */ /* 0x000ea20008000a00 */
[----:B------:R-:W-:-:S02]  /*7df0*/  UISETP.NE.AND.EX UP6, UPT, UR31, URZ, UPT, UP6 ;  /* 0x000000ff1f00728c */ /* 0x000fc4000bfc5360 */
[----:B------:R-:W-:Y:S02]  /*7e00*/  UPRMT UR42, URZ, 0x654, UR42 ;  /* 0x00000654ff2a7896 */ /* 0x000fe4000800002a */
[----:B------:R-:W-:Y:S02]  /*7e10*/  USHF.R.U32.HI UR46, URZ, UR33, UR6 ;  /* 0x00000021ff2e7299 */ /* 0x000fe40008011606 */
[----:B------:R-:W-:Y:S02]  /*7e20*/  USHF.R.U32.HI UR45, URZ, UR52, UR45 ;  /* 0x00000034ff2d7299 */ /* 0x000fe4000801162d */
[----:B------:R-:W-:Y:S02]  /*7e30*/  UISETP.NE.AND UP3, UPT, UR4, 0x1, UPT ;  /* 0x000000010400788c */ /* 0x000fe4000bf65270 */
[----:B------:R-:W-:Y:S02]  /*7e40*/  UISETP.NE.AND UP2, UPT, UR39, 0x1, UPT ;  /* 0x000000012700788c */ /* 0x000fe4000bf45270 */
[----:B------:R-:W-:-:S11]  /*7e50*/  UISETP.NE.AND UP0, UPT, UR50, 0x1, UPT ;  /* 0x000000013200788c */ /* 0x000fd6000bf05270 */
.L_x_91:
[----:B------:R-:W-:Y:S04]  /*7e60*/  SHF.L.U32 R5, R8, 0x1f, RZ ;  /* 0x0000001f08057819 */ /* 0x000fe800000006ff */
[----:B------:R-:W3:Y:S02]  /*7e70*/  SYNCS.PHASECHK.TRANS64.TRYWAIT P0, [UR27+0xc0], R5 ;  /* 0x0000c005ff0075a7 */ /* 0x000ee4000800111b */
[----:B---34-:R-:W-:Y:S05]  /*7e80*/  @!P0 BRA `(.L_x_83) ;  /* 0x0000004000c08947 */ /* 0x018fea0003800000 */
.L_x_164:
[----:B---3--:R-:W3:Y:S01]  /*7e90*/  LDS.128 R4, [UR27+0x100] ;  /* 0x0001001bff047984 */ /* 0x008ee20008000c00 */
[----:B------:R-:W-:Y:S01]  /*7ea0*/  UISETP.GE.AND UP0, UPT, UR47, 0x1, UPT ;  /* 0x000000012f00788c */ /* 0x000fe2000bf06270 */
[----:B------:R-:W-:Y:S01]  /*7eb0*/  @!PT LDS RZ, [RZ] ;  /* 0x00000000fffff984 */ /* 0x000fe20000000800 */
[----:B------:R-:W-:Y:S01]  /*7ec0*/  @!PT LDS RZ, [RZ] ;  /* 0x00000000fffff984 */ /* 0x000fe20000000800 */
[----:B------:R-:W-:Y:S01]  /*7ed0*/  @!PT LDS RZ, [RZ] ;  /* 0x00000000fffff984 */ /* 0x000fe20000000800 */
[----:B------:R-:W-:Y:S01]  /*7ee0*/  @!PT LDS RZ, [RZ] ;  /* 0x00000000fffff984 */ /* 0x000fe20000000800 */
[----:B------:R4:W-:Y:S06]  /*7ef0*/  MEMBAR.ALL.CTA ;  /* 0x0000000000007992 */ /* 0x0009ec0000008000 */
[----:B----4-:R-:W4:Y:S02]  /*7f00*/  FENCE.VIEW.ASYNC.S ;  /* 0x00000000000073c6 */ /* 0x010f240000000000 */
[----:B----4-:R-:W-:Y:S01]  /*7f10*/  SYNCS.ARRIVE.TRANS64.RED.A1T0 RZ, [UR42], RZ ;  /* 0x000000ffffff79a7 */ /* 0x010fe2000810042a */
[----:B---3--:R-:W-:Y:S11]  /*7f20*/  LOP3.LUT P0, RZ, R6, 0x1, RZ, 0xc0, !PT ;  /* 0x0000000106ff7812 */ /* 0x008ff6000780c0ff */
[----:B------:R-:W-:Y:S02]  /*7f30*/  @!UPT UIADD3 URZ, UPT, UPT, URZ, URZ, URZ ;  /* 0x000000fffffff290 */ /* 0x000fe4000fffe0ff */
[----:B------:R-:W-:Y:S01]  /*7f40*/  VOTEU.ANY UP2, P0 ;  /* 0x0000000000ff7886 */ /* 0x000fe20000040100 */
[----:B------:R-:W-:Y:S11]  /*7f50*/  PLOP3.LUT P0, PT, PT, PT, UP2, 0x80, 0x8 ;  /* 0x000000000008781c */ /* 0x000ff60003f0f028 */
[----:B------:R-:W-:Y:S02]  /*7f60*/  @!UPT UIADD3 URZ, UPT, UPT, URZ, URZ, URZ ;  /* 0x000000fffffff290 */ /* 0x000fe4000fffe0ff */
[----:B------:R-:W-:Y:S02]  /*7f70*/  @P0 MOV R2, R4 ;  /* 0x0000000400020202 */ /* 0x000fe40000000f00 */
[----:B------:R-:W-:Y:S02]  /*7f80*/  @P0 LOP3.LUT R0, R5, 0xffff, RZ, 0xc0, !PT ;  /* 0x0000ffff05000812 */ /* 0x000fe400078ec0ff */
[----:B------:R-:W-:Y:S02]  /*7f90*/  @P0 R2UR UR5, R2 ;  /* 0x00000000020502ca */ /* 0x000fe400000e0000 */
[----:B------:R-:W-:Y:S11]  /*7fa0*/  @P0 R2UR UR4, R0 ;  /* 0x00000000000402ca */ /* 0x000ff600000e0000 */
[----:B------:R-:W-:Y:S02]  /*7fb0*/  @UP2 UMOV UR23, UR5 ;  /* 0x0000000500172c82 */ /* 0x000fe40008000000 */
[----:B------:R-:W-:Y:S01]  /*7fc0*/  @UP2 UMOV UR15, UR4 ;  /* 0x00000004000f2c82 */ /* 0x000fe20008000000 */
[----:B------:R-:W-:Y:S05]  /*7fd0*/  BRA.U !UP0, `(.L_x_84) ;  /* 0x0000000108c07547 */ /* 0x000fea000b800000 */
[----:B------:R-:W-:Y:S02]  /*7fe0*/  UP2UR UR14, UPR, URZ, 0x4 ;  /* 0x00000004ff0e7883 */ /* 0x000fe40008000000 */
[----:B------:R-:W-:Y:S02]  /*7ff0*/  UISETP.NE.AND UP2, UPT, UR34, 0x1, UPT ;  /* 0x000000012200788c */ /* 0x000fe4000bf45270 */
[----:B------:R-:W-:Y:S02]  /*8000*/  UIMAD.WIDE.U32 UR6, UR15, UR35, URZ ;  /* 0x000000230f0672a5 */ /* 0x000fe4000f8e00ff */
[----:B------:R-:W-:Y:S02]  /*8010*/  UIMAD.WIDE.U32 UR10, UR23, UR32, URZ ;  /* 0x00000020170a72a5 */ /* 0x000fe4000f8e00ff */
[----:B------:R-:W-:Y:S02]  /*8020*/  USEL UR4, UR40, UR45, !UP2 ;  /* 0x0000002d28047287 */ /* 0x000fe4000d000000 */
[----:B------:R-:W-:Y:S02]  /*8030*/  UISETP.NE.AND UP0, UPT, UR26, 0x1, UPT ;  /* 0x000000011a00788c */ /* 0x000fe4000bf05270 */
[----:B------:R-:W-:Y:S02]  /*8040*/  UP2UR UR18, UPR, URZ, 0x2 ;  /* 0x00000002ff127883 */ /* 0x000fe40008000000 */
[----:B------:R-:W-:Y:S02]  /*8050*/  UISETP.NE.AND UP1, UPT, UR47, 0x1, UPT ;  /* 0x000000012f00788c */ /* 0x000fe4000bf25270 */
[----:B--2---:R-:W-:Y:S02]  /*8060*/  UIMAD.WIDE.U32 UR12, UR4, UR24, URZ ;  /* 0x00000018040c72a5 */ /* 0x004fe4000f8e00ff */
[----:B------:R-:W-:Y:S01]  /*8070*/  USEL UR9, UR41, UR46, !UP0 ;  /* 0x0000002e29097287 */ /* 0x000fe2000c000000 */
[----:B------:R-:W-:Y:S01]  /*8080*/  UMOV UR6, UR7 ;  /* 0x0000000700067c82 */ /* 0x000fe20008000000 */
[----:B------:R-:W-:Y:S01]  /*8090*/  UMOV UR5, UR11 ;  /* 0x0000000b00057c82 */ /* 0x000fe20008000000 */
[----:B------:R-:W-:Y:S02]  /*80a0*/  USHF.R.U32.HI UR7, URZ, UR52, UR6 ;  /* 0x00000034ff077299 */ /* 0x000fe40008011606 */
[----:B------:R-:W-:Y:S02]  /*80b0*/  USHF.R.U32.HI UR6, URZ, UR33, UR5 ;  /* 0x00000021ff067299 */ /* 0x000fe40008011605 */
[----:B------:R-:W-:Y:S02]  /*80c0*/  UIMAD.WIDE.U32 UR16, UR9, UR24, URZ ;  /* 0x00000018091072a5 */ /* 0x000fe4000f8e00ff */
[----:B------:R-:W-:Y:S02]  /*80d0*/  USEL UR8, UR15, UR7, !UP2 ;  /* 0x000000070f087287 */ /* 0x000fe4000d000000 */
[----:B------:R-:W-:Y:S02]  /*80e0*/  UISETP.NE.AND UP2, UPT, UR14, URZ, UPT ;  /* 0x000000ff0e00728c */ /* 0x000fe4000bf45270 */
[----:B------:R-:W-:Y:S01]  /*80f0*/  UIMAD.WIDE.U32 UR10, UR8, UR24, URZ ;  /* 0x00000018080a72a5 */ /* 0x000fe2000f8e00ff */
[----:B------:R-:W-:Y:S02]  /*8100*/  UMOV UR5, UR13 ;  /* 0x0000000d00057c82 */ /* 0x000fe40008000000 */
[----:B------:R-:W-:Y:S03]  /*8110*/  @UP1 USHF.R.U32.HI UR4, URZ, UR25, UR5 ;  /* 0x00000019ff041299 */ /* 0x000fe60008011605 */
[----:B------:R-:W-:Y:S01]  /*8120*/  UMOV UR5, UR17 ;  /* 0x0000001100057c82 */ /* 0x000fe20008000000 */
[----:B------:R-:W-:Y:S02]  /*8130*/  UIMAD UR4, UR47, UR4, URZ ;  /* 0x000000042f0472a4 */ /* 0x000fe4000f8e02ff */
[----:B------:R-:W-:Y:S02]  /*8140*/  @UP1 USHF.R.U32.HI UR9, URZ, UR25, UR5 ;  /* 0x00000019ff091299 */ /* 0x000fe40008011605 */
[----:B------:R-:W-:Y:S02]  /*8150*/  USEL UR5, UR23, UR6, !UP0 ;  /* 0x0000000617057287 */ /* 0x000fe4000c000000 */
[----:B------:R-:W-:Y:S02]  /*8160*/  UIMAD UR6, UR47, UR9, URZ ;  /* 0x000000092f0672a4 */ /* 0x000fe4000f8e02ff */
[----:B------:R-:W-:Y:S03]  /*8170*/  UISETP.GE.AND UP0, UPT, UR8, UR4, UPT ;  /* 0x000000040800728c */ /* 0x000fe6000bf06270 */
[----:B------:R-:W-:Y:S01]  /*8180*/  UMOV UR4, UR11 ;  /* 0x0000000b00047c82 */ /* 0x000fe20008000000 */
[----:B------:R-:W-:Y:S02]  /*8190*/  UISETP.GE.OR UP0, UPT, UR5, UR6, UP0 ;  /* 0x000000060500728c */ /* 0x000fe40008706670 */
[----:B------:R-:W-:Y:S02]  /*81a0*/  USHF.R.U32.HI UR4, URZ, UR25, UR4 ;  /* 0x00000019ff047299 */ /* 0x000fe40008011604 */
[----:B------:R-:W-:Y:S02]  /*81b0*/  UIMAD.WIDE.U32 UR6, UR5, UR24, URZ ;  /* 0x00000018050672a5 */ /* 0x000fe4000f8e00ff */
[----:B------:R-:W-:Y:S04]  /*81c0*/  USEL UR10, UR8, UR4, !UP1 ;  /* 0x00000004080a7287 */ /* 0x000fe8000c800000 */
[----:B------:R-:W-:Y:S01]  /*81d0*/  UIADD3 UR11, UPT, UPT, -UR10, URZ, URZ ;  /* 0x000000ff0a0b7290 */ /* 0x000fe2000fffe1ff */
[----:B------:R-:W-:Y:S01]  /*81e0*/  @!UP0 UMOV UR4, UR7 ;  /* 0x0000000700048c82 */ /* 0x000fe20008000000 */
[----:B------:R-:W-:Y:S02]  /*81f0*/  UIADD3 UR7, UPT, UPT, -UR8, URZ, URZ ;  /* 0x000000ff08077290 */ /* 0x000fe4000fffe1ff */
[----:B------:R-:W-:Y:S02]  /*8200*/  @!UP0 USHF.R.U32.HI UR4, URZ, UR25, UR4 ;  /* 0x00000019ff048299 */ /* 0x000fe40008011604 */
[----:B------:R-:W-:Y:S02]  /*8210*/  UIMAD UR6, UR47, UR11, UR8 ;  /* 0x0000000b2f0672a4 */ /* 0x000fe4000f8e0208 */
[----:B------:R-:W-:Y:S02]  /*8220*/  @!UP0 USEL UR4, UR5, UR4, !UP1 ;  /* 0x0000000405048287 */ /* 0x000fe4000c800000 */
[----:B------:R-:W-:Y:S02]  /*8230*/  UISETP.NE.AND UP1, UPT, UR18, URZ, UPT ;  /* 0x000000ff1200728c */ /* 0x000fe4000bf25270 */
[----:B------:R-:W-:Y:S02]  /*8240*/  @!UP0 UIMAD UR6, UR9, UR6, UR4 ;  /* 0x00000006090682a4 */ /* 0x000fe4000f8e0204 */
[----:B------:R-:W-:Y:S02]  /*8250*/  @!UP0 UIADD3 UR9, UPT, UPT, UR10, -UR4, URZ ;  /* 0x800000040a098290 */ /* 0x000fe4000fffe0ff */
[----:B------:R-:W-:Y:S02]  /*8260*/  UIADD3 UR4, UPT, UPT, -UR5, URZ, URZ ;  /* 0x000000ff05047290 */ /* 0x000fe4000fffe1ff */
[----:B------:R-:W-:Y:S03]  /*8270*/  @!UP0 UIMAD UR8, UR9, UR47, UR5 ;  /* 0x0000002f090882a4 */ /* 0x000fe6000f8e0205 */
[----:B------:R-:W-:Y:S01]  /*8280*/  @!UP0 UMOV UR5, UR6 ;  /* 0x0000000600058c82 */ /* 0x000fe20008000000 */
[----:B------:R-:W-:Y:S02]  /*8290*/  UIMAD UR6, UR26, UR4, UR23 ;  /* 0x000000041a0672a4 */ /* 0x000fe4000f8e0217 */
[----:B------:R-:W-:Y:S02]  /*82a0*/  UIMAD UR4, UR34, UR7, UR15 ;  /* 0x00000007220472a4 */ /* 0x000fe4000f8e020f */
[----:B------:R-:W-:Y:S02]  /*82b0*/  UIMAD UR23, UR5, UR26, UR6 ;  /* 0x0000001a051772a4 */ /* 0x000fe4000f8e0206 */
[----:B------:R-:W-:Y:S11]  /*82c0*/  UIMAD UR15, UR8, UR34, UR4 ;  /* 0x00000022080f72a4 */ /* 0x000ff6000f8e0204 */
[----:B------:R-:W-:Y:S01]  /*82d0*/  @!UPT UIADD3 URZ, UPT, UPT, URZ, URZ, URZ ;  /* 0x000000fffffff290 */ /* 0x000fe2000fffe0ff */
.L_x_84:
[----:B------:R-:W3:Y:S01]  /*82e0*/  @!UP3 LDCU.128 UR8, c[0x0][0xc10] ;  /* 0x00018200ff08b7ac */ /* 0x000ee20008000c00 */
[----:B------:R-:W-:Y:S04]  /*82f0*/  ISETP.NE.U32.AND P1, PT, RZ, UR30, PT ;  /* 0x0000001eff007c0c */ /* 0x000fe8000bf25070 */
[----:B------:R-:W-:Y:S01]  /*8300*/  ISETP.NE.AND.EX P1, PT, RZ, UR31, PT, P1 ;  /* 0x0000001fff007c0c */ /* 0x000fe2000bf25310 */
[----:B------:R-:W4:Y:S01]  /*8310*/  @!UP3 LDCU UR5, c[0x0][0xc0c] ;  /* 0x00018180ff05b7ac */ /* 0x000f220008000800 */
[----:B------:R-:W-:Y:S02]  /*8320*/  USHF.L.U32 UR19, UR19, 0x6, URZ ;  /* 0x0000000613137899 */ /* 0x000fe400080006ff */
[----:B---3--:R-:W-:Y:S07]  /*8330*/  UIMAD.WIDE.U32 UR6, UR23, UR8, URZ ;  /* 0x00000008170672a5 */ /* 0x008fee000f8e00ff */
[----:B------:R-:W-:Y:S01]  /*8340*/  @!UP3 UMOV UR4, UR7 ;  /* 0x000000070004bc82 */ /* 0x000fe20008000000 */
[----:B----4-:R-:W-:Y:S02]  /*8350*/  @!UP3 UISETP.NE.AND UP0, UPT, UR5, 0x1, UPT ;  /* 0x000000010500b88c */ /* 0x010fe4000bf05270 */
[----:B------:R-:W-:Y:S02]  /*8360*/  @!UP3 USHF.R.U32.HI UR4, URZ, UR9, UR4 ;  /* 0x00000009ff04b299 */ /* 0x000fe40008011604 */
[----:B------:R-:W-:Y:S02]  /*8370*/  UIMAD.WIDE.U32 UR6, UR15, UR11, URZ ;  /* 0x0000000b0f0672a5 */ /* 0x000fe4000f8e00ff */
[----:B------:R-:W-:Y:S02]  /*8380*/  @!UP3 USEL UR8, UR23, UR4, !UP0 ;  /* 0x000000041708b287 */ /* 0x000fe4000c000000 */
[----:B------:R-:W-:Y:S03]  /*8390*/  @!UP3 UISETP.NE.AND UP0, UPT, UR10, 0x1, UPT ;  /* 0x000000010a00b88c */ /* 0x000fe6000bf05270 */
[----:B------:R-:W-:Y:S02]  /*83a0*/  @!UP3 UMOV UR6, UR7 ;  /* 0x000000070006bc82 */ /* 0x000fe40008000000 */
[----:B------:R-:W3:Y:S02]  /*83b0*/  @!UP3 LDCU UR4, c[0x0][0xc20] ;  /* 0x00018400ff04b7ac */ /* 0x000ee40008000800 */
[----:B---3--:R-:W-:Y:S04]  /*83c0*/  @!UP3 USHF.R.U32.HI UR6, URZ, UR4, UR6 ;  /* 0x00000004ff06b299 */ /* 0x008fe80008011606 */
[----:B------:R-:W-:Y:S04]  /*83d0*/  @!UP3 USEL UR6, UR15, UR6, !UP0 ;  /* 0x000000060f06b287 */ /* 0x000fe8000c000000 */
[----:B------:R-:W-:Y:S02]  /*83e0*/  @!UP3 UIADD3 UR4, UPT, UPT, -UR8, UR6, URZ ;  /* 0x000000060804b290 */ /* 0x000fe4000fffe1ff */
[----:B------:R-:W-:Y:S02]  /*83f0*/  @!UP3 UIADD3 UR6, UPT, UPT, UR8, -UR6, URZ ;  /* 0x800000060806b290 */ /* 0x000fe4000fffe0ff */
[----:B------:R-:W-:Y:S02]  /*8400*/  @!UP3 UIMAD UR23, UR4, UR5, UR23 ;  /* 0x000000050417b2a4 */ /* 0x000fe4000f8e0217 */
[----:B------:R-:W-:Y:S01]  /*8410*/  @!UP3 UIMAD UR15, UR6, UR10, UR15 ;  /* 0x0000000a060fb2a4 */ /* 0x000fe2000f8e020f */
[----:B------:R-:W-:Y:S11]  /*8420*/  BRA.U UP4, `(.L_x_85) ;  /* 0x0000000104107547 */ /* 0x000ff6000b800000 */
[----:B------:R-:W-:Y:S04]  /*8430*/  MOV R0, UR76 ;  /* 0x0000004c00007c02 */ /* 0x000fe80008000f00 */
[----:B------:R-:W-:Y:S04]  /*8440*/  SHF.L.U32 R9, R0, 0x1f, RZ ;  /* 0x0000001f00097819 */ /* 0x000fe800000006ff */
[----:B------:R-:W3:Y:S02]  /*8450*/  SYNCS.PHASECHK.TRANS64.TRYWAIT P2, [UR27+0xb8], R9 ;  /* 0x0000b809ff0075a7 */ /* 0x000ee4000804111b */
[----:B---3--:R-:W-:Y:S05]  /*8460*/  @!P2 BRA `(.L_x_86) ;  /* 0x0000003c0060a947 */ /* 0x008fea0003800000 */
.L_x_85:
[----:B------:R-:W-:Y:S05]  /*8470*/  BRA.U !UP6, `(.L_x_87) ;  /* 0x000000010e387547 */ /* 0x000fea000b800000 */
[----:B------:R-:W-:Y:S01]  /*8480*/  UPLOP3.LUT UP1, UPT, UPT, UPT, UP5, 0x80, 0x8 ;  /* 0x000000000008789c */ /* 0x000fe20003f2f050 */
[----:B---3--:R-:W-:Y:S01]  /*8490*/  HFMA2 R0, -RZ, RZ, 0, 5.9604644775390625e-08 ;  /* 0x00000001ff007431 */ /* 0x008fe200000001ff */
[----:B------:R-:W3:Y:S01]  /*84a0*/  LDCU.64 UR8, c[0x0][0x358] ;  /* 0x00006b00ff0877ac */ /* 0x000ee20008000a00 */
[----:B------:R-:W-:Y:S03]  /*84b0*/  IMAD.MOV.U32 R56, RZ, RZ, 0x1 ;  /* 0x00000001ff387424 */ /* 0x000fe600078e00ff */
[----:B------:R-:W-:Y:S05]  /*84c0*/  PLOP3.LUT P2, PT, PT, PT, UP1, 0x80, 0x8 ;  /* 0x000000000008781c */ /* 0x000fea0003f4f018 */
[----:B------:R-:W4:Y:S01]  /*84d0*/  @UP1 LDCU.64 UR4, c[0x0][0x988] ;  /* 0x00013100ff0417ac */ /* 0x000f220008000a00 */
[----:B------:R-:W-:Y:S07]  /*84e0*/  @UP1 UIMAD UR6, UR44, UR30, URZ ;  /* 0x0000001e2c0612a4 */ /* 0x000fee000f8e02ff */
[----:B------:R-:W-:Y:S01]  /*84f0*/  @!P2 PRMT R56, R0, 0x7610, R56 ;  /* 0x000076100038a816 */ /* 0x000fe20000000038 */
[----:B----4-:R-:W-:Y:S06]  /*8500*/  @UP1 UIMAD.WIDE UR4, UR6, 0x4, UR4 ;  /* 0x00000004060418a5 */ /* 0x010fec000f8e0204 */
[----:B------:R-:W-:Y:S01]  /*8510*/  IMAD.U32 R14, RZ, RZ, UR4 ;  /* 0x00000004ff0e7e24 */ /* 0x000fe2000f8e00ff */
[----:B------:R-:W-:Y:S04]  /*8520*/  MOV R15, UR5 ;  /* 0x00000005000f7c02 */ /* 0x000fe80008000f00 */
[----:B------:R-:W4:Y:S01]  /*8530*/  @!UP1 LDCU UR4, c[0x0][0x980] ;  /* 0x00013000ff0497ac */ /* 0x000f220008000800 */
[----:B---3-5:R3:W5:Y:S02]  /*8540*/  @P2 LDG.E R27, desc[UR8][R14.64] ;  /* 0x000000080e1b2981 */ /* 0x028764000c1e1900 */
[----:B---34-:R-:W-:Y:S07]  /*8550*/  @!P2 IMAD.U32 R27, RZ, RZ, UR4 ;  /* 0x00000004ff1bae24 */ /* 0x018fee000f8e00ff */
.L_x_87:
[----:B-----5:R-:W-:Y:S01]  /*8560*/  @!P1 FSETP.EQ.AND P3, PT, R27, RZ, PT ;  /* 0x000000ff1b00920b */ /* 0x020fe20003f62000 */
[----:B------:R-:W-:Y:S01]  /*8570*/  @!UPT UIADD3 URZ, UPT, UPT, URZ, URZ, URZ ;  /* 0x000000fffffff290 */ /* 0x000fe2000fffe0ff */
[----:B------:R-:W-:Y:S11]  /*8580*/  @!P1 BRA `(.L_x_88) ;  /* 0x0000000000149947 */ /* 0x000ff60003800000 */
[----:B------:R-:W-:Y:S02]  /*8590*/  LOP3.LUT P1, RZ, R56, 0xff, RZ, 0xc0, !PT ;  /* 0x000000ff38ff7812 */ /* 0x000fe4000782c0ff */
[----:B------:R-:W-:Y:S04]  /*85a0*/  PLOP3.LUT P3, PT, PT, PT, UP1, 0x80, 0x8 ;  /* 0x000000000008781c */ /* 0x000fe80003f6f018 */
[----:B------:R-:W-:Y:S07]  /*85b0*/  PLOP3.LUT P3, PT, P3, PT, PT, 0x8, 0x80 ;  /* 0x000000000080781c */ /* 0x000fee0001f6e170 */
[----:B------:R-:W-:Y:S11]  /*85c0*/  @P1 FSETP.EQ.AND P3, PT, R27, RZ, PT ;  /* 0x000000ff1b00120b */ /* 0x000ff60003f62000 */
[----:B------:R-:W-:Y:S02]  /*85d0*/  @!UPT UIADD3 URZ, UPT, UPT, URZ, URZ, URZ ;  /* 0x000000fffffff290 */ /* 0x000fe4000fffe0ff */
.L_x_88:
[----:B------:R-:W-:Y:S01]  /*85e0*/  ULEA UR17, UR29, UR27, 0x3 ;  /* 0x0000001b1d117291 */ /* 0x000fe2000f8e18ff */
[----:B---3--:R-:W-:Y:S01]  /*85f0*/  SHF.L.U32 R9, R10, 0x1f, RZ ;  /* 0x0000001f0a097819 */ /* 0x008fe200000006ff */
[----:B------:R-:W-:Y:S02]  /*8600*/  USHF.L.U32 UR11, UR43, 0x6, URZ ;  /* 0x000000062b0b7899 */ /* 0x000fe400080006ff */
[----:B------:R-:W-:Y:S02]  /*8610*/  UISETP.NE.AND UP0, UPT, UR36, 0x1, UPT ;  /* 0x000000012400788c */ /* 0x000fe4000bf05270 */
[----:B------:R-:W-:Y:S01]  /*8620*/  UIMAD.WIDE.U32 UR4, UR11, UR37, URZ ;  /* 0x000000250b0472a5 */ /* 0x000fe2000f8e00ff */
[----:B------:R-:W-:Y:S02]  /*8630*/  ELECT P2, URZ, PT ;  /* 0x0000000000ff782f */ /* 0x000fe40003840000 */
[----:B------:R-:W3:Y:S02]  /*8640*/  SYNCS.PHASECHK.TRANS64.TRYWAIT P1, [UR17+0x98], R9 ;  /* 0x00009809ff0075a7 */ /* 0x000ee40008021111 */
[----:B------:R-:W-:Y:S02]  /*8650*/  PLOP3.LUT P2, PT, P3, P2, PT, 0xf2, 0x2f ;  /* 0x00000000002f781c */ /* 0x000fe40001f45e72 */
[----:B------:R-:W-:Y:S02]  /*8660*/  UMOV UR4, UR5 ;  /* 0x0000000500047c82 */ /* 0x000fe40008000000 */
[----:B------:R-:W-:Y:S04]  /*8670*/  USHF.R.U32.HI UR4, URZ, UR38, UR4 ;  /* 0x00000026ff047299 */ /* 0x000fe80008011604 */
[----:B------:R-:W-:Y:S02]  /*8680*/  USEL UR12, UR11, UR4, !UP0 ;  /* 0x000000040b0c7287 */ /* 0x000fe4000c000000 */
[----:B------:R-:W-:Y:S02]  /*8690*/  UISETP.NE.AND UP0, UPT, UR39, 0x1, UPT ;  /* 0x000000012700788c */ /* 0x000fe4000bf05270 */
[----:B------:R-:W-:Y:S02]  /*86a0*/  UIMAD.WIDE.U32 UR4, UR12, UR48, URZ ;  /* 0x000000300c0472a5 */ /* 0x000fe4000f8e00ff */
[----:B------:R-:W-:Y:S01]  /*86b0*/  UIADD3 UR6, UPT, UPT, -UR12, URZ, URZ ;  /* 0x000000ff0c067290 */ /* 0x000fe2000fffe1ff */
[----:B------:R-:W-:Y:S03]  /*86c0*/  @!P2 IMAD.MOV.U32 R0, RZ, 0x20, RZ ;  /* 0x00000020ff00a824 */ /* 0x000fe600078e00ff */
[----:B------:R-:W-:Y:S01]  /*86d0*/  UIMAD UR11, UR36, UR6, UR11 ;  /* 0x00000006240b72a4 */ /* 0x000fe2000f8e020b */
[----:B------:R-:W-:Y:S01]  /*86e0*/  @!P2 IMAD.MOV.U32 R0, RZ, 0x400, R0 ;  /* 0x00000400ff00a824 */ /* 0x000fe200078e0000 */
[----:B------:R-:W-:Y:S02]  /*86f0*/  UMOV UR4, UR5 ;  /* 0x0000000500047c82 */ /* 0x000fe40008000000 */
[----:B------:R-:W-:Y:S04]  /*8700*/  USHF.R.U32.HI UR4, URZ, UR49, UR4 ;  /* 0x00000031ff047299 */ /* 0x000fe80008011604 */
[----:B------:R-:W-:Y:S02]  /*8710*/  USEL UR13, UR12, UR4, !UP0 ;  /* 0x000000040c0d7287 */ /* 0x000fe4000c000000 */
[----:B------:R-:W-:Y:S02]  /*8720*/  UISETP.NE.AND UP0, UPT, UR50, 0x1, UPT ;  /* 0x000000013200788c */ /* 0x000fe4000bf05270 */
[----:B------:R-:W-:Y:S07]  /*8730*/  UIMAD.WIDE.U32 UR4, UR13, UR51, URZ ;  /* 0x000000330d0472a5 */ /* 0x000fee000f8e00ff */
[----:B------:R-:W-:Y:S02]  /*8740*/  UMOV UR4, UR5 ;  /* 0x0000000500047c82 */ /* 0x000fe40008000000 */
[----:B-1----:R-:W-:Y:S04]  /*8750*/  USHF.R.U32.HI UR4, URZ, UR53, UR4 ;  /* 0x00000035ff047299 */ /* 0x002fe80008011604 */
[----:B------:R-:W-:Y:S02]  /*8760*/  USEL UR14, UR13, UR4, !UP0 ;  /* 0x000000040d0e7287 */ /* 0x000fe4000c000000 */
[----:B------:R-:W-:Y:S02]  /*8770*/  UIADD3 UR4, UPT, UPT, -UR13, URZ, URZ ;  /* 0x000000ff0d047290 */ /* 0x000fe4000fffe1ff */
[----:B------:R-:W-:Y:S02]  /*8780*/  UIADD3 UR5, UPT, UPT, -UR14, URZ, URZ ;  /* 0x000000ff0e057290 */ /* 0x000fe4000fffe1ff */
[----:B------:R-:W-:Y:S02]  /*8790*/  UIMAD UR12, UR39, UR4, UR12 ;  /* 0x00000004270c72a4 */ /* 0x000fe4000f8e020c */
[----:B------:R-:W-:Y:S01]  /*87a0*/  UIMAD UR13, UR50, UR5, UR13 ;  /* 0x00000005320d72a4 */ /* 0x000fe2000f8e020d */
[----:B---3--:R-:W-:Y:S11]  /*87b0*/  @!P1 BRA `(.L_x_89) ;  /* 0x0000003800a49947 */ /* 0x008ff60003800000 */
.L_x_167:
[----:B------:R-:W3:Y:S01]  /*87c0*/  S2UR UR22, SR_CgaCtaId ;  /* 0x00000000001679c3 */ /* 0x000ee20000008800 */
[----:B------:R-:W-:Y:S01]  /*87d0*/  @!P2 R2UR UR5, R0 ;  /* 0x000000000005a2ca */ /* 0x000fe200000e0000 */
[----:B------:R-:W-:Y:S01]  /*87e0*/  VOTEU.ALL UP0, P2 ;  /* 0x0000000000ff7886 */ /* 0x000fe20001000000 */
[----:B-1----:R-:W-:Y:S02]  /*87f0*/  @!P2 IADD3 R2, P1, PT, R12, 0x680, RZ ;  /* 0x000006800c02a810 */ /* 0x002fe40007f3e0ff */
[----:B------:R-:W-:Y:S02]  /*8800*/  @P0 SHF.R.U32.HI R4, RZ, 0x10, R5 ;  /* 0x00000010ff040819 */ /* 0x000fe40000011605 */
[----:B------:R-:W-:Y:S01]  /*8810*/  @!P2 R2UR UR6, R2 ;  /* 0x000000000206a2ca */ /* 0x000fe200000e0000 */
[----:B------:R-:W-:Y:S01]  /*8820*/  @!P2 IMAD.X R0, RZ, RZ, R13, P1 ;  /* 0x000000ffff00a224 */ /* 0x000fe200008e060d */
[----:B------:R-:W-:Y:S01]  /*8830*/  @!UP0 ULEA UR4, UR29, UR27, 0xd ;  /* 0x0000001b1d048291 */ /* 0x000fe2000f8e68ff */
[----:B------:R-:W-:Y:S01]  /*8840*/  @P0 R2UR UR44, R4 ;  /* 0x00000000042c02ca */ /* 0x000fe200000e0000 */
[----:B------:R-:W-:Y:S02]  /*8850*/  @!UP0 UIADD3 UR21, UPT, UPT, UR19, 0x20, URZ ;  /* 0x0000002013158890 */ /* 0x000fe4000fffe0ff */
[----:B------:R-:W-:Y:S02]  /*8860*/  @!UP0 UIADD3 UR8, UPT, UPT, UR4, 0x200, URZ ;  /* 0x0000020004088890 */ /* 0x000fe4000fffe0ff */
[----:B------:R-:W-:Y:S01]  /*8870*/  @!UP0 UPRMT UR16, UR5, 0x5410, URZ ;  /* 0x0000541005108896 */ /* 0x000fe200080000ff */
[----:B------:R-:W-:Y:S01]  /*8880*/  @!P2 R2UR UR5, R0 ;  /* 0x000000000005a2ca */ /* 0x000fe200000e0000 */
[----:B------:R-:W-:Y:S01]  /*8890*/  @!UP0 UIADD3 UR18, UPT, UPT, UR4, 0x1200, URZ ;  /* 0x0000120004128890 */ /* 0x000fe2000fffe0ff */
[----:B------:R-:W-:Y:S01]  /*88a0*/  @!P2 IMAD.MOV.U32 R0, RZ, RZ, 0x2000 ;  /* 0x00002000ff00a424 */ /* 0x000fe200078e00ff */
[----:B------:R-:W-:Y:S01]  /*88b0*/  UIADD3 UR4, UPT, UPT, UR29, 0x1, URZ ;  /* 0x000000011d047890 */ /* 0x000fe2000fffe0ff */
[----:B------:R-:W-:Y:S03]  /*88c0*/  IMAD.U32 R14, RZ, RZ, UR6 ;  /* 0x00000006ff0e7e24 */ /* 0x000fe6000f8e00ff */
[----:B------:R-:W-:Y:S02]  /*88d0*/  UISETP.NE.AND UP0, UPT, UR4, 0x3, UPT ;  /* 0x000000030400788c */ /* 0x000fe4000bf05270 */
[----:B------:R-:W-:Y:S02]  /*88e0*/  @!P2 R2UR UR6, R14 ;  /* 0x000000000e06a2ca */ /* 0x000fe400000e0000 */
[----:B------:R-:W-:Y:S02]  /*88f0*/  USEL UR4, UR4, URZ, UP0 ;  /* 0x000000ff04047287 */ /* 0x000fe40008000000 */
[----:B------:R-:W-:Y:S01]  /*8900*/  IMAD.U32 R15, RZ, RZ, UR5 ;  /* 0x00000005ff0f7e24 */ /* 0x000fe2000f8e00ff */
[----:B------:R-:W-:Y:S02]  /*8910*/  USEL UR20, URZ, 0x1, UP0 ;  /* 0x00000001ff147887 */ /* 0x000fe40008000000 */
[----:B------:R-:W-:Y:S02]  /*8920*/  UIADD3 UR5, UPT, UPT, UR17, 0x80, URZ ;  /* 0x0000008011057890 */ /* 0x000fe4000fffe0ff */
[----:B------:R-:W-:Y:S01]  /*8930*/  @!P2 R2UR UR7, R15 ;  /* 0x000000000f07a2ca */ /* 0x000fe200000e0000 */
[----:B------:R-:W-:Y:S01]  /*8940*/  VOTEU.ALL UP0, P2 ;  /* 0x0000000000ff7886 */ /* 0x000fe20001000000 */
[----:B------:R-:W-:Y:S04]  /*8950*/  LOP3.LUT R10, R10, UR20, RZ, 0x3c, !PT ;  /* 0x000000140a0a7c12 */ /* 0x000fe8000f8e3cff */
[----:B------:R-:W-:Y:S01]  /*8960*/  @!UP0 UMOV UR9, UR5 ;  /* 0x0000000500098c82 */ /* 0x000fe20008000000 */
[----:B------:R-:W-:Y:S01]  /*8970*/  @!UP0 UMOV UR10, UR19 ;  /* 0x00000013000a8c82 */ /* 0x000fe20008000000 */
[----:B------:R-:W-:Y:S05]  /*8980*/  SHF.L.U32 R9, R10, 0x1f, RZ ;  /* 0x0000001f0a097819 */ /* 0x000fea00000006ff */
[----:B------:R1:W-:Y:S01]  /*8990*/  @!UP0 UTMALDG.5D.IM2COL [UR8], [UR6], UR16 ;  /* 0x00000008060083b4 */ /* 0x0003e20008060010 */
[----:B------:R-:W-:Y:S05]  /*89a0*/  VOTEU.ALL UP0, P2 ;  /* 0x0000000000ff7886 */ /* 0x000fea0001000000 */
[----:B-1----:R-:W-:Y:S01]  /*89b0*/  @!UP0 UMOV UR8, UR18 ;  /* 0x0000001200088c82 */ /* 0x002fe20008000000 */
[----:B------:R-:W-:Y:S01]  /*89c0*/  @!UP0 UMOV UR9, UR5 ;  /* 0x0000000500098c82 */ /* 0x000fe20008000000 */
[----:B------:R-:W-:Y:S01]  /*89d0*/  @!UP0 UMOV UR10, UR21 ;  /* 0x00000015000a8c82 */ /* 0x000fe20008000000 */
[----:B---3--:R-:W-:Y:S01]  /*89e0*/  UPRMT UR5, UR22, 0x654, UR5 ;  /* 0x0000065416057896 */ /* 0x008fe20008000005 */
[----:B------:R1:W-:Y:S01]  /*89f0*/  @!UP0 UTMALDG.5D.IM2COL [UR8], [UR6], UR16 ;  /* 0x00000008060083b4 */ /* 0x0003e20008060010 */
[----:B------:R3:W-:Y:S07]  /*8a00*/  @!P2 SYNCS.ARRIVE.TRANS64.RED.A0TR RZ, [UR17+0x80], R0 ;  /* 0x00008000ffffa9a7 */ /* 0x0007ee0008300411 */
[----:B------:R-:W-:Y:S01]  /*8a10*/  SYNCS.ARRIVE.TRANS64.RED.A1T0 RZ, [UR5], RZ ;  /* 0x000000ffffff79a7 */ /* 0x000fe20008100405 */
[----:B-1----:R-:W-:Y:S09]  /*8a20*/  ULEA UR6, UR4, UR27, 0x3 ;  /* 0x0000001b04067291 */ /* 0x002ff2000f8e18ff */
[----:B------:R-:W1:Y:S02]  /*8a30*/  SYNCS.PHASECHK.TRANS64.TRYWAIT P1, [UR6+0x98], R9 ;  /* 0x00009809ff0075a7 */ /* 0x000e640008021106 */
[----:B-1-3--:R-:W-:Y:S05]  /*8a40*/  @!P1 BRA `(.L_x_90) ;  /* 0x0000003800189947 */ /* 0x00afea0003800000 */
.L_x_169:
[----:B------:R-:W-:Y:S01]  /*8a50*/  UIADD3 UR5, UPT, UPT, UR4, 0x1, URZ ;  /* 0x0000000104057890 */ /* 0x000fe2000fffe0ff */
[----:B-1----:R-:W-:Y:S01]  /*8a60*/  @!P2 IMAD.MOV.U32 R0, RZ, 0x20, RZ ;  /* 0x00000020ff00a824 */ /* 0x002fe200078e00ff */
[----:B------:R-:W-:Y:S01]  /*8a70*/  UIADD3 UR17, UPT, UPT, UR6, 0x80, URZ ;  /* 0x0000008006117890 */ /* 0x000fe2000fffe0ff */
[----:B------:R-:W1:Y:S01]  /*8a80*/  S2UR UR55, SR_CgaCtaId ;  /* 0x00000000003779c3 */ /* 0x000e620000008800 */
[----:B------:R-:W-:Y:S01]  /*8a90*/  UISETP.NE.AND UP0, UPT, UR5, 0x3, UPT ;  /* 0x000000030500788c */ /* 0x000fe2000bf05270 */
[----:B------:R-:W-:Y:S01]  /*8aa0*/  @!P2 IMAD.MOV.U32 R0, RZ, 0x400, R0 ;  /* 0x00000400ff00a824 */ /* 0x000fe200078e0000 */
[----:B------:R-:W-:Y:S01]  /*8ab0*/  UPLOP3.LUT UP4, UPT, UPT, UPT, UPT, 0x80, 0x8 ;  /* 0x000000000008789c */ /* 0x000fe20003f8f070 */
[----:B------:R-:W-:Y:S01]  /*8ac0*/  @!P2 IADD3 R2, P0, PT, R12, 0x680, RZ ;  /* 0x000006800c02a810 */ /* 0x000fe20007f1e0ff */
[----:B------:R-:W-:Y:S01]  /*8ad0*/  USEL UR29, UR5, URZ, UP0 ;  /* 0x000000ff051d7287 */ /* 0x000fe20008000000 */
[----:B------:R-:W-:Y:S01]  /*8ae0*/  R2UR UR54, R58 ;  /* 0x000000003a3672ca */ /* 0x000fe200000e0000 */
[----:B------:R-:W-:Y:S01]  /*8af0*/  USEL UR28, URZ, 0x1, UP0 ;  /* 0x00000001ff1c7887 */ /* 0x000fe20008000000 */
[----:B------:R-:W-:Y:S01]  /*8b00*/  @!P2 R2UR UR5, R0 ;  /* 0x000000000005a2ca */ /* 0x000fe200000e0000 */
[----:B------:R-:W-:Y:S01]  /*8b10*/  UMOV UR20, UR12 ;  /* 0x0000000c00147c82 */ /* 0x000fe20008000000 */
[----:B------:R-:W-:Y:S01]  /*8b20*/  UMOV UR21, UR13 ;  /* 0x0000000d00157c82 */ /* 0x000fe20008000000 */
[----:B------:R-:W-:Y:S01]  /*8b30*/  UMOV UR22, UR14 ;  /* 0x0000000e00167c82 */ /* 0x000fe20008000000 */
[----:B------:R-:W-:Y:S01]  /*8b40*/  VOTEU.ALL UP0, P2 ;  /* 0x0000000000ff7886 */ /* 0x000fe20001000000 */
[----:B------:R-:W-:Y:S01]  /*8b50*/  @!P2 IMAD.X R0, RZ, RZ, R13, P0 ;  /* 0x000000ffff00a224 */ /* 0x000fe200000e060d */
[----:B------:R-:W-:Y:S01]  /*8b60*/  UMOV UR9, UR17 ;  /* 0x0000001100097c82 */ /* 0x000fe20008000000 */
[----:B------:R-:W-:Y:S02]  /*8b70*/  R2UR UR43, R59 ;  /* 0x000000003b2b72ca */ /* 0x000fe400000e0000 */
[----:B------:R-:W-:Y:S01]  /*8b80*/  @!UP0 ULEA UR4, UR4, UR27, 0xd ;  /* 0x0000001b04048291 */ /* 0x000fe2000f8e68ff */
[----:B------:R-:W-:Y:S01]  /*8b90*/  LOP3.LUT R8, R8, 0x1, RZ, 0x3c, !PT ;  /* 0x0000000108087812 */ /* 0x000fe200078e3cff */
[----:B------:R-:W-:Y:S01]  /*8ba0*/  @!UP0 UIADD3 UR18, UPT, UPT, UR19, 0x10, URZ ;  /* 0x0000001013128890 */ /* 0x000fe2000fffe0ff */
[----:B------:R-:W-:Y:S01]  /*8bb0*/  LOP3.LUT R10, R10, UR28, RZ, 0x3c, !PT ;  /* 0x0000001c0a0a7c12 */ /* 0x000fe2000f8e3cff */
[----:B------:R-:W-:Y:S02]  /*8bc0*/  @!UP0 UIADD3 UR16, UPT, UPT, UR4, 0x200, URZ ;  /* 0x0000020004108890 */ /* 0x000fe4000fffe0ff */
[----:B------:R-:W-:Y:S01]  /*8bd0*/  @!UP0 UIADD3 UR8, UPT, UPT, UR4, 0x1200, URZ ;  /* 0x0000120004088890 */ /* 0x000fe2000fffe0ff */
[----:B------:R-:W-:Y:S01]  /*8be0*/  @!P2 R2UR UR4, R0 ;  /* 0x000000000004a2ca */ /* 0x000fe200000e0000 */
[----:B------:R-:W-:Y:S01]  /*8bf0*/  @!UP0 UPRMT UR7, UR5, 0x5410, URZ ;  /* 0x0000541005078896 */ /* 0x000fe200080000ff */
[----:B------:R-:W-:Y:S01]  /*8c00*/  @!P2 R2UR UR5, R2 ;  /* 0x000000000205a2ca */ /* 0x000fe200000e0000 */
[----:B------:R-:W-:Y:S01]  /*8c10*/  @!UP0 UIADD3 UR10, UPT, UPT, UR19, 0x30, URZ ;  /* 0x00000030130a8890 */ /* 0x000fe2000fffe0ff */
[----:B------:R-:W-:Y:S02]  /*8c20*/  VOTEU.ALL UP0, P2 ;  /* 0x0000000000ff7886 */ /* 0x000fe40001000000 */
[----:B------:R-:W-:Y:S01]  /*8c30*/  UMOV UR19, UR11 ;  /* 0x0000000b00137c82 */ /* 0x000fe20008000000 */
[----:B------:R-:W-:Y:S06]  /*8c40*/  UIADD3 UR43, UPT, UPT, UR23, UR43, URZ ;  /* 0x0000002b172b7290 */ /* 0x000fec000fffe0ff */
[----:B------:R-:W-:Y:S02]  /*8c50*/  IMAD.U32 R5, RZ, RZ, UR4 ;  /* 0x00000004ff057e24 */ /* 0x000fe4000f8e00ff */
[----:B------:R-:W-:Y:S03]  /*8c60*/  IMAD.U32 R4, RZ, RZ, UR5 ;  /* 0x00000005ff047e24 */ /* 0x000fe6000f8e00ff */
[----:B------:R-:W-:Y:S02]  /*8c70*/  @!P2 R2UR UR5, R5 ;  /* 0x000000000505a2ca */ /* 0x000fe400000e0000 */
[----:B------:R-:W-:Y:S11]  /*8c80*/  @!P2 R2UR UR4, R4 ;  /* 0x000000000404a2ca */ /* 0x000ff600000e0000 */
[----:B------:R-:W-:Y:S02]  /*8c90*/  @!UPT UIADD3 URZ, UPT, UPT, URZ, URZ, URZ ;  /* 0x000000fffffff290 */ /* 0x000fe4000fffe0ff */
[----:B------:R3:W-:Y:S01]  /*8ca0*/  @!UP0 UTMALDG.5D.IM2COL [UR16], [UR4], UR7 ;  /* 0x00000010040083b4 */ /* 0x0007e20008060007 */
[----:B------:R-:W-:Y:S05]  /*8cb0*/  VOTEU.ALL UP0, P2 ;  /* 0x0000000000ff7886 */ /* 0x000fea0001000000 */
[----:B------:R1:W-:Y:S01]  /*8cc0*/  @!UP0 UTMALDG.5D.IM2COL [UR8], [UR4], UR7 ;  /* 0x00000008040083b4 */ /* 0x0003e20008060007 */
[----:B------:R4:W-:Y:S01]  /*8cd0*/  @!P2 SYNCS.ARRIVE.TRANS64.RED.A0TR RZ, [UR6+0x80], R3 ;  /* 0x00008003ffffa9a7 */ /* 0x0009e20008300406 */
[----:B---3--:R-:W-:Y:S02]  /*8ce0*/  UIADD3 UR19, UPT, UPT, UR15, UR54, URZ ;  /* 0x000000360f137290 */ /* 0x008fe4000fffe0ff */
[----:B-1----:R-:W-:Y:S09]  /*8cf0*/  UPRMT UR4, UR55, 0x654, UR17 ;  /* 0x0000065437047896 */ /* 0x002ff20008000011 */
[----:B------:R-:W-:Y:S01]  /*8d00*/  SYNCS.ARRIVE.TRANS64.RED.A1T0 RZ, [UR4], RZ ;  /* 0x000000ffffff79a7 */ /* 0x000fe20008100404 */
[----:B------:R-:W-:Y:S05]  /*8d10*/  BRA.U UP2, `(.L_x_91) ;  /* 0xfffffff102507547 */ /* 0x000fea000b83ffff */
[----:B------:R-:W-:Y:S01]  /*8d20*/  UIADD3 UR27, UPT, UPT, UR27, 0x98, URZ ;  /* 0x000000981b1b7890 */ /* 0x000fe2000fffe0ff */
[----:B----4-:R-:W-:-:S03]  /*8d30*/  SHF.L.U32 R3, R10, 0x1f, RZ ;  /* 0x0000001f0a037819 */ /* 0x010fc600000006ff */
[----:B------:R-:W-:-:S09]  /*8d40*/  ULEA UR4, UR29, UR27, 0x3 ;  /* 0x0000001b1d047291 */ /* 0x000fd2000f8e18ff */
[----:B------:R-:W1:Y:S02]  /*8d50*/  SYNCS.PHASECHK.TRANS64.TRYWAIT P0, [UR4], R3 ;  /* 0x00000003ff0075a7 */ /* 0x000e640008001104 */
[----:B-1----:R-:W-:Y:S05]  /*8d60*/  @!P0 BRA `(.L_x_92) ;  /* 0x0000003400688947 */ /* 0x002fea0003800000 */
.L_x_171:
[----:B------:R-:W-:-:S04]  /*8d70*/  UIADD3 UR4, UPT, UPT, UR29, 0x1, URZ ;  /* 0x000000011d047890 */ /* 0x000fc8000fffe0ff */
[----:B------:R-:W-:-:S04]  /*8d80*/  UISETP.NE.AND UP0, UPT, UR4, 0x3, UPT ;  /* 0x000000030400788c */ /* 0x000fc8000bf05270 */
[----:B------:R-:W-:Y:S02]  /*8d90*/  USEL UR6, URZ, 0x1, UP0 ;  /* 0x00000001ff067887 */ /* 0x000fe40008000000 */
[----:B------:R-:W-:-:S04]  /*8da0*/  USEL UR4, UR4, URZ, UP0 ;  /* 0x000000ff04047287 */ /* 0x000fc80008000000 */
[----:B------:R-:W-:Y:S01]  /*8db0*/  ULEA UR5, UR4, UR27, 0x3 ;  /* 0x0000001b04057291 */ /* 0x000fe2000f8e18ff */
[----:B------:R-:W-:-:S04]  /*8dc0*/  LOP3.LUT R10, R10, UR6, RZ, 0x3c, !PT ;  /* 0x000000060a0a7c12 */ /* 0x000fc8000f8e3cff */
[----:B-1----:R-:W-:-:S04]  /*8dd0*/  SHF.L.U32 R3, R10, 0x1f, RZ ;  /* 0x0000001f0a037819 */ /* 0x002fc800000006ff */
[----:B------:R-:W1:Y:S02]  /*8de0*/  SYNCS.PHASECHK.TRANS64.TRYWAIT P0, [UR5], R3 ;  /* 0x00000003ff0075a7 */ /* 0x000e640008001105 */
[----:B-1----:R-:W-:Y:S05]  /*8df0*/  @!P0 BRA `(.L_x_93) ;  /* 0x00000034005c8947 */ /* 0x002fea0003800000 */
.L_x_173:
[----:B------:R-:W-:-:S04]  /*8e00*/  UIADD3 UR4, UPT, UPT, UR4, 0x1, URZ ;  /* 0x0000000104047890 */ /* 0x000fc8000fffe0ff */
[----:B------:R-:W-:-:S04]  /*8e10*/  UISETP.NE.AND UP0, UPT, UR4, 0x3, UPT ;  /* 0x000000030400788c */ /* 0x000fc8000bf05270 */
[----:B------:R-:W-:Y:S02]  /*8e20*/  USEL UR5, URZ, 0x1, UP0 ;  /* 0x00000001ff057887 */ /* 0x000fe40008000000 */
[----:B------:R-:W-:-:S04]  /*8e30*/  USEL UR4, UR4, URZ, UP0 ;  /* 0x000000ff04047287 */ /* 0x000fc80008000000 */
[----:B------:R-:W-:Y:S01]  /*8e40*/  ULEA UR4, UR4, UR27, 0x3 ;  /* 0x0000001b04047291 */ /* 0x000fe2000f8e18ff */
[----:B-1----:R-:W-:-:S04]  /*8e50*/  LOP3.LUT R3, R10, UR5, RZ, 0x3c, !PT ;  /* 0x000000050a037c12 */ /* 0x002fc8000f8e3cff */
[----:B------:R-:W-:Y:S01]  /*8e60*/  SHF.L.U32 R3, R3, 0x1f, RZ ;  /* 0x0000001f03037819 */ /* 0x000fe200000006ff */
[----:B------:R-:W-:-:S07]  /*8e70*/  IMAD.U32 R0, RZ, RZ, UR4 ;  /* 0x00000004ff007e24 */ /* 0x000fce000f8e00ff */
.L_x_94:
[----:B-1----:R1:W3:Y:S02]  /*8e80*/  SYNCS.PHASECHK.TRANS64.TRYWAIT P0, [R0+URZ], R3 ;  /* 0x00000003000075a7 */ /* 0x0022e400080011ff */
[----:B---3--:R-:W-:Y:S05]  /*8e90*/  @!P0 NANOSLEEP.SYNCS 0x989680 ;  /* 0x009896800000895d */ /* 0x008fea0003900000 */
[----:B------:R-:W3:Y:S02]  /*8ea0*/  @!P0 SYNCS.PHASECHK.TRANS64 P0, [R0+URZ], R3 ;  /* 0x00000003000085a7 */ /* 0x000ee400080010ff */
[----:B--23--:R-:W-:Y:S05]  /*8eb0*/  @P0 EXIT ;  /* 0x000000000000094d */ /* 0x00cfea0003800000 */
[----:B------:R-:W-:Y:S05]  /*8ec0*/  BRA `(.L_x_94) ;  /* 0xfffffffc00ec7947 */ /* 0x000fea000383ffff */
.L_x_82:
[----:B------:R-:W-:-:S06]  /*8ed0*/  UISETP.GE.AND UP0, UPT, UR18, 0x4, UPT ;  /* 0x000000041200788c */ /* 0x000fcc000bf06270 */
[----:B------:R-:W-:-:S13]  /*8ee0*/  PLOP3.LUT P0, PT, PT, PT, UP0, 0x80, 0x8 ;  /* 0x000000000008781c */ /* 0x000fda0003f0f008 */
[----:B-1----:R-:W-:Y:S05]  /*8ef0*/  @!P0 EXIT ;  /* 0x000000000000894d */ /* 0x002fea0003800000 */
[----:B------:R-:W1:Y:S08]  /*8f00*/  S2UR UR4, SR_CgaCtaId ;  /* 0x00000000000479c3 */ /* 0x000e700000008800 */
[----:B------:R-:W-:Y:S01]  /*8f10*/  BAR.SYNC.DEFER_BLOCKING 0x6, 0xa0 ;  /* 0x0182800000007b1d */ /* 0x000fe20000010000 */
[C---:B------:R-:W-:Y:S01]  /*8f20*/  IMAD.SHL.U32 R0, R61.reuse, 0x10, RZ ;  /* 0x000000103d007824 */ /* 0x040fe200078e00ff */
[----:B------:R-:W-:Y:S01]  /*8f30*/  LOP3.LUT R67, R61, 0x60, RZ, 0xc0, !PT ;  /* 0x000000603d437812 */ /* 0x000fe200078ec0ff */
[----:B------:R-:W-:Y:S01]  /*8f40*/  IMAD.SHL.U32 R3, R57, 0x200, RZ ;  /* 0x0000020039037824 */ /* 0x000fe200078e00ff */
[C---:B------:R-:W-:Y:S01]  /*8f50*/  LOP3.LUT R62, R61.reuse, 0x2, RZ, 0xc0, !PT ;  /* 0x000000023d3e7812 */ /* 0x040fe200078ec0ff */
[C---:B------:R-:W-:Y:S01]  /*8f60*/  IMAD.SHL.U32 R5, R61.reuse, 0x2, RZ ;  /* 0x000000023d057824 */ /* 0x040fe200078e00ff */
[----:B------:R-:W-:Y:S01]  /*8f70*/  UMOV UR45, 0x400 ;  /* 0x00000400002d7882 */ /* 0x000fe20000000000 */
[C---:B------:R-:W-:Y:S01]  /*8f80*/  LOP3.LUT R66, R0.reuse, 0x590, RZ, 0xc0, !PT ;  /* 0x0000059000427812 */ /* 0x040fe200078ec0ff */
[----:B------:R-:W2:Y:S01]  /*8f90*/  LDC.64 R54, c[0x0][0x9b0] ;  /* 0x00026c00ff367b82 */ /* 0x000ea20000000a00 */
[----:B------:R-:W-:Y:S01]  /*8fa0*/  LOP3.LUT R0, R0, 0x60, RZ, 0xc0, !PT ;  /* 0x0000006000007812 */ /* 0x000fe200078ec0ff */
[----:B------:R-:W-:Y:S01]  /*8fb0*/  IMAD.U32 R23, R61, 0x10000, RZ ;  /* 0x000100003d177824 */ /* 0x000fe200078e00ff */
[----:B------:R-:W-:Y:S01]  /*8fc0*/  LOP3.LUT R66, R66, 0x200, R3, 0xf8, !PT ;  /* 0x0000020042427812 */ /* 0x000fe200078ef803 */
[----:B------:R-:W-:Y:S01]  /*8fd0*/  IMAD.MOV.U32 R22, RZ, RZ, RZ ;  /* 0x000000ffff167224 */ /* 0x000fe200078e00ff */
[----:B------:R-:W-:Y:S01]  /*8fe0*/  LOP3.LUT R5, R0, 0xc, R5, 0xf8, !PT ;  /* 0x0000000c00057812 */ /* 0x000fe200078ef805 */
[----:B------:R-:W-:Y:S01]  /*8ff0*/  IMAD.SHL.U32 R0, R57, 0x200000, RZ ;  /* 0x0020000039007824 */ /* 0x000fe200078e00ff */
[----:B------:R-:W-:Y:S01]  /*9000*/  LOP3.LUT R61, R61, 0x4, RZ, 0xc0, !PT ;  /* 0x000000043d3d7812 */ /* 0x000fe200078ec0ff */
[----:B------:R-:W3:Y:S01]  /*9010*/  LDC.64 R52, c[0x0][0x9a8] ;  /* 0x00026a00ff347b82 */ /* 0x000ee20000000a00 */
[----:B------:R-:W-:Y:S01]  /*9020*/  LOP3.LUT R66, R66, R5, RZ, 0xfc, !PT ;  /* 0x0000000542427212 */ /* 0x000fe200078efcff */
[----:B------:R-:W-:Y:S01]  /*9030*/  IMAD.MOV.U32 R64, RZ, RZ, RZ ;  /* 0x000000ffff407224 */ /* 0x000fe200078e00ff */
[----:B------:R-:W-:Y:S01]  /*9040*/  LOP3.LUT R0, R0, 0x200000, RZ, 0xc0, !PT ;  /* 0x0020000000007812 */ /* 0x000fe200078ec0ff */
[----:B------:R-:W-:Y:S01]  /*9050*/  IMAD.MOV.U32 R63, RZ, RZ, RZ ;  /* 0x000000ffff3f7224 */ /* 0x000fe200078e00ff */
[----:B------:R-:W-:Y:S01]  /*9060*/  IADD3 R65, PT, PT, -R61, 0x2, RZ ;  /* 0x000000023d417810 */ /* 0x000fe20007ffe1ff */
[----:B------:R-:W-:Y:S01]  /*9070*/  IMAD.MOV R62, RZ, RZ, -R62 ;  /* 0x000000ffff3e7224 */ /* 0x000fe200078e0a3e */
[----:B-1----:R-:W-:Y:S01]  /*9080*/  ULEA UR45, UR4, UR45, 0x18 ;  /* 0x0000002d042d7291 */ /* 0x002fe2000f8ec0ff */
[----:B------:R-:W-:Y:S01]  /*9090*/  LOP3.LUT R23, R0, 0x400000, R23, 0xf8, !PT ;  /* 0x0040000000177812 */ /* 0x000fe200078ef817 */
[----:B------:R-:W-:Y:S01]  /*90a0*/  IMAD.MOV R61, RZ, RZ, -R61 ;  /* 0x000000ffff3d7224 */ /* 0x000fe200078e0a3d */
[----:B------:R-:W1:Y:S01]  /*90b0*/  LDCU UR59, c[0x0][0x370] ;  /* 0x00006e00ff3b77ac */ /* 0x000e620008000800 */
[----:B------:R-:W-:Y:S01]  /*90c0*/  IMAD.SHL.U32 R65, R65, 0x10, RZ ;  /* 0x0000001041417824 */ /* 0x000fe200078e00ff */
[----:B------:R-:W-:-:S04]  /*90d0*/  UIADD3 UR4, UPT, UPT, UR45, 0x200, URZ ;  /* 0x000002002d047890 */ /* 0x000fc8000fffe0ff */
[----:B------:R-:W4:Y:S01]  /*90e0*/  LDS R2, [UR45+0x110] ;  /* 0x0001102dff027984 */ /* 0x000f220008000800 */
[----:B------:R-:W1:Y:S01]  /*90f0*/  LDCU UR39, c[0x0][0xc0c] ;  /* 0x00018180ff2777ac */ /* 0x000e620008000800 */
[----:B------:R-:W-:Y:S01]  /*9100*/  IMAD.U32 R0, RZ, RZ, UR4 ;  /* 0x00000004ff007e24 */ /* 0x000fe2000f8e00ff */
[----:B------:R-:W-:Y:S01]  /*9110*/  LEA R66, R66, UR4, 0x2 ;  /* 0x0000000442427c11 */ /* 0x000fe2000f8e10ff */
[----:B------:R-:W1:Y:S01]  /*9120*/  LDCU UR38, c[0x0][0xc30] ;  /* 0x00018600ff2677ac */ /* 0x000e620008000800 */
[----:B------:R-:W1:Y:S01]  /*9130*/  LDCU.64 UR56, c[0x0][0x988] ;  /* 0x00013100ff3877ac */ /* 0x000e620008000a00 */
[----:B------:R-:W1:Y:S01]  /*9140*/  LDCU.64 UR40, c[0x0][0xc28] ;  /* 0x00018500ff2877ac */ /* 0x000e620008000a00 */
[----:B------:R-:W1:Y:S01]  /*9150*/  LDCU.64 UR62, c[0x0][0x990] ;  /* 0x00013200ff3e77ac */ /* 0x000e620008000a00 */
[----:B------:R-:W1:Y:S01]  /*9160*/  LDCU.128 UR52, c[0x0][0xc10] ;  /* 0x00018200ff3477ac */ /* 0x000e620008000c00 */
[----:B------:R-:W1:Y:S01]  /*9170*/  LDCU UR58, c[0x0][0x374] ;  /* 0x00006e80ff3a77ac */ /* 0x000e620008000800 */
[----:B------:R-:W-:Y:S01]  /*9180*/  UMOV UR51, 0x1 ;  /* 0x0000000100337882 */ /* 0x000fe20000000000 */
[----:B------:R-:W-:Y:S01]  /*9190*/  UMOV UR48, URZ ;  /* 0x000000ff00307c82 */ /* 0x000fe20008000000 */
[----:B------:R-:W-:Y:S01]  /*91a0*/  UMOV UR50, URZ ;  /* 0x000000ff00327c82 */ /* 0x000fe20008000000 */
[----:B------:R-:W-:Y:S01]  /*91b0*/  UMOV UR49, URZ ;  /* 0x000000ff00317c82 */ /* 0x000fe20008000000 */
[C---:B----4-:R-:W-:Y:S01]  /*91c0*/  VIADD R3, R2.reuse, 0x20 ;  /* 0x0000002002037836 */ /* 0x050fe20000000000 */
[----:B------:R-:W-:-:S04]  /*91d0*/  LOP3.LUT R2, R2, 0xffff, RZ, 0xc0, !PT ;  /* 0x0000ffff02027812 */ /* 0x000fc800078ec0ff */
[----:B------:R-:W-:-:S05]  /*91e0*/  LOP3.LUT R3, R3, 0xffff, RZ, 0xc0, !PT ;  /* 0x0000ffff03037812 */ /* 0x000fca00078ec0ff */
[----:B-123--:R4:W-:Y:S02]  /*91f0*/  STL.64 [R1], R2 ;  /* 0x0000000201007387 */ /* 0x00e9e40000100a00 */
.L_x_125:
[----:B----4-:R-:W-:Y:S04]  /*9200*/  SHF.L.U32 R3, R63, 0x1f, RZ ;  /* 0x0000001f3f037819 */ /* 0x010fe800000006ff */
[----:B-1----:R-:W1:Y:S02]  /*9210*/  SYNCS.PHASECHK.TRANS64.TRYWAIT P0, [UR45+0xc0], R3 ;  /* 0x0000c003ff0075a7 */ /* 0x002e64000800112d */
[----:B-12---:R-:W-:Y:S05]  /*9220*/  @!P0 BRA `(.L_x_95) ;  /* 0x0000003000688947 */ /* 0x006fea0003800000 */
.L_x_175:
[----:B------:R-:W-:Y:S01]  /*9230*/  LEA R2, R22, UR42, 0x2 ;  /* 0x0000002a16027c11 */ /* 0x000fe2000f8e10ff */
[----:B------:R-:W2:Y:S01]  /*9240*/  LDS.128 R4, [UR45+0x100] ;  /* 0x0001002dff047984 */ /* 0x000ea20008000c00 */
[----:B------:R-:W-:Y:S02]  /*9250*/  UIADD3 UR4, UPT, UPT, UR45, 0xc8, URZ ;  /* 0x000000c82d047890 */ /* 0x000fe4000fffe0ff */
[----:B------:R-:W-:Y:S01]  /*9260*/  UISETP.GE.AND UP0, UPT, UR47, 0x1, UPT ;  /* 0x000000012f00788c */ /* 0x000fe2000bf06270 */
[----:B------:R-:W-:Y:S01]  /*9270*/  @!PT LDS RZ, [RZ] ;  /* 0x00000000fffff984 */ /* 0x000fe20000000800 */
[----:B------:R-:W-:Y:S01]  /*9280*/  @!PT LDS RZ, [RZ] ;  /* 0x00000000fffff984 */ /* 0x000fe20000000800 */
[----:B------:R-:W-:Y:S01]  /*9290*/  @!PT LDS RZ, [RZ] ;  /* 0x00000000fffff984 */ /* 0x000fe20000000800 */
[----:B------:R-:W-:Y:S01]  /*92a0*/  @!PT LDS RZ, [RZ] ;  /* 0x00000000fffff984 */ /* 0x000fe20000000800 */
[----:B------:R3:W-:Y:S06]  /*92b0*/  MEMBAR.ALL.CTA ;  /* 0x0000000000007992 */ /* 0x0007ec0000008000 */
[----:B---3--:R-:W3:Y:S01]  /*92c0*/  FENCE.VIEW.ASYNC.S ;  /* 0x00000000000073c6 */ /* 0x008ee20000000000 */
[----:B------:R-:W-:Y:S09]  /*92d0*/  UPRMT UR4, URZ, 0x654, UR4 ;  /* 0x00000654ff047896 */ /* 0x000ff20008000004 */
[----:B---3--:R-:W-:Y:S01]  /*92e0*/  SYNCS.ARRIVE.TRANS64.RED.A1T0 RZ, [UR4], RZ ;  /* 0x000000ffffff79a7 */ /* 0x008fe20008100404 */
[----:B------:R-:W5:Y:S01]  /*92f0*/  LDL R2, [R2] ;  /* 0x0000000002027983 */ /* 0x000f620000100800 */
[----:B--2---:R-:W-:Y:S11]  /*9300*/  LOP3.LUT P0, RZ, R6, 0x1, RZ, 0xc0, !PT ;  /* 0x0000000106ff7812 */ /* 0x004ff6000780c0ff */
[----:B------:R-:W-:Y:S02]  /*9310*/  @!UPT UIADD3 URZ, UPT, UPT, URZ, URZ, URZ ;  /* 0x000000fffffff290 */ /* 0x000fe4000fffe0ff */
[----:B------:R-:W-:Y:S01]  /*9320*/  VOTEU.ANY UP1, P0 ;  /* 0x0000000000ff7886 */ /* 0x000fe20000020100 */
[----:B------:R-:W-:Y:S01]  /*9330*/  PLOP3.LUT P0, PT, PT, PT, UP1, 0x80, 0x8 ;  /* 0x000000000008781c */ /* 0x000fe20003f0f018 */
[----:B------:R-:W-:Y:S11]  /*9340*/  UP2UR UR60, UPR, URZ, 0x2 ;  /* 0x00000002ff3c7883 */ /* 0x000ff60008000000 */
[----:B------:R-:W-:Y:S01]  /*9350*/  @!UPT UIADD3 URZ, UPT, UPT, URZ, URZ, URZ ;  /* 0x000000fffffff290 */ /* 0x000fe2000fffe0ff */
[----:B-1----:R-:W-:Y:S02]  /*9360*/  @P0 MOV R3, R4 ;  /* 0x0000000400030202 */ /* 0x002fe40000000f00 */
[----:B------:R-:W-:Y:S02]  /*9370*/  @P0 LOP3.LUT R0, R5, 0xffff, RZ, 0xc0, !PT ;  /* 0x0000ffff05000812 */ /* 0x000fe400078ec0ff */
[----:B------:R-:W-:Y:S02]  /*9380*/  @P0 R2UR UR5, R3 ;  /* 0x00000000030502ca */ /* 0x000fe400000e0000 */
[----:B------:R-:W-:Y:S11]  /*9390*/  @P0 R2UR UR4, R0 ;  /* 0x00000000000402ca */ /* 0x000ff600000e0000 */
[----:B------:R-:W-:Y:S02]  /*93a0*/  @UP1 UMOV UR37, UR5 ;  /* 0x0000000500251c82 */ /* 0x000fe40008000000 */
[----:B------:R-:W-:Y:S01]  /*93b0*/  @UP1 UMOV UR36, UR4 ;  /* 0x0000000400241c82 */ /* 0x000fe20008000000 */
[----:B------:R-:W-:Y:S05]  /*93c0*/  BRA.U !UP0, `(.L_x_96) ;  /* 0x0000000108cc7547 */ /* 0x000fea000b800000 */
[----:B------:R-:W1:Y:S01]  /*93d0*/  LDCU UR9, c[0x0][0xc20] ;  /* 0x00018400ff0977ac */ /* 0x000e620008000800 */
[----:B------:R-:W-:Y:S02]  /*93e0*/  UIMAD.WIDE.U32 UR4, UR58, UR55, URZ ;  /* 0x000000373a0472a5 */ /* 0x000fe4000f8e00ff */
[----:B------:R-:W-:Y:S02]  /*93f0*/  UIMAD.WIDE.U32 UR6, UR59, UR52, URZ ;  /* 0x000000343b0672a5 */ /* 0x000fe4000f8e00ff */
[----:B------:R-:W-:Y:S02]  /*9400*/  UIMAD.WIDE.U32 UR10, UR36, UR55, URZ ;  /* 0x00000037240a72a5 */ /* 0x000fe4000f8e00ff */
[----:B------:R-:W-:Y:S02]  /*9410*/  UISETP.NE.AND UP0, UPT, UR54, 0x1, UPT ;  /* 0x000000013600788c */ /* 0x000fe4000bf05270 */
[----:B------:R-:W-:Y:S02]  /*9420*/  UISETP.NE.AND UP1, UPT, UR39, 0x1, UPT ;  /* 0x000000012700788c */ /* 0x000fe4000bf25270 */
[----:B------:R-:W-:Y:S02]  /*9430*/  UISETP.NE.AND UP2, UPT, UR47, 0x1, UPT ;  /* 0x000000012f00788c */ /* 0x000fe4000bf45270 */
[----:B------:R-:W-:Y:S01]  /*9440*/  UIMAD.WIDE.U32 UR12, UR37, UR52, URZ ;  /* 0x00000034250c72a5 */ /* 0x000fe2000f8e00ff */
[----:B------:R-:W-:Y:S01]  /*9450*/  UMOV UR4, UR5 ;  /* 0x0000000500047c82 */ /* 0x000fe20008000000 */
[----:B------:R-:W-:Y:S01]  /*9460*/  UMOV UR6, UR11 ;  /* 0x0000000b00067c82 */ /* 0x000fe20008000000 */
[----:B-1----:R-:W-:Y:S03]  /*9470*/  USHF.R.U32.HI UR8, URZ, UR9, UR4 ;  /* 0x00000009ff087299 */ /* 0x002fe60008011604 */
[----:B------:R-:W-:Y:S02]  /*9480*/  UMOV UR4, UR7 ;  /* 0x0000000700047c82 */ /* 0x000fe40008000000 */
[----:B------:R-:W-:Y:S02]  /*9490*/  USHF.R.U32.HI UR5, URZ, UR53, UR4 ;  /* 0x00000035ff057299 */ /* 0x000fe40008011604 */
[----:B------:R-:W-:Y:S02]  /*94a0*/  USEL UR4, UR58, UR8, !UP0 ;  /* 0x000000083a047287 */ /* 0x000fe4000c000000 */
[----:B------:R-:W-:Y:S02]  /*94b0*/  USHF.R.U32.HI UR8, URZ, UR9, UR6 ;  /* 0x00000009ff087299 */ /* 0x000fe40008011606 */
[----:B------:R-:W-:Y:S02]  /*94c0*/  UIMAD.WIDE.U32 UR6, UR4, UR40, URZ ;  /* 0x00000028040672a5 */ /* 0x000fe4000f8e00ff */
[----:B------:R-:W-:Y:S02]  /*94d0*/  USEL UR9, UR59, UR5, !UP1 ;  /* 0x000000053b097287 */ /* 0x000fe4000c800000 */
[----:B------:R-:W-:Y:S02]  /*94e0*/  USEL UR8, UR36, UR8, !UP0 ;  /* 0x0000000824087287 */ /* 0x000fe4000c000000 */
[----:B------:R-:W-:Y:S01]  /*94f0*/  UIMAD.WIDE.U32 UR10, UR9, UR40, URZ ;  /* 0x00000028090a72a5 */ /* 0x000fe2000f8e00ff */
[----:B------:R-:W-:Y:S01]  /*9500*/  UMOV UR6, UR7 ;  /* 0x0000000700067c82 */ /* 0x000fe20008000000 */
[----:B------:R-:W-:Y:S01]  /*9510*/  UMOV UR5, UR13 ;  /* 0x0000000d00057c82 */ /* 0x000fe20008000000 */
[----:B------:R-:W-:Y:S02]  /*9520*/  @UP2 USHF.R.U32.HI UR4, URZ, UR41, UR6 ;  /* 0x00000029ff042299 */ /* 0x000fe40008011606 */
[----:B------:R-:W-:Y:S02]  /*9530*/  USHF.R.U32.HI UR5, URZ, UR53, UR5 ;  /* 0x00000035ff057299 */ /* 0x000fe40008011605 */
[----:B------:R-:W-:Y:S02]  /*9540*/  UIMAD UR4, UR47, UR4, URZ ;  /* 0x000000042f0472a4 */ /* 0x000fe4000f8e02ff */
[----:B------:R-:W-:Y:S02]  /*9550*/  USEL UR5, UR37, UR5, !UP1 ;  /* 0x0000000525057287 */ /* 0x000fe4000c800000 */
[----:B------:R-:W-:Y:S01]  /*9560*/  UISETP.GE.AND UP0, UPT, UR8, UR4, UPT ;  /* 0x000000040800728c */ /* 0x000fe2000bf06270 */
[----:B------:R-:W-:Y:S01]  /*9570*/  UMOV UR6, UR11 ;  /* 0x0000000b00067c82 */ /* 0x000fe20008000000 */
[----:B------:R-:W-:Y:S02]  /*9580*/  UIMAD.WIDE.U32 UR10, UR8, UR40, URZ ;  /* 0x00000028080a72a5 */ /* 0x000fe4000f8e00ff */
[----:B------:R-:W-:Y:S04]  /*9590*/  @UP2 USHF.R.U32.HI UR9, URZ, UR41, UR6 ;  /* 0x00000029ff092299 */ /* 0x000fe80008011606 */
[----:B------:R-:W-:Y:S01]  /*95a0*/  UIMAD UR6, UR47, UR9, URZ ;  /* 0x000000092f0672a4 */ /* 0x000fe2000f8e02ff */
[----:B------:R-:W-:Y:S03]  /*95b0*/  UMOV UR4, UR11 ;  /* 0x0000000b00047c82 */ /* 0x000fe60008000000 */
[----:B------:R-:W-:Y:S02]  /*95c0*/  UISETP.GE.OR UP0, UPT, UR5, UR6, UP0 ;  /* 0x000000060500728c */ /* 0x000fe40008706670 */
[----:B------:R-:W-:Y:S02]  /*95d0*/  USHF.R.U32.HI UR4, URZ, UR41, UR4 ;  /* 0x00000029ff047299 */ /* 0x000fe40008011604 */
[----:B------:R-:W-:Y:S02]  /*95e0*/  UIMAD.WIDE.U32 UR6, UR5, UR40, URZ ;  /* 0x00000028050672a5 */ /* 0x000fe4000f8e00ff */
[----:B------:R-:W-:Y:S02]  /*95f0*/  USEL UR11, UR8, UR4, !UP2 ;  /* 0x00000004080b7287 */ /* 0x000fe4000d000000 */
[----:B------:R-:W-:Y:S02]  /*9600*/  UIADD3 UR6, UPT, UPT, -UR5, URZ, URZ ;  /* 0x000000ff05067290 */ /* 0x000fe4000fffe1ff */
[----:B------:R-:W-:Y:S02]  /*9610*/  UIADD3 UR10, UPT, UPT, -UR11, URZ, URZ ;  /* 0x000000ff0b0a7290 */ /* 0x000fe4000fffe1ff */
[----:B------:R-:W-:Y:S02]  /*9620*/  UIMAD UR6, UR39, UR6, UR37 ;  /* 0x00000006270672a4 */ /* 0x000fe4000f8e0225 */
[----:B------:R-:W-:Y:S01]  /*9630*/  UIMAD UR10, UR47, UR10, UR8 ;  /* 0x0000000a2f0a72a4 */ /* 0x000fe2000f8e0208 */
[----:B------:R-:W-:Y:S01]  /*9640*/  @!UP0 UMOV UR4, UR7 ;  /* 0x0000000700048c82 */ /* 0x000fe20008000000 */
[----:B------:R-:W-:Y:S02]  /*9650*/  UIADD3 UR7, UPT, UPT, -UR8, URZ, URZ ;  /* 0x000000ff08077290 */ /* 0x000fe4000fffe1ff */
[----:B------:R-:W-:Y:S04]  /*9660*/  @!UP0 USHF.R.U32.HI UR4, URZ, UR41, UR4 ;  /* 0x00000029ff048299 */ /* 0x000fe80008011604 */
[----:B------:R-:W-:Y:S04]  /*9670*/  @!UP0 USEL UR4, UR5, UR4, !UP2 ;  /* 0x0000000405048287 */ /* 0x000fe8000d000000 */
[----:B------:R-:W-:Y:S02]  /*9680*/  @!UP0 UIMAD UR9, UR9, UR10, UR4 ;  /* 0x0000000a090982a4 */ /* 0x000fe4000f8e0204 */
[----:B------:R-:W-:Y:S02]  /*9690*/  @!UP0 UIADD3 UR10, UPT, UPT, UR11, -UR4, URZ ;  /* 0x800000040b0a8290 */ /* 0x000fe4000fffe0ff */
[----:B------:R-:W-:Y:S02]  /*96a0*/  UIMAD UR4, UR54, UR7, UR36 ;  /* 0x00000007360472a4 */ /* 0x000fe4000f8e0224 */
[----:B------:R-:W-:Y:S03]  /*96b0*/  @!UP0 UIMAD UR8, UR10, UR47, UR5 ;  /* 0x0000002f0a0882a4 */ /* 0x000fe6000f8e0205 */
[----:B------:R-:W-:Y:S02]  /*96c0*/  @!UP0 UMOV UR5, UR9 ;  /* 0x0000000900058c82 */ /* 0x000fe40008000000 */
[----:B------:R-:W-:Y:S02]  /*96d0*/  UIMAD UR37, UR5, UR39, UR6 ;  /* 0x00000027052572a4 */ /* 0x000fe4000f8e0206 */
[----:B------:R-:W-:Y:S11]  /*96e0*/  UIMAD UR36, UR8, UR54, UR4 ;  /* 0x00000036082472a4 */ /* 0x000ff6000f8e0204 */
[----:B------:R-:W-:Y:S01]  /*96f0*/  @!UPT UIADD3 URZ, UPT, UPT, URZ, URZ, URZ ;  /* 0x000000fffffff290 */ /* 0x000fe2000fffe0ff */
.L_x_96:
[----:B------:R-:W-:Y:S01]  /*9700*/  UISETP.NE.AND UP0, UPT, UR38, 0x1, UPT ;  /* 0x000000012600788c */ /* 0x000fe2000bf05270 */
[----:B------:R-:W-:Y:S01]  /*9710*/  @P0 SHF.R.U32.HI R4, RZ, 0x10, R5 ;  /* 0x00000010ff040819 */ /* 0x000fe20000011605 */
[----:B------:R-:W-:Y:S02]  /*9720*/  UIADD3 UR11, UPT, UPT, UR45, 0x200, URZ ;  /* 0x000002002d0b7890 */ /* 0x000fe4000fffe0ff */
[----:B------:R-:W-:Y:S01]  /*9730*/  USHF.L.U32 UR46, UR19, 0x6, URZ ;  /* 0x00000006132e7899 */ /* 0x000fe200080006ff */
[----:B------:R-:W-:Y:S06]  /*9740*/  @P0 R2UR UR61, R4 ;  /* 0x00000000043d02ca */ /* 0x000fec00000e0000 */
[----:B------:R-:W1:Y:S01]  /*9750*/  @!UP0 LDCU.128 UR12, c[0x0][0xc10] ;  /* 0x00018200ff0c87ac */ /* 0x000e620008000c00 */
[----:B------:R-:W2:Y:S01]  /*9760*/  @!UP0 LDCU UR5, c[0x0][0xc0c] ;  /* 0x00018180ff0587ac */ /* 0x000ea20008000800 */
[----:B------:R-:W3:Y:S01]  /*9770*/  @!UP0 LDCU UR10, c[0x0][0xc20] ;  /* 0x00018400ff0a87ac */ /* 0x000ee20008000800 */
[----:B-1----:R-:W-:Y:S02]  /*9780*/  UIMAD.WIDE.U32 UR8, UR37, UR12, URZ ;  /* 0x0000000c250872a5 */ /* 0x002fe4000f8e00ff */
[----:B------:R-:W-:Y:S02]  /*9790*/  UIMAD.WIDE.U32 UR6, UR36, UR15, URZ ;  /* 0x0000000f240672a5 */ /* 0x000fe4000f8e00ff */
[----:B------:R-:W-:Y:S03]  /*97a0*/  @!UP0 UISETP.NE.AND UP1, UPT, UR14, 0x1, UPT ;  /* 0x000000010e00888c */ /* 0x000fe6000bf25270 */
[----:B------:R-:W-:Y:S01]  /*97b0*/  @!UP0 UMOV UR4, UR9 ;  /* 0x0000000900048c82 */ /* 0x000fe20008000000 */
[----:B--2---:R-:W-:Y:S02]  /*97c0*/  @!UP0 UISETP.NE.AND UP2, UPT, UR5, 0x1, UPT ;  /* 0x000000010500888c */ /* 0x004fe4000bf45270 */
[----:B------:R-:W-:Y:S01]  /*97d0*/  @!UP0 USHF.R.U32.HI UR4, URZ, UR13, UR4 ;  /* 0x0000000dff048299 */ /* 0x000fe20008011604 */
[----:B------:R-:W-:Y:S02]  /*97e0*/  @!UP0 UMOV UR6, UR7 ;  /* 0x0000000700068c82 */ /* 0x000fe40008000000 */
[----:B---3--:R-:W-:Y:S02]  /*97f0*/  @!UP0 USHF.R.U32.HI UR6, URZ, UR10, UR6 ;  /* 0x0000000aff068299 */ /* 0x008fe40008011606 */
[----:B------:R-:W-:Y:S02]  /*9800*/  @!UP0 USEL UR7, UR37, UR4, !UP2 ;  /* 0x0000000425078287 */ /* 0x000fe4000d000000 */
[----:B------:R-:W-:Y:S04]  /*9810*/  @!UP0 USEL UR6, UR36, UR6, !UP1 ;  /* 0x0000000624068287 */ /* 0x000fe8000c800000 */
[----:B------:R-:W-:Y:S02]  /*9820*/  @!UP0 UIADD3 UR4, UPT, UPT, -UR7, UR6, URZ ;  /* 0x0000000607048290 */ /* 0x000fe4000fffe1ff */
[----:B------:R-:W-:Y:S02]  /*9830*/  @!UP0 UIADD3 UR6, UPT, UPT, UR7, -UR6, URZ ;  /* 0x8000000607068290 */ /* 0x000fe4000fffe0ff */
[----:B------:R-:W-:Y:S02]  /*9840*/  @!UP0 UIMAD UR37, UR4, UR5, UR37 ;  /* 0x00000005042582a4 */ /* 0x000fe4000f8e0225 */
[----:B------:R-:W-:Y:S02]  /*9850*/  @!UP0 UIMAD UR36, UR6, UR14, UR36 ;  /* 0x0000000e062482a4 */ /* 0x000fe4000f8e0224 */
[----:B------:R-:W-:Y:S09]  /*9860*/  ULOP3.LUT UP0, URZ, UR11, 0x1b0, URZ, 0xc0, !UPT ;  /* 0x000001b00bff7892 */ /* 0x000ff2000f80c0ff */
[----:B------:R-:W-:Y:S05]  /*9870*/  BRA.U !UP0, `(.L_x_97) ;  /* 0x00000001087c7547 */ /* 0x000fea000b800000 */
[----:B------:R-:W1:Y:S01]  /*9880*/  LDCU.64 UR8, c[0x4][0x80] ;  /* 0x01001000ff0877ac */ /* 0x000e620008000a00 */
[----:B------:R-:W-:Y:S01]  /*9890*/  MOV R16, 0x0 ;  /* 0x0000000000107802 */ /* 0x000fe20000000f00 */
[----:B------:R-:W-:Y:S02]  /*98a0*/  HFMA2 R12, -RZ, RZ, 0, 5.9604644775390625e-08 ;  /* 0x00000001ff0c7431 */ /* 0x000fe400000001ff */
[----:B------:R-:W-:Y:S01]  /*98b0*/  IMAD.MOV.U32 R8, RZ, RZ, 0x70 ;  /* 0x00000070ff087424 */ /* 0x000fe200078e00ff */
[----:B------:R2:W3:Y:S01]  /*98c0*/  LDC.64 R14, c[0x4][R16] ;  /* 0x01000000100e7b82 */ /* 0x0004e20000000a00 */
[----:B------:R-:W4:Y:S01]  /*98d0*/  LDCU.64 UR6, c[0x4][0x88] ;  /* 0x01001100ff0677ac */ /* 0x000f220008000a00 */
[----:B------:R-:W-:Y:S01]  /*98e0*/  IMAD.MOV.U32 R13, RZ, RZ, RZ ;  /* 0x000000ffff0d7224 */ /* 0x000fe200078e00ff */
[----:B------:R-:W2:Y:S01]  /*98f0*/  LDCU.64 UR4, c[0x4][0x8] ;  /* 0x01000100ff0477ac */ /* 0x000ea20008000a00 */
[----:B-1----:R-:W-:Y:S01]  /*9900*/  MOV R5, UR9 ;  /* 0x0000000900057c02 */ /* 0x002fe20008000f00 */
[----:B------:R-:W-:Y:S01]  /*9910*/  IMAD.U32 R4, RZ, RZ, UR8 ;  /* 0x00000008ff047e24 */ /* 0x000fe2000f8e00ff */
[----:B----4-:R-:W-:Y:S01]  /*9920*/  MOV R7, UR7 ;  /* 0x0000000700077c02 */ /* 0x010fe20008000f00 */
[----:B------:R-:W-:Y:S01]  /*9930*/  IMAD.U32 R6, RZ, RZ, UR6 ;  /* 0x00000006ff067e24 */ /* 0x000fe2000f8e00ff */
[----:B--2---:R-:W-:Y:S01]  /*9940*/  MOV R11, UR5 ;  /* 0x00000005000b7c02 */ /* 0x004fe20008000f00 */
[----:B------:R-:W-:Y:S02]  /*9950*/  IMAD.U32 R10, RZ, RZ, UR4 ;  /* 0x00000004ff0a7e24 */ /* 0x000fe4000f8e00ff */
[----:B------:R-:W-:Y:S07]  /*9960*/  LEPC R20, `(.L_x_98) ;  /* 0x000000001014794e */ /* 0x000fee0000000000 */
[----:B---3-5:R-:W-:Y:S05]  /*9970*/  CALL.ABS.NOINC R14 ;  /* 0x000000000e007343 */ /* 0x028fea0003c00000 */
.L_x_98:
[----:B------:R-:W1:Y:S01]  /*9980*/  LDCU.64 UR8, c[0x4][0x80] ;  /* 0x01001000ff0877ac */ /* 0x000e620008000a00 */
[----:B------:R-:W2:Y:S01]  /*9990*/  LDC.64 R16, c[0x4][R16] ;  /* 0x0100000010107b82 */ /* 0x000ea20000000a00 */
[----:B------:R-:W-:Y:S02]  /*99a0*/  HFMA2 R12, -RZ, RZ, 0, 5.9604644775390625e-08 ;  /* 0x00000001ff0c7431 */ /* 0x000fe400000001ff */
[----:B------:R-:W-:Y:S02]  /*99b0*/  IMAD.MOV.U32 R8, RZ, RZ, 0x70 ;  /* 0x00000070ff087424 */ /* 0x000fe400078e00ff */
[----:B------:R-:W-:Y:S01]  /*99c0*/  IMAD.MOV.U32 R13, RZ, RZ, RZ ;  /* 0x000000ffff0d7224 */ /* 0x000fe200078e00ff */
[----:B------:R-:W3:Y:S01]  /*99d0*/  LDCU.64 UR6, c[0x4][0x88] ;  /* 0x01001100ff0677ac */ /* 0x000ee20008000a00 */
[----:B------:R-:W4:Y:S01]  /*99e0*/  LDCU.64 UR4, c[0x4][0x8] ;  /* 0x01000100ff0477ac */ /* 0x000f220008000a00 */
[----:B-1----:R-:W-:Y:S02]  /*99f0*/  MOV R4, UR8 ;  /* 0x0000000800047c02 */ /* 0x002fe40008000f00 */
[----:B------:R-:W-:Y:S02]  /*9a00*/  MOV R5, UR9 ;  /* 0x0000000900057c02 */ /* 0x000fe40008000f00 */
[----:B---3--:R-:W-:Y:S01]  /*9a10*/  MOV R7, UR7 ;  /* 0x0000000700077c02 */ /* 0x008fe20008000f00 */
[----:B------:R-:W-:Y:S01]  /*9a20*/  IMAD.U32 R6, RZ, RZ, UR6 ;  /* 0x00000006ff067e24 */ /* 0x000fe2000f8e00ff */
[----:B----4-:R-:W-:Y:S01]  /*9a30*/  MOV R11, UR5 ;  /* 0x00000005000b7c02 */ /* 0x010fe20008000f00 */
[----:B------:R-:W-:Y:S02]  /*9a40*/  IMAD.U32 R10, RZ, RZ, UR4 ;  /* 0x00000004ff0a7e24 */ /* 0x000fe4000f8e00ff */
[----:B------:R-:W-:Y:S07]  /*9a50*/  LEPC R20, `(.L_x_97) ;  /* 0x000000001014794e */ /* 0x000fee0000000000 */
[----:B--2---:R-:W-:Y:S05]  /*9a60*/  CALL.ABS.NOINC R16 ;  /* 0x0000000010007343 */ /* 0x004fea0003c00000 */
.L_x_97:
[----:B------:R-:W-:Y:S01]  /*9a70*/  R2UR UR4, R60 ;  /* 0x000000003c0472ca */ /* 0x000fe200000e0000 */
[----:B------:R-:W-:Y:S01]  /*9a80*/  UISETP.NE.U32.AND UP0, UPT, UR62, URZ, UPT ;  /* 0x000000ff3e00728c */ /* 0x000fe2000bf05070 */
[----:B------:R-:W-:Y:S02]  /*9a90*/  ISETP.NE.U32.AND P4, PT, R54, RZ, PT ;  /* 0x000000ff3600720c */ /* 0x000fe40003f85070 */
[----:B------:R-:W-:Y:S01]  /*9aa0*/  ISETP.NE.U32.AND P2, PT, RZ, UR56, PT ;  /* 0x00000038ff007c0c */ /* 0x000fe2000bf45070 */
[----:B------:R-:W-:Y:S01]  /*9ab0*/  UISETP.NE.AND.EX UP1, UPT, UR63, URZ, UPT, UP0 ;  /* 0x000000ff3f00728c */ /* 0x000fe2000bf25300 */
[----:B------:R-:W-:Y:S01]  /*9ac0*/  ISETP.NE.AND.EX P4, PT, R55, RZ, PT, P4 ;  /* 0x000000ff3700720c */ /* 0x000fe20003f85340 */
[----:B------:R-:W-:Y:S01]  /*9ad0*/  UPLOP3.LUT UP0, UPT, UPT, UPT, UPT, 0x40, 0x4 ;  /* 0x000000000004789c */ /* 0x000fe20003f0e870 */
[----:B------:R-:W-:Y:S05]  /*9ae0*/  ISETP.NE.AND.EX P2, PT, RZ, UR57, PT, P2 ;  /* 0x00000039ff007c0c */ /* 0x000fea000bf45320 */
[----:B------:R-:W-:Y:S06]  /*9af0*/  UISETP.NE.AND UP2, UPT, UR4, URZ, UPT ;  /* 0x000000ff0400728c */ /* 0x000fec000bf45270 */
[----:B------:R-:W-:Y:S05]  /*9b00*/  PLOP3.LUT P1, PT, PT, PT, UP2, 0x80, 0x8 ;  /* 0x000000000008781c */ /* 0x000fea0003f2f028 */
[----:B------:R-:W-:Y:S06]  /*9b10*/  @UP2 UPLOP3.LUT UP0, UPT, UPT, UPT, UP1, 0x80, 0x8 ;  /* 0x000000000008289c */ /* 0x000fec0003f0f010 */
[----:B------:R-:W-:Y:S01]  /*9b20*/  PLOP3.LUT P0, PT, PT, PT, UP0, 0x80, 0x8 ;  /* 0x000000000008781c */ /* 0x000fe20003f0f008 */
[----:B------:R-:W-:Y:S01]  /*9b30*/  @!UPT UIADD3 URZ, UPT, UPT, URZ, URZ, URZ ;  /* 0x000000fffffff290 */ /* 0x000fe2000fffe0ff */
[----:B------:R-:W-:Y:S11]  /*9b40*/  BRA.U !UP1, `(.L_x_99) ;  /* 0x00000001093c7547 */ /* 0x000ff6000b800000 */
[----:B------:R-:W-:Y:S01]  /*9b50*/  UISETP.NE.U32.AND UP0, UPT, UR56, URZ, UPT ;  /* 0x000000ff3800728c */ /* 0x000fe2000bf05070 */
[----:B------:R-:W-:Y:S01]  /*9b60*/  HFMA2 R0, -RZ, RZ, 0, 5.9604644775390625e-08 ;  /* 0x00000001ff007431 */ /* 0x000fe200000001ff */
[----:B------:R-:W1:Y:S01]  /*9b70*/  LDCU.64 UR8, c[0x0][0x358] ;  /* 0x00006b00ff0877ac */ /* 0x000e620008000a00 */
[----:B------:R-:W-:Y:S01]  /*9b80*/  IMAD.MOV.U32 R56, RZ, RZ, 0x1 ;  /* 0x00000001ff387424 */ /* 0x000fe200078e00ff */
[----:B------:R-:W-:Y:S06]  /*9b90*/  UISETP.NE.AND.EX UP0, UPT, UR57, URZ, UPT, UP0 ;  /* 0x000000ff3900728c */ /* 0x000fec000bf05300 */
[----:B------:R-:W-:Y:S05]  /*9ba0*/  PLOP3.LUT P3, PT, PT, PT, UP0, 0x80, 0x8 ;  /* 0x000000000008781c */ /* 0x000fea0003f6f008 */
[----:B------:R-:W2:Y:S01]  /*9bb0*/  @UP0 LDCU.64 UR4, c[0x0][0x988] ;  /* 0x00013100ff0407ac */ /* 0x000ea20008000a00 */
[----:B------:R-:W-:Y:S07]  /*9bc0*/  @UP0 UIMAD UR6, UR44, UR62, URZ ;  /* 0x0000003e2c0602a4 */ /* 0x000fee000f8e02ff */
[----:B------:R-:W-:Y:S01]  /*9bd0*/  @!P3 PRMT R56, R0, 0x7610, R56 ;  /* 0x000076100038b816 */ /* 0x000fe20000000038 */
[----:B--2---:R-:W-:Y:S06]  /*9be0*/  @UP0 UIMAD.WIDE UR4, UR6, 0x4, UR4 ;  /* 0x00000004060408a5 */ /* 0x004fec000f8e0204 */
[----:B------:R-:W-:Y:S01]  /*9bf0*/  IMAD.U32 R4, RZ, RZ, UR4 ;  /* 0x00000004ff047e24 */ /* 0x000fe2000f8e00ff */
[----:B------:R-:W-:Y:S04]  /*9c00*/  MOV R5, UR5 ;  /* 0x0000000500057c02 */ /* 0x000fe80008000f00 */
[----:B------:R-:W2:Y:S01]  /*9c10*/  @!UP0 LDCU UR4, c[0x0][0x980] ;  /* 0x00013000ff0487ac */ /* 0x000ea20008000800 */
[----:B-1---5:R1:W5:Y:S02]  /*9c20*/  @P3 LDG.E R27, desc[UR8][R4.64] ;  /* 0x00000008041b3981 */ /* 0x022364000c1e1900 */
[----:B-12---:R-:W-:Y:S02]  /*9c30*/  @!P3 IMAD.U32 R27, RZ, RZ, UR4 ;  /* 0x00000004ff1bbe24 */ /* 0x006fe4000f8e00ff */
.L_x_99:
[----:B------:R-:W-:Y:S05]  /*9c40*/  @!P4 BRA `(.L_x_100) ;  /* 0x000000000024c947 */ /* 0x000fea0003800000 */
[----:B------:R-:W-:Y:S01]  /*9c50*/  ISETP.NE.U32.AND P3, PT, R52, RZ, PT ;  /* 0x000000ff3400720c */ /* 0x000fe20003f65070 */
[----:B------:R-:W1:Y:S03]  /*9c60*/  LDCU.64 UR4, c[0x0][0x358] ;  /* 0x00006b00ff0477ac */ /* 0x000e660008000a00 */
[----:B------:R-:W-:Y:S11]  /*9c70*/  ISETP.NE.AND.EX P3, PT, R53, RZ, PT, P3 ;  /* 0x000000ff3500720c */ /* 0x000ff60003f65330 */
[----:B------:R-:W-:Y:S02]  /*9c80*/  @!UPT UIADD3 URZ, UPT, UPT, URZ, URZ, URZ ;  /* 0x000000fffffff290 */ /* 0x000fe4000fffe0ff */
[----:B------:R-:W2:Y:S01]  /*9c90*/  @P3 LDC.64 R4, c[0x0][0x9a8] ;  /* 0x00026a00ff043b82 */ /* 0x000ea20000000a00 */
[----:B------:R-:W-:Y:S04]  /*9ca0*/  @P3 IMAD R0, R54, UR44, RZ ;  /* 0x0000002c36003c24 */ /* 0x000fe8000f8e02ff */
[----:B--2---:R-:W-:Y:S05]  /*9cb0*/  @P3 IMAD.WIDE R4, R0, 0x4, R4 ;  /* 0x0000000400043825 */ /* 0x004fea00078e0204 */
[----:B-1---5:R1:W5:Y:S02]  /*9cc0*/  @P3 LDG.E R24, desc[UR4][R4.64] ;  /* 0x0000000404183981 */ /* 0x022364000c1e1900 */
[----:B-1----:R-:W2:Y:S02]  /*9cd0*/  @!P3 LDC R24, c[0x0][0x9a0] ;  /* 0x00026800ff18bb82 */ /* 0x002ea40000000800 */
.L_x_100:
[----:B------:R-:W-:Y:S01]  /*9ce0*/  ULOP3.LUT UR4, UR51, 0x1, URZ, 0x3c, !UPT ;  /* 0x0000000133047892 */ /* 0x000fe2000f8e3cff */
[----:B-----5:R-:W-:Y:S01]  /*9cf0*/  FSETP.NEU.AND P3, PT, R27, RZ, PT ;  /* 0x000000ff1b00720b */ /* 0x020fe20003f6d000 */
[----:B------:R-:W1:Y:S01]  /*9d00*/  LDCU.128 UR8, c[0x0][0xb80] ;  /* 0x00017000ff0877ac */ /* 0x000e620008000c00 */
[----:B------:R-:W-:Y:S01]  /*9d10*/  IMAD.U32 R79, RZ, RZ, UR48 ;  /* 0x00000030ff4f7e24 */ /* 0x000fe2000f8e00ff */
[----:B------:R-:W-:Y:S01]  /*9d20*/  SEL R5, RZ, 0xffffffff, P2 ;  /* 0xffffffffff057807 */ /* 0x000fe20001000000 */
[----:B------:R-:W-:Y:S01]  /*9d30*/  IMAD.SHL.U32 R76, R62, 0x10, RZ ;  /* 0x000000103e4c7824 */ /* 0x000fe200078e00ff */
[----:B------:R-:W-:Y:S01]  /*9d40*/  @P1 LOP3.LUT P2, RZ, R56, 0xff, RZ, 0xc0, !PT ;  /* 0x000000ff38ff1812 */ /* 0x000fe2000784c0ff */
[----:B------:R-:W-:Y:S01]  /*9d50*/  IMAD.U32 R32, RZ, RZ, UR4 ;  /* 0x00000004ff207e24 */ /* 0x000fe2000f8e00ff */
[----:B------:R-:W-:Y:S01]  /*9d60*/  @P1 SEL R4, RZ, 0xffffffff, P3 ;  /* 0xffffffffff041807 */ /* 0x000fe20001800000 */
[----:B------:R-:W-:Y:S01]  /*9d70*/  IMAD.SHL.U32 R79, R79, 0x2000, RZ ;  /* 0x000020004f4f7824 */ /* 0x000fe200078e00ff */
[----:B------:R-:W3:Y:S01]  /*9d80*/  LDCU.128 UR16, c[0x0][0xb90] ;  /* 0x00017200ff1077ac */ /* 0x000ee20008000c00 */
[----:B------:R-:W-:Y:S01]  /*9d90*/  IMAD.SHL.U32 R75, R61, 0x10, RZ ;  /* 0x000000103d4b7824 */ /* 0x000fe200078e00ff */
[----:B------:R-:W-:Y:S01]  /*9da0*/  @P0 SEL R4, R5, R4, !P2 ;  /* 0x0000000405040207 */ /* 0x000fe20005000000 */
[----:B------:R-:W-:Y:S01]  /*9db0*/  IMAD.IADD R78, R66, 0x1, R79 ;  /* 0x00000001424e7824 */ /* 0x000fe200078e024f */
[----:B------:R-:W-:Y:S01]  /*9dc0*/  LEA R74, R22, UR45, 0x3 ;  /* 0x0000002d164a7c11 */ /* 0x000fe2000f8e18ff */
[----:B------:R-:W-:Y:S01]  /*9dd0*/  IMAD.MOV.U32 R80, RZ, RZ, 0x1 ;  /* 0x00000001ff507424 */ /* 0x000fe200078e00ff */
[----:B------:R-:W-:Y:S01]  /*9de0*/  @P1 LOP3.LUT R4, R4, 0x1, RZ, 0xc0, !PT ;  /* 0x0000000104041812 */ /* 0x000fe200078ec0ff */
[----:B------:R-:W-:Y:S01]  /*9df0*/  IMAD.IADD R77, R78, 0x1, R76 ;  /* 0x000000014e4d7824 */ /* 0x000fe200078e024c */
[----:B------:R-:W-:Y:S01]  /*9e00*/  SHF.L.U32 R3, R64, 0x1f, RZ ;  /* 0x0000001f40037819 */ /* 0x000fe200000006ff */
[----:B------:R-:W-:Y:S01]  /*9e10*/  USHF.L.U32 UR12, UR43, 0x6, URZ ;  /* 0x000000062b0c7899 */ /* 0x000fe200080006ff */
[----:B------:R-:W-:Y:S01]  /*9e20*/  ISETP.NE.U32.OR P5, PT, R4, 0x1, !P1 ;  /* 0x000000010400780c */ /* 0x000fe20004fa5470 */
[----:B------:R-:W-:Y:S01]  /*9e30*/  IMAD.U32 R4, RZ, RZ, UR48 ;  /* 0x00000030ff047e24 */ /* 0x000fe2000f8e00ff */
[----:B------:R-:W4:Y:S01]  /*9e40*/  LDCU UR13, c[0x0][0xba0] ;  /* 0x00017400ff0d77ac */ /* 0x000f220008000800 */
[----:B------:R-:W-:Y:S01]  /*9e50*/  PLOP3.LUT P2, PT, PT, PT, UP1, 0x80, 0x8 ;  /* 0x000000000008781c */ /* 0x000fe20003f4f018 */
[----:B------:R-:W-:Y:S01]  /*9e60*/  BSSY B1, `(.L_x_101) ;  /* 0x000004d000017945 */ /* 0x000fe20003800000 */
[----:B------:R-:W-:Y:S01]  /*9e70*/  LOP3.LUT P4, R72, R56, 0xff, RZ, 0xc0, !PT ;  /* 0x000000ff38487812 */ /* 0x000fe2000788c0ff */
[----:B------:R-:W-:Y:S01]  /*9e80*/  IMAD.U32 R71, RZ, RZ, UR12 ;  /* 0x0000000cff477e24 */ /* 0x000fe2000f8e00ff */
[----:B------:R-:W-:Y:S01]  /*9e90*/  LEA R0, R4, UR45, 0x3 ;  /* 0x0000002d04007c11 */ /* 0x000fe2000f8e18ff */
[----:B------:R-:W-:Y:S01]  /*9ea0*/  IMAD.IADD R25, R23, 0x1, R2 ;  /* 0x0000000117197824 */ /* 0x000fe200078e0202 */
[----:B------:R-:W-:Y:S01]  /*9eb0*/  SEL R4, RZ, 0xffffffff, P3 ;  /* 0xffffffffff047807 */ /* 0x000fe20001800000 */
[----:B------:R-:W-:Y:S01]  /*9ec0*/  IMAD.U32 R81, RZ, RZ, UR48 ;  /* 0x00000030ff517e24 */ /* 0x000fe2000f8e00ff */
[----:B------:R-:W-:Y:S02]  /*9ed0*/  P2R R73, PR, RZ, 0x20 ;  /* 0x00000020ff497803 */ /* 0x000fe40000000000 */
[----:B------:R-:W-:Y:S02]  /*9ee0*/  CS2R R38, SRZ ;  /* 0x0000000000267805 */ /* 0x000fe4000001ff00 */
[----:B------:R-:W-:Y:S02]  /*9ef0*/  @P5 SHF.L.U32 R9, R32, 0x1f, RZ ;  /* 0x0000001f20095819 */ /* 0x000fe400000006ff */
[----:B------:R-:W-:Y:S02]  /*9f00*/  CS2R R36, SRZ ;  /* 0x0000000000247805 */ /* 0x000fe4000001ff00 */
[----:B------:R-:W-:Y:S02]  /*9f10*/  CS2R R42, SRZ ;  /* 0x00000000002a7805 */ /* 0x000fe4000001ff00 */
[----:B------:R-:W-:Y:S01]  /*9f20*/  @P2 SEL R4, R5, R4, !P4 ;  /* 0x0000000405042207 */ /* 0x000fe20006000000 */
[----:B------:R-:W2:Y:S01]  /*9f30*/  @P5 SYNCS.PHASECHK.TRANS64.TRYWAIT P1, [R0+URZ+0x80], R9 ;  /* 0x00008009000055a7 */ /* 0x000ea200080211ff */
[----:B-1----:R-:W-:Y:S01]  /*9f40*/  UIMAD.WIDE.U32 UR4, UR12, UR9, URZ ;  /* 0x000000090c0472a5 */ /* 0x002fe2000f8e00ff */
[----:B------:R-:W-:Y:S01]  /*9f50*/  CS2R R40, SRZ ;  /* 0x0000000000287805 */ /* 0x000fe2000001ff00 */
[----:B------:R-:W-:Y:S01]  /*9f60*/  UISETP.NE.AND UP0, UPT, UR8, 0x1, UPT ;  /* 0x000000010800788c */ /* 0x000fe2000bf05270 */
[----:B------:R-:W-:Y:S01]  /*9f70*/  IMAD.IADD R35, R78, 0x1, R75 ;  /* 0x000000014e237824 */ /* 0x000fe200078e024b */
[----:B------:R-:W-:Y:S01]  /*9f80*/  USHF.R.U32.HI UR5, URZ, UR10, UR5 ;  /* 0x0000000aff057299 */ /* 0x000fe20008011605 */
[----:B------:R-:W-:Y:S01]  /*9f90*/  IMAD.IADD R34, R65, 0x1, R77 ;  /* 0x0000000141227824 */ /* 0x000fe200078e024d */
[----:B------:R-:W-:Y:S02]  /*9fa0*/  LOP3.LUT R4, R4, 0x1, RZ, 0xc0, !PT ;  /* 0x0000000104047812 */ /* 0x000fe400078ec0ff */
[----:B------:R-:W-:Y:S01]  /*9fb0*/  CS2R R46, SRZ ;  /* 0x00000000002e7805 */ /* 0x000fe2000001ff00 */
[----:B------:R-:W-:Y:S01]  /*9fc0*/  USEL UR5, UR12, UR5, !UP0 ;  /* 0x000000050c057287 */ /* 0x000fe2000c000000 */
[----:B------:R-:W-:Y:S01]  /*9fd0*/  CS2R R44, SRZ ;  /* 0x00000000002c7805 */ /* 0x000fe2000001ff00 */
[----:B------:R-:W-:Y:S01]  /*9fe0*/  UISETP.NE.AND UP0, UPT, UR11, 0x1, UPT ;  /* 0x000000010b00788c */ /* 0x000fe2000bf05270 */
[----:B------:R-:W-:Y:S01]  /*9ff0*/  CS2R R50, SRZ ;  /* 0x0000000000327805 */ /* 0x000fe2000001ff00 */
[----:B---3--:R-:W-:Y:S01]  /*a000*/  UIMAD.WIDE.U32 UR6, UR5, UR16, URZ ;  /* 0x00000010050672a5 */ /* 0x008fe2000f8e00ff */
[----:B------:R-:W-:Y:S01]  /*a010*/  CS2R R48, SRZ ;  /* 0x0000000000307805 */ /* 0x000fe2000001ff00 */
[----:B------:R-:W-:Y:S01]  /*a020*/  IMAD R6, RZ, RZ, -UR5 ;  /* 0x80000005ff067e24 */ /* 0x000fe2000f8e02ff */
[----:B------:R1:W3:Y:S01]  /*a030*/  SYNCS.PHASECHK.TRANS64.TRYWAIT P0, [R74+URZ+0xd0], R3 ;  /* 0x0000d0034a0075a7 */ /* 0x0002e200080011ff */
[----:B------:R-:W-:Y:S02]  /*a040*/  IMAD.U32 R70, RZ, RZ, UR5 ;  /* 0x00000005ff467e24 */ /* 0x000fe4000f8e00ff */
[----:B------:R-:W-:Y:S01]  /*a050*/  IMAD R71, R6, UR8, R71 ;  /* 0x0000000806477c24 */ /* 0x000fe2000f8e0247 */
[----:B------:R-:W-:Y:S02]  /*a060*/  UMOV UR4, UR7 ;  /* 0x0000000700047c82 */ /* 0x000fe40008000000 */
[----:B------:R-:W-:Y:S04]  /*a070*/  USHF.R.U32.HI UR4, URZ, UR17, UR4 ;  /* 0x00000011ff047299 */ /* 0x000fe80008011604 */
[----:B------:R-:W-:Y:S02]  /*a080*/  USEL UR4, UR5, UR4, !UP0 ;  /* 0x0000000405047287 */ /* 0x000fe4000c000000 */
[----:B------:R-:W-:Y:S02]  /*a090*/  UISETP.NE.AND UP0, UPT, UR18, 0x1, UPT ;  /* 0x000000011200788c */ /* 0x000fe4000bf05270 */
[----:B------:R-:W-:Y:S02]  /*a0a0*/  UIMAD.WIDE.U32 UR6, UR4, UR19, URZ ;  /* 0x00000013040672a5 */ /* 0x000fe4000f8e00ff */
[----:B------:R-:W-:Y:S02]  /*a0b0*/  IMAD.U32 R69, RZ, RZ, UR4 ;  /* 0x00000004ff457e24 */ /* 0x000fe4000f8e00ff */
[----:B------:R-:W-:Y:S01]  /*a0c0*/  PLOP3.LUT P2, PT, PT, PT, UP0, 0x80, 0x8 ;  /* 0x000000000008781c */ /* 0x000fe20003f4f008 */
[----:B------:R-:W-:Y:S02]  /*a0d0*/  IMAD R7, RZ, RZ, -UR4 ;  /* 0x80000004ff077e24 */ /* 0x000fe4000f8e02ff */
[----:B------:R-:W-:Y:S01]  /*a0e0*/  UMOV UR6, UR7 ;  /* 0x0000000700067c82 */ /* 0x000fe20008000000 */
[----:B------:R-:W-:Y:S01]  /*a0f0*/  IMAD.U32 R68, RZ, RZ, UR4 ;  /* 0x00000004ff447e24 */ /* 0x000fe2000f8e00ff */
[----:B----4-:R-:W-:Y:S01]  /*a100*/  USHF.R.U32.HI UR6, URZ, UR13, UR6 ;  /* 0x0000000dff067299 */ /* 0x010fe20008011606 */
[----:B------:R-:W-:Y:S05]  /*a110*/  IMAD R70, R7, UR11, R70 ;  /* 0x0000000b07467c24 */ /* 0x000fea000f8e0246 */
[----:B------:R-:W-:Y:S02]  /*a120*/  SEL R69, R69, UR6, !P2 ;  /* 0x0000000645457c07 */ /* 0x000fe4000d000000 */
[----:B------:R-:W-:Y:S03]  /*a130*/  ISETP.NE.U32.AND P2, PT, R4, 0x1, PT ;  /* 0x000000010400780c */ /* 0x000fe60003f45070 */
[----:B------:R-:W-:Y:S01]  /*a140*/  IMAD.MOV R5, RZ, RZ, -R69 ;  /* 0x000000ffff057224 */ /* 0x000fe200078e0a45 */
[----:B------:R-:W-:Y:S03]  /*a150*/  P2R R82, PR, RZ, 0x4 ;  /* 0x00000004ff527803 */ /* 0x000fe60000000000 */
[----:B------:R-:W-:Y:S01]  /*a160*/  IMAD R68, R5, UR18, R68 ;  /* 0x0000001205447c24 */ /* 0x000fe2000f8e0244 */
[----:B--2---:R-:W-:Y:S01]  /*a170*/  @P5 SEL R80, RZ, 0x1, !P1 ;  /* 0x00000001ff505807 */ /* 0x004fe20004800000 */
[----:B-1----:R-:W-:Y:S06]  /*a180*/  @!P5 BRA `(.L_x_102) ;  /* 0x000000000068d947 */ /* 0x002fec0003800000 */
[----:B------:R-:W-:Y:S01]  /*a190*/  ISETP.NE.AND P1, PT, R80, RZ, PT ;  /* 0x000000ff5000720c */ /* 0x000fe20003f25270 */
[----:B------:R-:W-:Y:S01]  /*a1a0*/  BSSY B0, `(.L_x_103) ;  /* 0x000000d000007945 */ /* 0x000fe20003800000 */
[----:B------:R-:W-:Y:S02]  /*a1b0*/  CS2R R50, SRZ ;  /* 0x0000000000327805 */ /* 0x000fe4000001ff00 */
[----:B------:R-:W-:Y:S02]  /*a1c0*/  CS2R R48, SRZ ;  /* 0x0000000000307805 */ /* 0x000fe4000001ff00 */
[----:B------:R-:W-:Y:S02]  /*a1d0*/  CS2R R46, SRZ ;  /* 0x00000000002e7805 */ /* 0x000fe4000001ff00 */
[----:B------:R-:W-:Y:S02]  /*a1e0*/  CS2R R44, SRZ ;  /* 0x00000000002c7805 */ /* 0x000fe4000001ff00 */
[----:B------:R-:W-:Y:S02]  /*a1f0*/  CS2R R42, SRZ ;  /* 0x00000000002a7805 */ /* 0x000fe4000001ff00 */
[----:B------:R-:W-:Y:S02]  /*a200*/  CS2R R40, SRZ ;  /* 0x0000000000287805 */ /* 0x000fe4000001ff00 */
[----:B------:R-:W-:Y:S02]  /*a210*/  CS2R R38, SRZ ;  /* 0x0000000000267805 */ /* 0x000fe4000001ff00 */
[----:B------:R-:W-:Y:S01]  /*a220*/  CS2R R36, SRZ ;  /* 0x0000000000247805 */ /* 0x000fe2000001ff00 */
[----:B------:R-:W-:Y:S06]  /*a230*/  @P1 BRA `(.L_x_104) ;  /* 0x00000000000c1947 */ /* 0x000fec0003800000 */
[----:B------:R-:W-:Y:S04]  /*a240*/  SHF.L.U32 R5, R32, 0x1f, RZ ;  /* 0x0000001f20057819 */ /* 0x000fe800000006ff */
[----:B------:R-:W1:Y:S02]  /*a250*/  SYNCS.PHASECHK.TRANS64.TRYWAIT P1, [R0+URZ+0x80], R5 ;  /* 0x00008005000075a7 */ /* 0x000e6400080211ff */
[----:B-1----:R-:W-:Y:S05]  /*a260*/  @!P1 BRA `(.L_x_105) ;  /* 0x0000002000709947 */ /* 0x002fea0003800000 */
.L_x_104:
[----:B------:R-:W-:Y:S05]  /*a270*/  BSYNC B0 ;  /* 0x0000000000007941 */ /* 0x000fea0003800000 */
.L_x_103:
[----:B------:R-:W-:Y:S01]  /*a280*/  ISETP.NE.AND P1, PT, R82, RZ, PT ;  /* 0x000000ff5200720c */ /* 0x000fe20003f25270 */
[----:B------:R-:W-:Y:S04]  /*a290*/  UIADD3 UR4, UPT, UPT, UR48, 0x1, URZ ;  /* 0x0000000130047890 */ /* 0x000fe8000fffe0ff */
[----:B------:R-:W-:Y:S04]  /*a2a0*/  UISETP.NE.AND UP0, UPT, UR4, 0x3, UPT ;  /* 0x000000030400788c */ /* 0x000fe8000bf05270 */
[----:B------:R-:W-:Y:S02]  /*a2b0*/  USEL UR5, URZ, 0x1, UP0 ;  /* 0x00000001ff057887 */ /* 0x000fe40008000000 */
[----:B------:R-:W-:Y:S02]  /*a2c0*/  USEL UR4, UR4, URZ, UP0 ;  /* 0x000000ff04047287 */ /* 0x000fe40008000000 */
[----:B------:R2:W4:Y:S02]  /*a2d0*/  @P1 LDS.128 R48, [R78] ;  /* 0x000000004e301984 */ /* 0x0005240000000c00 */
[----:B------:R-:W-:Y:S02]  /*a2e0*/  LOP3.LUT R32, R32, UR5, RZ, 0x3c, !PT ;  /* 0x0000000520207c12 */ /* 0x000fe4000f8e3cff */
[----:B------:R2:W1:Y:S01]  /*a2f0*/  @P1 LDS.128 R44, [R77+0x10] ;  /* 0x000010004d2c1984 */ /* 0x0004620000000c00 */
[----:B------:R-:W-:Y:S03]  /*a300*/  IMAD.U32 R81, RZ, RZ, UR4 ;  /* 0x00000004ff517e24 */ /* 0x000fe6000f8e00ff */
[----:B------:R2:W1:Y:S04]  /*a310*/  @P1 LDS.128 R40, [R35+0x20] ;  /* 0x0000200023281984 */ /* 0x0004680000000c00 */
[----:B------:R2:W1:Y:S02]  /*a320*/  @P1 LDS.128 R36, [R34+0x10] ;  /* 0x0000100022241984 */ /* 0x0004640000000c00 */
.L_x_102:
[----:B------:R-:W-:Y:S05]  /*a330*/  BSYNC B1 ;  /* 0x0000000000017941 */ /* 0x000fea0003800000 */
.L_x_101:
[----:B-1----:R-:W-:Y:S04]  /*a340*/  SHF.R.U32.HI R0, RZ, 0x15, R25 ;  /* 0x00000015ff007819 */ /* 0x002fe80000011619 */
[----:B------:R-:W-:Y:S01]  /*a350*/  LOP3.LUT P1, RZ, R0, 0x3, R57, 0x48, !PT ;  /* 0x0000000300ff7812 */ /* 0x000fe20007824839 */
[----:B------:R-:W-:Y:S01]  /*a360*/  @!UPT UIADD3 URZ, UPT, UPT, URZ, URZ, URZ ;  /* 0x000000fffffff290 */ /* 0x000fe2000fffe0ff */
[----:B---3--:R-:W-:Y:S11]  /*a370*/  @P0 BRA `(.L_x_106) ;  /* 0x0000000000080947 */ /* 0x008ff60003800000 */
[----:B------:R-:W1:Y:S02]  /*a380*/  SYNCS.PHASECHK.TRANS64.TRYWAIT P0, [R74+URZ+0xd0], R3 ;  /* 0x0000d0034a0075a7 */ /* 0x000e6400080011ff */
[----:B-1----:R-:W-:Y:S05]  /*a390*/  @!P0 BRA `(.L_x_107) ;  /* 0x0000002000388947 */ /* 0x002fea0003800000 */
.L_x_106:
[----:B------:R-:W-:Y:S05]  /*a3a0*/  @!P1 BRA `(.L_x_108) ;  /* 0x0000000000409947 */ /* 0x000fea0003800000 */
[----:B------:R-:W3:Y:S01]  /*a3b0*/  LDCU.64 UR8, c[0x4][0x70] ;  /* 0x01000e00ff0877ac */ /* 0x000ee20008000a00 */
[----:B-1----:R-:W-:Y:S01]  /*a3c0*/  MOV R3, 0x0 ;  /* 0x0000000000037802 */ /* 0x002fe20000000f00 */
[----:B------:R-:W-:Y:S02]  /*a3d0*/  HFMA2 R12, -RZ, RZ, 0, 5.9604644775390625e-08 ;  /* 0x00000001ff0c7431 */ /* 0x000fe400000001ff */
[----:B------:R-:W-:Y:S02]  /*a3e0*/  IMAD.MOV.U32 R8, RZ, RZ, 0x192 ;  /* 0x00000192ff087424 */ /* 0x000fe400078e00ff */
[----:B------:R-:W-:Y:S01]  /*a3f0*/  IMAD.MOV.U32 R13, RZ, RZ, RZ ;  /* 0x000000ffff0d7224 */ /* 0x000fe200078e00ff */
[----:B------:R-:W1:Y:S01]  /*a400*/  LDCU.64 UR6, c[0x4][0x78] ;  /* 0x01000f00ff0677ac */ /* 0x000e620008000a00 */
[----:B------:R-:W2:Y:S01]  /*a410*/  LDC.64 R2, c[0x4][R3] ;  /* 0x0100000003027b82 */ /* 0x000ea20000000a00 */
[----:B------:R-:W5:Y:S01]  /*a420*/  LDCU.64 UR4, c[0x4][0x10] ;  /* 0x01000200ff0477ac */ /* 0x000f620008000a00 */
[----:B---3--:R-:W-:Y:S01]  /*a430*/  MOV R5, UR9 ;  /* 0x0000000900057c02 */ /* 0x008fe20008000f00 */
[----:B------:R-:W-:Y:S01]  /*a440*/  IMAD.U32 R4, RZ, RZ, UR8 ;  /* 0x00000008ff047e24 */ /* 0x000fe2000f8e00ff */
[----:B-1----:R-:W-:Y:S01]  /*a450*/  MOV R7, UR7 ;  /* 0x0000000700077c02 */ /* 0x002fe20008000f00 */
[----:B------:R-:W-:Y:S01]  /*a460*/  IMAD.U32 R6, RZ, RZ, UR6 ;  /* 0x00000006ff067e24 */ /* 0x000fe2000f8e00ff */
[----:B-----5:R-:W-:Y:S01]  /*a470*/  MOV R11, UR5 ;  /* 0x00000005000b7c02 */ /* 0x020fe20008000f00 */
[----:B------:R-:W-:Y:S02]  /*a480*/  IMAD.U32 R10, RZ, RZ, UR4 ;  /* 0x00000004ff0a7e24 */ /* 0x000fe4000f8e00ff */
[----:B------:R-:W-:Y:S07]  /*a490*/  LEPC R20, `(.L_x_108) ;  /* 0x000000001014794e */ /* 0x000fee0000000000 */
[----:B--2-4-:R-:W-:Y:S05]  /*a4a0*/  CALL.ABS.NOINC R2 ;  /* 0x0000000002007343 */ /* 0x014fea0003c00000 */
.L_x_108:
[----:B----4-:R-:W-:Y:S01]  /*a4b0*/  LOP3.LUT R20, R48, 0xffffe000, RZ, 0xc0, !PT ;  /* 0xffffe00030147812 */ /* 0x010fe200078ec0ff */
[----:B------:R-:W-:Y:S05]  /*a4c0*/  WARPSYNC.ALL ;  /* 0x0000000000007948 */ /* 0x000fea0003800000 */
[----:B------:R-:W-:Y:S01]  /*a4d0*/  R2UR UR4, R25 ;  /* 0x00000000190472ca */ /* 0x000fe200000e0000 */
[----:B------:R-:W-:Y:S01]  /*a4e0*/  BSSY.RECONVERGENT B0, `(.L_x_109) ;  /* 0x0000060000007945 */ /* 0x000fe20003800200 */
[----:B------:R-:W-:Y:S02]  /*a4f0*/  LOP3.LUT R21, R49, 0xffffe000, RZ, 0xc0, !PT ;  /* 0xffffe00031157812 */ /* 0x000fe400078ec0ff */
[----:B------:R-:W-:Y:S02]  /*a500*/  LOP3.LUT R26, R50, 0xffffe000, RZ, 0xc0, !PT ;  /* 0xffffe000321a7812 */ /* 0x000fe400078ec0ff */
[----:B------:R-:W-:Y:S02]  /*a510*/  LOP3.LUT R33, R44, 0xffffe000, RZ, 0xc0, !PT ;  /* 0xffffe0002c217812 */ /* 0x000fe400078ec0ff */
[----:B------:R-:W-:Y:S05]  /*a520*/  ISETP.NE.AND P0, PT, R67, RZ, PT ;  /* 0x000000ff4300720c */ /* 0x000fea0003f05270 */
[----:B------:R-:W3:Y:S02]  /*a530*/  LDTM.x16 R4, tmem[UR4] ;  /* 0x00000004000479ee */ /* 0x000ee40008240000 */
[C---:B---3--:R-:W-:Y:S01]  /*a540*/  FMUL R0, R24.reuse, R4 ;  /* 0x0000000418007220 */ /* 0x048fe20000400000 */
[C---:B------:R-:W-:Y:S01]  /*a550*/  FMUL R2, R24.reuse, R5 ;  /* 0x0000000518027220 */ /* 0x040fe20000400000 */
[C---:B-1----:R-:W-:Y:S01]  /*a560*/  FMUL R3, R24.reuse, R6 ;  /* 0x0000000618037220 */ /* 0x042fe20000400000 */
[----:B------:R-:W-:Y:S01]  /*a570*/  FMUL R7, R24, R7 ;  /* 0x0000000718077220 */ /* 0x000fe20000400000 */
[----:B------:R-:W-:Y:S01]  /*a580*/  FFMA R28, R27, R20, R0 ;  /* 0x000000141b1c7223 */ /* 0x000fe20000000000 */
[----:B------:R-:W-:Y:S01]  /*a590*/  LOP3.LUT R20, R51, 0xffffe000, RZ, 0xc0, !PT ;  /* 0xffffe00033147812 */ /* 0x000fe200078ec0ff */
[C---:B------:R-:W-:Y:S01]  /*a5a0*/  FFMA R29, R27.reuse, R21, R2 ;  /* 0x000000151b1d7223 */ /* 0x040fe20000000002 */
[----:B------:R-:W-:Y:S01]  /*a5b0*/  LOP3.LUT R21, R46, 0xffffe000, RZ, 0xc0, !PT ;  /* 0xffffe0002e157812 */ /* 0x000fe200078ec0ff */
[----:B------:R-:W-:Y:S01]  /*a5c0*/  FFMA R30, R27, R26, R3 ;  /* 0x0000001a1b1e7223 */ /* 0x000fe20000000003 */
[----:B------:R-:W-:Y:S01]  /*a5d0*/  LOP3.LUT R26, R45, 0xffffe000, RZ, 0xc0, !PT ;  /* 0xffffe0002d1a7812 */ /* 0x000fe200078ec0ff */
[----:B------:R-:W-:Y:S01]  /*a5e0*/  FFMA R31, R27, R20, R7 ;  /* 0x000000141b1f7223 */ /* 0x000fe20000000007 */
[----:B------:R-:W-:Y:S01]  /*a5f0*/  LOP3.LUT R20, R47, 0xffffe000, RZ, 0xc0, !PT ;  /* 0xffffe0002f147812 */ /* 0x000fe200078ec0ff */
[C---:B------:R-:W-:Y:S01]  /*a600*/  FMUL R4, R24.reuse, R8 ;  /* 0x0000000818047220 */ /* 0x040fe20000400000 */
[----:B------:R-:W-:Y:S01]  /*a610*/  F2FP.TF32.F32.PACK_B R28, R28 ;  /* 0x0000001cff1c723e */ /* 0x000fe200024050ff */
[C---:B------:R-:W-:Y:S01]  /*a620*/  FMUL R5, R24.reuse, R9 ;  /* 0x0000000918057220 */ /* 0x040fe20000400000 */
[----:B------:R-:W-:Y:S01]  /*a630*/  F2FP.TF32.F32.PACK_B R29, R29 ;  /* 0x0000001dff1d723e */ /* 0x000fe200024050ff */
[C---:B------:R-:W-:Y:S01]  /*a640*/  FMUL R6, R24.reuse, R10 ;  /* 0x0000000a18067220 */ /* 0x040fe20000400000 */
[----:B------:R-:W-:Y:S01]  /*a650*/  FMUL R11, R24, R11 ;  /* 0x0000000b180b7220 */ /* 0x000fe20000400000 */
[----:B------:R-:W-:Y:S01]  /*a660*/  F2FP.TF32.F32.PACK_B R30, R30 ;  /* 0x0000001eff1e723e */ /* 0x000fe200024050ff */
[C---:B------:R-:W-:Y:S01]  /*a670*/  FFMA R4, R27.reuse, R33, R4 ;  /* 0x000000211b047223 */ /* 0x040fe20000000004 */
[----:B------:R-:W-:Y:S01]  /*a680*/  F2FP.TF32.F32.PACK_B R31, R31 ;  /* 0x0000001fff1f723e */ /* 0x000fe200024050ff */
[C---:B------:R-:W-:Y:S01]  /*a690*/  FFMA R5, R27.reuse, R26, R5 ;  /* 0x0000001a1b057223 */ /* 0x040fe20000000005 */
[C---:B------:R-:W-:Y:S01]  /*a6a0*/  FFMA R6, R27.reuse, R21, R6 ;  /* 0x000000151b067223 */ /* 0x040fe20000000006 */
[----:B------:R-:W-:Y:S01]  /*a6b0*/  FFMA R7, R27, R20, R11 ;  /* 0x000000141b077223 */ /* 0x000fe2000000000b */
[----:B------:R-:W-:Y:S01]  /*a6c0*/  LOP3.LUT R33, R40, 0xffffe000, RZ, 0xc0, !PT ;  /* 0xffffe00028217812 */ /* 0x000fe200078ec0ff */
[----:B------:R1:W-:Y:S01]  /*a6d0*/  STS.128 [R78], R28 ;  /* 0x0000001c4e007388 */ /* 0x0003e20000000c00 */
[----:B------:R-:W-:Y:S01]  /*a6e0*/  LOP3.LUT R26, R41, 0xffffe000, RZ, 0xc0, !PT ;  /* 0xffffe000291a7812 */ /* 0x000fe200078ec0ff */
[C---:B------:R-:W-:Y:S01]  /*a6f0*/  FMUL R8, R24.reuse, R12 ;  /* 0x0000000c18087220 */ /* 0x040fe20000400000 */
[----:B------:R-:W-:Y:S01]  /*a700*/  FMUL R9, R24, R13 ;  /* 0x0000000d18097220 */ /* 0x000fe20000400000 */
[----:B------:R-:W-:Y:S01]  /*a710*/  LOP3.LUT R21, R42, 0xffffe000, RZ, 0xc0, !PT ;  /* 0xffffe0002a157812 */ /* 0x000fe200078ec0ff */
[C---:B------:R-:W-:Y:S01]  /*a720*/  FMUL R10, R24.reuse, R14 ;  /* 0x0000000e180a7220 */ /* 0x040fe20000400000 */
[----:B------:R-:W-:Y:S01]  /*a730*/  LOP3.LUT R20, R43, 0xffffe000, RZ, 0xc0, !PT ;  /* 0xffffe0002b147812 */ /* 0x000fe200078ec0ff */
[----:B------:R-:W-:Y:S01]  /*a740*/  FMUL R15, R24, R15 ;  /* 0x0000000f180f7220 */ /* 0x000fe20000400000 */
[----:B------:R-:W-:Y:S01]  /*a750*/  F2FP.TF32.F32.PACK_B R4, R4 ;  /* 0x00000004ff04723e */ /* 0x000fe200024050ff */
[C---:B------:R-:W-:Y:S01]  /*a760*/  FFMA R8, R27.reuse, R33, R8 ;  /* 0x000000211b087223 */ /* 0x040fe20000000008 */
[----:B------:R-:W-:Y:S01]  /*a770*/  F2FP.TF32.F32.PACK_B R5, R5 ;  /* 0x00000005ff05723e */ /* 0x000fe200024050ff */
[C---:B------:R-:W-:Y:S01]  /*a780*/  FFMA R9, R27.reuse, R26, R9 ;  /* 0x0000001a1b097223 */ /* 0x040fe20000000009 */
[----:B------:R-:W-:Y:S01]  /*a790*/  F2FP.TF32.F32.PACK_B R6, R6 ;  /* 0x00000006ff06723e */ /* 0x000fe200024050ff */
[C---:B------:R-:W-:Y:S01]  /*a7a0*/  FFMA R10, R27.reuse, R21, R10 ;  /* 0x000000151b0a7223 */ /* 0x040fe2000000000a */
[----:B------:R-:W-:Y:S01]  /*a7b0*/  F2FP.TF32.F32.PACK_B R7, R7 ;  /* 0x00000007ff07723e */ /* 0x000fe200024050ff */
[----:B------:R-:W-:Y:S01]  /*a7c0*/  FFMA R11, R27, R20, R15 ;  /* 0x000000141b0b7223 */ /* 0x000fe2000000000f */
[----:B------:R-:W-:Y:S01]  /*a7d0*/  LOP3.LUT R33, R36, 0xffffe000, RZ, 0xc0, !PT ;  /* 0xffffe00024217812 */ /* 0x000fe200078ec0ff */
[C---:B------:R-:W-:Y:S01]  /*a7e0*/  FMUL R12, R24.reuse, R16 ;  /* 0x00000010180c7220 */ /* 0x040fe20000400000 */
[----:B------:R-:W-:Y:S01]  /*a7f0*/  LOP3.LUT R26, R37, 0xffffe000, RZ, 0xc0, !PT ;  /* 0xffffe000251a7812 */ /* 0x000fe200078ec0ff */
[----:B------:R1:W-:Y:S01]  /*a800*/  STS.128 [R77+0x10], R4 ;  /* 0x000010044d007388 */ /* 0x0003e20000000c00 */
        /* <DEDUP_REMOVED lines=13> */
[----:B------:R-:W-:Y:S02]  /*a8e0*/  F2FP.TF32.F32.PACK_B R12, R12 ;  /* 0x0000000cff0c723e */ /* 0x000fe400024050ff */
[----:B------:R-:W-:Y:S01]  /*a8f0*/  F2FP.TF32.F32.PACK_B R13, R13 ;  /* 0x0000000dff0d723e */ /* 0x000fe200024050ff */
[----:B------:R1:W-:Y:S01]  /*a900*/  STS.128 [R35+0x20], R8 ;  /* 0x0000200823007388 */ /* 0x0003e20000000c00 */
[----:B------:R-:W-:Y:S02]  /*a910*/  F2FP.TF32.F32.PACK_B R14, R14 ;  /* 0x0000000eff0e723e */ /* 0x000fe400024050ff */
[----:B------:R-:W-:Y:S05]  /*a920*/  F2FP.TF32.F32.PACK_B R15, R15 ;  /* 0x0000000fff0f723e */ /* 0x000fea00024050ff */
[----:B------:R1:W-:Y:S01]  /*a930*/  STS.128 [R34+0x10], R12 ;  /* 0x0000100c22007388 */ /* 0x0003e20000000c00 */
[----:B------:R-:W-:Y:S01]  /*a940*/  @!PT LDS RZ, [RZ] ;  /* 0x00000000fffff984 */ /* 0x000fe20000000800 */
[----:B------:R-:W-:Y:S01]  /*a950*/  @!PT LDS RZ, [RZ] ;  /* 0x00000000fffff984 */ /* 0x000fe20000000800 */
[----:B------:R-:W-:Y:S01]  /*a960*/  @!PT LDS RZ, [RZ] ;  /* 0x00000000fffff984 */ /* 0x000fe20000000800 */
[----:B------:R-:W-:Y:S01]  /*a970*/  @!PT LDS RZ, [RZ] ;  /* 0x00000000fffff984 */ /* 0x000fe20000000800 */
[----:B------:R3:W-:Y:S07]  /*a980*/  MEMBAR.ALL.CTA ;  /* 0x0000000000007992 */ /* 0x0007ee0000008000 */
[----:B---3--:R-:W3:Y:S02]  /*a990*/  FENCE.VIEW.ASYNC.S ;  /* 0x00000000000073c6 */ /* 0x008ee40000000000 */
[----:B---3--:R-:W-:Y:S06]  /*a9a0*/  BAR.SYNC.DEFER_BLOCKING 0x1, 0x80 ;  /* 0x0042000000007b1d */ /* 0x008fec0000010000 */
[----:B------:R-:W-:Y:S05]  /*a9b0*/  @P0 BRA `(.L_x_110) ;  /* 0x0000000000480947 */ /* 0x000fea0003800000 */
[----:B------:R-:W3:Y:S01]  /*a9c0*/  LDCU.64 UR14, c[0x0][0x348] ;  /* 0x00006900ff0e77ac */ /* 0x000ee20008000a00 */
[----:B------:R-:W-:Y:S02]  /*a9d0*/  R2UR UR6, R79 ;  /* 0x000000004f0672ca */ /* 0x000fe400000e0000 */
[----:B------:R-:W-:Y:S01]  /*a9e0*/  R2UR UR10, R71 ;  /* 0x00000000470a72ca */ /* 0x000fe200000e0000 */
[----:B------:R-:W-:Y:S01]  /*a9f0*/  UMOV UR9, UR46 ;  /* 0x0000002e00097c82 */ /* 0x000fe20008000000 */
[----:B------:R-:W-:Y:S01]  /*aa00*/  R2UR UR11, R70 ;  /* 0x00000000460b72ca */ /* 0x000fe200000e0000 */
[----:B------:R-:W-:Y:S01]  /*aa10*/  UIADD3 UR7, UPT, UPT, UR46, 0x20, URZ ;  /* 0x000000202e077890 */ /* 0x000fe2000fffe0ff */
[----:B------:R-:W-:Y:S02]  /*aa20*/  R2UR UR12, R68 ;  /* 0x00000000440c72ca */ /* 0x000fe400000e0000 */
[----:B------:R-:W-:Y:S05]  /*aa30*/  R2UR UR13, R69 ;  /* 0x00000000450d72ca */ /* 0x000fea00000e0000 */
[----:B------:R-:W-:Y:S02]  /*aa40*/  UIADD3 UR6, UPT, UPT, UR45, UR6, URZ ;  /* 0x000000062d067290 */ /* 0x000fe4000fffe0ff */
[----:B---3--:R-:W-:Y:S02]  /*aa50*/  UIADD3 UR4, UP0, UPT, UR14, 0x780, URZ ;  /* 0x000007800e047890 */ /* 0x008fe4000ff1e0ff */
[----:B------:R-:W-:Y:S02]  /*aa60*/  UIADD3 UR8, UPT, UPT, UR6, 0x200, URZ ;  /* 0x0000020006087890 */ /* 0x000fe4000fffe0ff */
[----:B------:R-:W-:Y:S02]  /*aa70*/  UIADD3.X UR5, UPT, UPT, URZ, UR15, URZ, UP0, !UPT ;  /* 0x0000000fff057290 */ /* 0x000fe400087fe4ff */
[----:B------:R-:W-:Y:S07]  /*aa80*/  UIADD3 UR6, UPT, UPT, UR6, 0x1200, URZ ;  /* 0x0000120006067890 */ /* 0x000fee000fffe0ff */
[----:B------:R3:W-:Y:S02]  /*aa90*/  UTMASTG.5D.IM2COL [UR8], [UR4] ;  /* 0x00000008040073b5 */ /* 0x0007e40008060000 */
[----:B---3--:R-:W-:Y:S01]  /*aaa0*/  UMOV UR8, UR6 ;  /* 0x0000000600087c82 */ /* 0x008fe20008000000 */
[----:B------:R-:W-:Y:S02]  /*aab0*/  UMOV UR9, UR7 ;  /* 0x0000000700097c82 */ /* 0x000fe40008000000 */
[----:B------:R3:W-:Y:S02]  /*aac0*/  UTMASTG.5D.IM2COL [UR8], [UR4] ;  /* 0x00000008040073b5 */ /* 0x0007e40008060000 */
[----:B---3--:R0:W-:Y:S02]  /*aad0*/  UTMACMDFLUSH ;  /* 0x00000000000079b7 */ /* 0x0081e40000000000 */
.L_x_110:
[----:B------:R-:W-:Y:S05]  /*aae0*/  BSYNC.RECONVERGENT B0 ;  /* 0x0000000000007941 */ /* 0x000fea0003800200 */
.L_x_109:
[----:B------:R-:W-:Y:S01]  /*aaf0*/  UIADD3 UR43, UPT, UPT, UR48, 0x1, URZ ;  /* 0x00000001302b7890 */ /* 0x000fe2000fffe0ff */
[----:B------:R-:W-:Y:S03]  /*ab00*/  BSSY.RECONVERGENT B0, `(.L_x_111) ;  /* 0x0000005000007945 */ /* 0x000fe60003800200 */
[----:B------:R-:W-:Y:S04]  /*ab10*/  UISETP.NE.AND UP0, UPT, UR43, 0x3, UPT ;  /* 0x000000032b00788c */ /* 0x000fe8000bf05270 */
[----:B------:R-:W-:Y:S01]  /*ab20*/  USEL UR44, UR43, URZ, UP0 ;  /* 0x000000ff2b2c7287 */ /* 0x000fe20008000000 */
[----:B------:R-:W-:Y:S11]  /*ab30*/  @P0 BRA `(.L_x_112) ;  /* 0x0000000000040947 */ /* 0x000ff60003800000 */
[----:B------:R-:W-:Y:S04]  /*ab40*/  DEPBAR.LE SB0, 0x1 ;  /* 0x000080400000791a */ /* 0x000fe80000000000 */
.L_x_112:
[----:B------:R-:W-:Y:S05]  /*ab50*/  BSYNC.RECONVERGENT B0 ;  /* 0x0000000000007941 */ /* 0x000fea0003800200 */
.L_x_111:
[----:B------:R-:W-:Y:S01]  /*ab60*/  BAR.SYNC.DEFER_BLOCKING 0x1, 0x80 ;  /* 0x0042000000007b1d */ /* 0x000fe20000010000 */
[----:B------:R-:W-:Y:S01]  /*ab70*/  ISETP.NE.AND P1, PT, R73, RZ, PT ;  /* 0x000000ff4900720c */ /* 0x000fe20003f25270 */
[----:B------:R-:W-:Y:S01]  /*ab80*/  UISETP.NE.AND UP0, UPT, UR50, URZ, UPT ;  /* 0x000000ff3200728c */ /* 0x000fe2000bf05270 */
[----:B------:R-:W-:Y:S11]  /*ab90*/  LEA R3, R81, UR45, 0x3 ;  /* 0x0000002d51037c11 */ /* 0x000ff6000f8e18ff */
[----:B-1----:R-:W-:Y:S01]  /*aba0*/  @P1 SHF.L.U32 R4, R32, 0x1f, RZ ;  /* 0x0000001f20041819 */ /* 0x002fe200000006ff */
[----:B------:R-:W-:Y:S06]  /*abb0*/  BRA.U !UP0, `(.L_x_113) ;  /* 0x0000000108247547 */ /* 0x000fec000b800000 */
[----:B------:R-:W1:Y:S01]  /*abc0*/  S2R R0, SR_CgaCtaId ;  /* 0x0000000000007919 */ /* 0x000e620000008800 */
[----:B------:R-:W-:Y:S01]  /*abd0*/  IMAD.U32 R2, RZ, RZ, UR49 ;  /* 0x00000031ff027e24 */ /* 0x000fe2000f8e00ff */
[----:B------:R-:W-:Y:S04]  /*abe0*/  UIADD3 UR4, UPT, UPT, UR49, 0x1, URZ ;  /* 0x0000000131047890 */ /* 0x000fe8000fffe0ff */
[----:B------:R-:W-:Y:S01]  /*abf0*/  @P1 LEA R2, R2, UR45, 0x3 ;  /* 0x0000002d02021c11 */ /* 0x000fe2000f8e18ff */
[----:B------:R-:W-:Y:S04]  /*ac00*/  UISETP.NE.AND UP0, UPT, UR4, 0x3, UPT ;  /* 0x000000030400788c */ /* 0x000fe8000bf05270 */
[----:B------:R-:W-:Y:S01]  /*ac10*/  @P1 VIADD R5, R2, 0x98 ;  /* 0x0000009802051836 */ /* 0x000fe20000000000 */
[----:B------:R-:W-:Y:S04]  /*ac20*/  USEL UR49, UR4, URZ, UP0 ;  /* 0x000000ff04317287 */ /* 0x000fe80008000000 */
[----:B-1----:R-:W-:Y:S04]  /*ac30*/  @P1 PRMT R0, R0, 0x654, R5 ;  /* 0x0000065400001816 */ /* 0x002fe80000000005 */
[----:B------:R1:W-:Y:S04]  /*ac40*/  @P1 SYNCS.ARRIVE.TRANS64.RED.A1T0 RZ, [R0+URZ], RZ ;  /* 0x000000ff00ff19a7 */ /* 0x0003e800081004ff */
.L_x_113:
[----:B------:R-:W3:Y:S01]  /*ac50*/  @P1 SYNCS.PHASECHK.TRANS64.TRYWAIT P0, [R3+URZ+0x80], R4 ;  /* 0x00008004030015a7 */ /* 0x000ee200080011ff */
[----:B------:R-:W-:Y:S01]  /*ac60*/  BSSY B1, `(.L_x_114) ;  /* 0x0000015000017945 */ /* 0x000fe20003800000 */
[----:B---3--:R-:W-:Y:S03]  /*ac70*/  @P1 SEL R80, RZ, 0x1, !P0 ;  /* 0x00000001ff501807 */ /* 0x008fe60004000000 */
[----:B------:R-:W-:Y:S05]  /*ac80*/  @!P1 BRA `(.L_x_115) ;  /* 0x0000000000489947 */ /* 0x000fea0003800000 */
[----:B------:R-:W-:Y:S01]  /*ac90*/  ISETP.NE.AND P1, PT, R82, RZ, PT ;  /* 0x000000ff5200720c */ /* 0x000fe20003f25270 */
[----:B------:R-:W-:Y:S01]  /*aca0*/  BSSY B0, `(.L_x_116) ;  /* 0x000000a000007945 */ /* 0x000fe20003800000 */
[----:B------:R-:W-:Y:S11]  /*acb0*/  ISETP.NE.AND P0, PT, R80, RZ, PT ;  /* 0x000000ff5000720c */ /* 0x000ff60003f05270 */
[----:B------:R-:W-:Y:S04]  /*acc0*/  @P1 IMAD R81, R81, 0x2000, R66 ;  /* 0x0000200051511824 */ /* 0x000fe800078e0242 */
[----:B------:R-:W-:Y:S01]  /*acd0*/  @P1 IMAD.IADD R4, R76, 0x1, R81 ;  /* 0x000000014c041824 */ /* 0x000fe200078e0251 */
[----:B------:R-:W-:Y:S03]  /*ace0*/  @P1 IADD3 R2, PT, PT, R75, R81, RZ ;  /* 0x000000514b021210 */ /* 0x000fe60007ffe0ff */
[----:B-1----:R-:W-:Y:S01]  /*acf0*/  @P1 IMAD.IADD R0, R65, 0x1, R4 ;  /* 0x0000000141001824 */ /* 0x002fe200078e0204 */
[----:B------:R-:W-:Y:S06]  /*ad00*/  @P0 BRA `(.L_x_117) ;  /* 0x00000000000c0947 */ /* 0x000fec0003800000 */
[----:B------:R-:W-:Y:S04]  /*ad10*/  SHF.L.U32 R32, R32, 0x1f, RZ ;  /* 0x0000001f20207819 */ /* 0x000fe800000006ff */
[----:B------:R-:W1:Y:S02]  /*ad20*/  SYNCS.PHASECHK.TRANS64.TRYWAIT P0, [R3+URZ+0x80], R32 ;  /* 0x00008020030075a7 */ /* 0x000e6400080011ff */
[----:B-1----:R-:W-:Y:S05]  /*ad30*/  @!P0 BRA `(.L_x_118) ;  /* 0x0000001400e48947 */ /* 0x002fea0003800000 */
.L_x_117:
[----:B------:R-:W-:Y:S05]  /*ad40*/  BSYNC B0 ;  /* 0x0000000000007941 */ /* 0x000fea0003800000 */
.L_x_116:
[----:B------:R-:W-:Y:S11]  /*ad50*/  ISETP.NE.AND P0, PT, R82, RZ, PT ;  /* 0x000000ff5200720c */ /* 0x000ff60003f05270 */
[----:B------:R-:W-:Y:S02]  /*ad60*/  @!UPT UIADD3 URZ, UPT, UPT, URZ, URZ, URZ ;  /* 0x000000fffffff290 */ /* 0x000fe4000fffe0ff */
[----:B------:R3:W4:Y:S04]  /*ad70*/  @P0 LDS.128 R48, [R81] ;  /* 0x0000000051300984 */ /* 0x0007280000000c00 */
[----:B------:R3:W1:Y:S04]  /*ad80*/  @P0 LDS.128 R40, [R2+0x20] ;  /* 0x0000200002280984 */ /* 0x0006680000000c00 */
[----:B------:R3:W1:Y:S04]  /*ad90*/  @P0 LDS.128 R44, [R4+0x10] ;  /* 0x00001000042c0984 */ /* 0x0006680000000c00 */
[----:B------:R3:W1:Y:S02]  /*ada0*/  @P0 LDS.128 R36, [R0+0x10] ;  /* 0x0000100000240984 */ /* 0x0006640000000c00 */
.L_x_115:
[----:B------:R-:W-:Y:S05]  /*adb0*/  BSYNC B1 ;  /* 0x0000000000017941 */ /* 0x000fea0003800000 */
.L_x_114:
[----:B-1-3--:R-:W-:Y:S05]  /*adc0*/  VIADD R0, R25, 0x10 ;  /* 0x0000001019007836 */ /* 0x00afea0000000000 */
[----:B------:R-:W-:Y:S04]  /*add0*/  SHF.R.U32.HI R0, RZ, 0x15, R0 ;  /* 0x00000015ff007819 */ /* 0x000fe80000011600 */
[----:B------:R-:W-:Y:S11]  /*ade0*/  LOP3.LUT P0, RZ, R0, 0x3, R57, 0x48, !PT ;  /* 0x0000000300ff7812 */ /* 0x000ff60007804839 */
[----:B------:R-:W-:Y:S02]  /*adf0*/  @!UPT UIADD3 URZ, UPT, UPT, URZ, URZ, URZ ;  /* 0x000000fffffff290 */ /* 0x000fe4000fffe0ff */
[----:B------:R-:W-:Y:S05]  /*ae00*/  @!P0 BRA `(.L_x_119) ;  /* 0x0000000000408947 */ /* 0x000fea0003800000 */
[----:B------:R-:W1:Y:S01]  /*ae10*/  LDCU.64 UR8, c[0x4][0x70] ;  /* 0x01000e00ff0877ac */ /* 0x000e620008000a00 */
[----:B------:R-:W-:Y:S01]  /*ae20*/  MOV R3, 0x0 ;  /* 0x0000000000037802 */ /* 0x000fe20000000f00 */
[----:B------:R-:W-:Y:S02]  /*ae30*/  HFMA2 R12, -RZ, RZ, 0, 5.9604644775390625e-08 ;  /* 0x00000001ff0c7431 */ /* 0x000fe400000001ff */
[----:B------:R-:W-:Y:S02]  /*ae40*/  IMAD.MOV.U32 R8, RZ, RZ, 0x192 ;  /* 0x00000192ff087424 */ /* 0x000fe400078e00ff */
[----:B------:R-:W-:Y:S01]  /*ae50*/  IMAD.MOV.U32 R13, RZ, RZ, RZ ;  /* 0x000000ffff0d7224 */ /* 0x000fe200078e00ff */
[----:B------:R-:W3:Y:S01]  /*ae60*/  LDCU.64 UR6, c[0x4][0x78] ;  /* 0x01000f00ff0677ac */ /* 0x000ee20008000a00 */
[----:B------:R-:W2:Y:S01]  /*ae70*/  LDC.64 R2, c[0x4][R3] ;  /* 0x0100000003027b82 */ /* 0x000ea20000000a00 */
[----:B------:R-:W5:Y:S01]  /*ae80*/  LDCU.64 UR4, c[0x4][0x10] ;  /* 0x01000200ff0477ac */ /* 0x000f620008000a00 */
[----:B-1----:R-:W-:Y:S01]  /*ae90*/  MOV R5, UR9 ;  /* 0x0000000900057c02 */ /* 0x002fe20008000f00 */
[----:B------:R-:W-:Y:S01]  /*aea0*/  IMAD.U32 R4, RZ, RZ, UR8 ;  /* 0x00000008ff047e24 */ /* 0x000fe2000f8e00ff */
[----:B---3--:R-:W-:Y:S01]  /*aeb0*/  MOV R7, UR7 ;  /* 0x0000000700077c02 */ /* 0x008fe20008000f00 */
[----:B------:R-:W-:Y:S01]  /*aec0*/  IMAD.U32 R6, RZ, RZ, UR6 ;  /* 0x00000006ff067e24 */ /* 0x000fe2000f8e00ff */
[----:B-----5:R-:W-:Y:S01]  /*aed0*/  MOV R11, UR5 ;  /* 0x00000005000b7c02 */ /* 0x020fe20008000f00 */
[----:B------:R-:W-:Y:S02]  /*aee0*/  IMAD.U32 R10, RZ, RZ, UR4 ;  /* 0x00000004ff0a7e24 */ /* 0x000fe4000f8e00ff */
[----:B------:R-:W-:Y:S07]  /*aef0*/  LEPC R20, `(.L_x_119) ;  /* 0x000000001014794e */ /* 0x000fee0000000000 */
[----:B--2-4-:R-:W-:Y:S05]  /*af00*/  CALL.ABS.NOINC R2 ;  /* 0x0000000002007343 */ /* 0x014fea0003c00000 */
.L_x_119:
[----:B------:R-:W-:Y:S01]  /*af10*/  ISETP.NE.AND P0, PT, R67, RZ, PT ;  /* 0x000000ff4300720c */ /* 0x000fe20003f05270 */
[----:B------:R-:W-:Y:S05]  /*af20*/  WARPSYNC.ALL ;  /* 0x0000000000007948 */ /* 0x000fea0003800000 */
[----:B------:R-:W-:Y:S01]  /*af30*/  R2UR UR4, R25 ;  /* 0x00000000190472ca */ /* 0x000fe200000e0000 */
[----:B------:R-:W-:Y:S01]  /*af40*/  USHF.L.U32 UR6, UR44, 0xd, URZ ;  /* 0x0000000d2c067899 */ /* 0x000fe200080006ff */
[----:B----4-:R-:W-:Y:S01]  /*af50*/  LOP3.LUT R0, R48, 0xffffe000, RZ, 0xc0, !PT ;  /* 0xffffe00030007812 */ /* 0x010fe200078ec0ff */
[----:B------:R-:W-:Y:S01]  /*af60*/  BSSY.RECONVERGENT B0, `(.L_x_120) ;  /* 0x0000066000007945 */ /* 0x000fe20003800200 */
[----:B------:R-:W-:Y:S02]  /*af70*/  LOP3.LUT R2, R49, 0xffffe000, RZ, 0xc0, !PT ;  /* 0xffffe00031027812 */ /* 0x000fe400078ec0ff */
[----:B------:R-:W-:Y:S01]  /*af80*/  LOP3.LUT R3, R50, 0xffffe000, RZ, 0xc0, !PT ;  /* 0xffffe00032037812 */ /* 0x000fe200078ec0ff */
[----:B--2---:R-:W-:Y:S01]  /*af90*/  VIADD R77, R66, UR6 ;  /* 0x00000006424d7c36 */ /* 0x004fe20008000000 */
[----:B------:R-:W-:Y:S02]  /*afa0*/  LOP3.LUT R20, R51, 0xffffe000, RZ, 0xc0, !PT ;  /* 0xffffe00033147812 */ /* 0x000fe400078ec0ff */
[----:B------:R-:W-:Y:S01]  /*afb0*/  LOP3.LUT R21, R44, 0xffffe000, RZ, 0xc0, !PT ;  /* 0xffffe0002c157812 */ /* 0x000fe200078ec0ff */
[----:B------:R-:W-:Y:S01]  /*afc0*/  IMAD.IADD R75, R75, 0x1, R77 ;  /* 0x000000014b4b7824 */ /* 0x000fe200078e024d */
[----:B------:R-:W-:Y:S01]  /*afd0*/  LOP3.LUT R26, R45, 0xffffe000, RZ, 0xc0, !PT ;  /* 0xffffe0002d1a7812 */ /* 0x000fe200078ec0ff */
[----:B------:R-:W1:Y:S01]  /*afe0*/  LDTM.x16 R4, tmem[UR4+0x10] ;  /* 0x00001004000479ee */ /* 0x000e620008240000 */
[----:B------:R-:W-:Y:S01]  /*aff0*/  LOP3.LUT R29, R46, 0xffffe000, RZ, 0xc0, !PT ;  /* 0xffffe0002e1d7812 */ /* 0x000fe200078ec0ff */
[----:B------:R-:W-:Y:S01]  /*b000*/  NOP ;  /* 0x0000000000007918 */ /* 0x000fe20000000000 */
[----:B------:R-:W-:Y:S02]  /*b010*/  IADD3 R74, PT, PT, R74, 0xe0, RZ ;  /* 0x000000e04a4a7810 */ /* 0x000fe40007ffe0ff */
[----:B------:R-:W-:Y:S02]  /*b020*/  LOP3.LUT R28, R47, 0xffffe000, RZ, 0xc0, !PT ;  /* 0xffffe0002f1c7812 */ /* 0x000fe400078ec0ff */
[----:B------:R-:W-:Y:S02]  /*b030*/  IADD3 R76, PT, PT, R76, R77, RZ ;  /* 0x0000004d4c4c7210 */ /* 0x000fe40007ffe0ff */
[----:B------:R-:W-:Y:S02]  /*b040*/  LOP3.LUT R77, R74, 0xfefffff8, RZ, 0xc0, !PT ;  /* 0xfefffff84a4d7812 */ /* 0x000fe400078ec0ff */
[----:B------:R-:W-:Y:S01]  /*b050*/  LOP3.LUT R31, R40, 0xffffe000, RZ, 0xc0, !PT ;  /* 0xffffe000281f7812 */ /* 0x000fe200078ec0ff */
[----:B------:R-:W-:Y:S01]  /*b060*/  IMAD.IADD R74, R65, 0x1, R76 ;  /* 0x00000001414a7824 */ /* 0x000fe200078e024c */
[----:B------:R-:W-:Y:S01]  /*b070*/  LOP3.LUT R30, R41, 0xffffe000, RZ, 0xc0, !PT ;  /* 0xffffe000291e7812 */ /* 0x000fe200078ec0ff */
[----:B-1----:R1:W-:Y:S01]  /*b080*/  SYNCS.ARRIVE.TRANS64.RED.A1T0 RZ, [R77+URZ], RZ ;  /* 0x000000ff4dff79a7 */ /* 0x0023e200081004ff */
[----:B------:R-:W-:Y:S02]  /*b090*/  LOP3.LUT R33, R42, 0xffffe000, RZ, 0xc0, !PT ;  /* 0xffffe0002a217812 */ /* 0x000fe400078ec0ff */
[----:B------:R-:W-:Y:S02]  /*b0a0*/  LOP3.LUT R32, R43, 0xffffe000, RZ, 0xc0, !PT ;  /* 0xffffe0002b207812 */ /* 0x000fe400078ec0ff */
[----:B------:R-:W-:Y:S02]  /*b0b0*/  LOP3.LUT R35, R36, 0xffffe000, RZ, 0xc0, !PT ;  /* 0xffffe00024237812 */ /* 0x000fe400078ec0ff */
[----:B------:R-:W-:Y:S02]  /*b0c0*/  LOP3.LUT R34, R37, 0xffffe000, RZ, 0xc0, !PT ;  /* 0xffffe00025227812 */ /* 0x000fe400078ec0ff */
[----:B------:R-:W-:Y:S01]  /*b0d0*/  LOP3.LUT R37, R38, 0xffffe000, RZ, 0xc0, !PT ;  /* 0xffffe00026257812 */ /* 0x000fe200078ec0ff */
[C---:B------:R-:W-:Y:S01]  /*b0e0*/  FMUL R4, R24.reuse, R4 ;  /* 0x0000000418047220 */ /* 0x040fe20000400000 */
[C---:B------:R-:W-:Y:S01]  /*b0f0*/  FMUL R5, R24.reuse, R5 ;  /* 0x0000000518057220 */ /* 0x040fe20000400000 */
[C---:B------:R-:W-:Y:S01]  /*b100*/  FMUL R6, R24.reuse, R6 ;  /* 0x0000000618067220 */ /* 0x040fe20000400000 */
[C---:B------:R-:W-:Y:S01]  /*b110*/  FMUL R7, R24.reuse, R7 ;  /* 0x0000000718077220 */ /* 0x040fe20000400000 */
[C---:B------:R-:W-:Y:S01]  /*b120*/  FFMA R4, R27.reuse, R0, R4 ;  /* 0x000000001b047223 */ /* 0x040fe20000000004 */
[C---:B------:R-:W-:Y:S01]  /*b130*/  FFMA R5, R27.reuse, R2, R5 ;  /* 0x000000021b057223 */ /* 0x040fe20000000005 */
[C---:B------:R-:W-:Y:S01]  /*b140*/  FFMA R6, R27.reuse, R3, R6 ;  /* 0x000000031b067223 */ /* 0x040fe20000000006 */
[C---:B------:R-:W-:Y:S01]  /*b150*/  FFMA R7, R27.reuse, R20, R7 ;  /* 0x000000141b077223 */ /* 0x040fe20000000007 */
[C---:B------:R-:W-:Y:S01]  /*b160*/  FMUL R8, R24.reuse, R8 ;  /* 0x0000000818087220 */ /* 0x040fe20000400000 */
[C---:B------:R-:W-:Y:S01]  /*b170*/  FMUL R9, R24.reuse, R9 ;  /* 0x0000000918097220 */ /* 0x040fe20000400000 */
[C---:B------:R-:W-:Y:S01]  /*b180*/  FMUL R10, R24.reuse, R10 ;  /* 0x0000000a180a7220 */ /* 0x040fe20000400000 */
[C---:B------:R-:W-:Y:S01]  /*b190*/  FMUL R11, R24.reuse, R11 ;  /* 0x0000000b180b7220 */ /* 0x040fe20000400000 */
[----:B------:R-:W-:Y:S01]  /*b1a0*/  F2FP.TF32.F32.PACK_B R4, R4 ;  /* 0x00000004ff04723e */ /* 0x000fe200024050ff */
[C---:B------:R-:W-:Y:S01]  /*b1b0*/  FFMA R8, R27.reuse, R21, R8 ;  /* 0x000000151b087223 */ /* 0x040fe20000000008 */
[----:B------:R-:W-:Y:S01]  /*b1c0*/  F2FP.TF32.F32.PACK_B R5, R5 ;  /* 0x00000005ff05723e */ /* 0x000fe200024050ff */
[C---:B------:R-:W-:Y:S01]  /*b1d0*/  FFMA R9, R27.reuse, R26, R9 ;  /* 0x0000001a1b097223 */ /* 0x040fe20000000009 */
[----:B------:R-:W-:Y:S01]  /*b1e0*/  F2FP.TF32.F32.PACK_B R6, R6 ;  /* 0x00000006ff06723e */ /* 0x000fe200024050ff */
[C---:B------:R-:W-:Y:S01]  /*b1f0*/  FFMA R10, R27.reuse, R29, R10 ;  /* 0x0000001d1b0a7223 */ /* 0x040fe2000000000a */
[----:B------:R-:W-:Y:S01]  /*b200*/  F2FP.TF32.F32.PACK_B R7, R7 ;  /* 0x00000007ff07723e */ /* 0x000fe200024050ff */
[C---:B------:R-:W-:Y:S01]  /*b210*/  FFMA R11, R27.reuse, R28, R11 ;  /* 0x0000001c1b0b7223 */ /* 0x040fe2000000000b */
[C---:B------:R-:W-:Y:S01]  /*b220*/  FMUL R12, R24.reuse, R12 ;  /* 0x0000000c180c7220 */ /* 0x040fe20000400000 */
[----:B------:R-:W-:Y:S01]  /*b230*/  F2FP.TF32.F32.PACK_B R8, R8 ;  /* 0x00000008ff08723e */ /* 0x000fe200024050ff */
[C---:B------:R-:W-:Y:S01]  /*b240*/  FMUL R13, R24.reuse, R13 ;  /* 0x0000000d180d7220 */ /* 0x040fe20000400000 */
[----:B------:R1:W-:Y:S01]  /*b250*/  STS.128 [R66+UR6], R4 ;  /* 0x0000000442007988 */ /* 0x0003e20008000c06 */
        /* <DEDUP_REMOVED lines=8> */
[----:B------:R-:W-:Y:S01]  /*b2e0*/  FFMA R15, R27, R32, R15 ;  /* 0x000000201b0f7223 */ /* 0x000fe2000000000f */
[C---:B------:R-:W-:Y:S01]  /*b2f0*/  FMUL R16, R24.reuse, R16 ;  /* 0x0000001018107220 */ /* 0x040fe20000400000 */
[----:B------:R-:W-:Y:S01]  /*b300*/  F2FP.TF32.F32.PACK_B R12, R12 ;  /* 0x0000000cff0c723e */ /* 0x000fe200024050ff */
[----:B------:R1:W-:Y:S01]  /*b310*/  STS.128 [R76+0x10], R8 ;  /* 0x000010084c007388 */ /* 0x0003e20000000c00 */
[C---:B------:R-:W-:Y:S01]  /*b320*/  FMUL R17, R24.reuse, R17 ;  /* 0x0000001118117220 */ /* 0x040fe20000400000 */
[----:B------:R-:W-:Y:S01]  /*b330*/  LOP3.LUT R36, R39, 0xffffe000, RZ, 0xc0, !PT ;  /* 0xffffe00027247812 */ /* 0x000fe200078ec0ff */
[C---:B------:R-:W-:Y:S01]  /*b340*/  FMUL R18, R24.reuse, R18 ;  /* 0x0000001218127220 */ /* 0x040fe20000400000 */
[----:B------:R-:W-:Y:S01]  /*b350*/  FMUL R19, R24, R19 ;  /* 0x0000001318137220 */ /* 0x000fe20000400000 */
[----:B------:R-:W-:Y:S01]  /*b360*/  F2FP.TF32.F32.PACK_B R13, R13 ;  /* 0x0000000dff0d723e */ /* 0x000fe200024050ff */
[C---:B------:R-:W-:Y:S01]  /*b370*/  FFMA R16, R27.reuse, R35, R16 ;  /* 0x000000231b107223 */ /* 0x040fe20000000010 */
[----:B------:R-:W-:Y:S01]  /*b380*/  F2FP.TF32.F32.PACK_B R14, R14 ;  /* 0x0000000eff0e723e */ /* 0x000fe200024050ff */
[C---:B------:R-:W-:Y:S01]  /*b390*/  FFMA R17, R27.reuse, R34, R17 ;  /* 0x000000221b117223 */ /* 0x040fe20000000011 */
[----:B------:R-:W-:Y:S01]  /*b3a0*/  F2FP.TF32.F32.PACK_B R15, R15 ;  /* 0x0000000fff0f723e */ /* 0x000fe200024050ff */
[C---:B------:R-:W-:Y:S01]  /*b3b0*/  FFMA R18, R27.reuse, R37, R18 ;  /* 0x000000251b127223 */ /* 0x040fe20000000012 */
[----:B------:R-:W-:Y:S01]  /*b3c0*/  FFMA R19, R27, R36, R19 ;  /* 0x000000241b137223 */ /* 0x000fe20000000013 */
[----:B------:R-:W-:Y:S02]  /*b3d0*/  F2FP.TF32.F32.PACK_B R16, R16 ;  /* 0x00000010ff10723e */ /* 0x000fe400024050ff */
[----:B------:R1:W-:Y:S01]  /*b3e0*/  STS.128 [R75+0x20], R12 ;  /* 0x0000200c4b007388 */ /* 0x0003e20000000c00 */
[----:B------:R-:W-:Y:S02]  /*b3f0*/  F2FP.TF32.F32.PACK_B R17, R17 ;  /* 0x00000011ff11723e */ /* 0x000fe400024050ff */
        /* <DEDUP_REMOVED lines=8> */
[----:B--2---:R-:W2:Y:S02]  /*b480*/  FENCE.VIEW.ASYNC.S ;  /* 0x00000000000073c6 */ /* 0x004ea40000000000 */
[----:B--2---:R-:W-:Y:S06]  /*b490*/  BAR.SYNC.DEFER_BLOCKING 0x1, 0x80 ;  /* 0x0042000000007b1d */ /* 0x004fec0000010000 */
[----:B------:R-:W-:Y:S05]  /*b4a0*/  @P0 BRA `(.L_x_121) ;  /* 0x0000000000440947 */ /* 0x000fea0003800000 */
[----:B------:R-:W2:Y:S01]  /*b4b0*/  LDCU.64 UR14, c[0x0][0x348] ;  /* 0x00006900ff0e77ac */ /* 0x000ea20008000a00 */
[----:B------:R-:W-:Y:S02]  /*b4c0*/  R2UR UR10, R71 ;  /* 0x00000000470a72ca */ /* 0x000fe400000e0000 */
[----:B------:R-:W-:Y:S01]  /*b4d0*/  R2UR UR11, R70 ;  /* 0x00000000460b72ca */ /* 0x000fe200000e0000 */
[----:B------:R-:W-:Y:S01]  /*b4e0*/  UIADD3 UR7, UPT, UPT, UR45, UR6, URZ ;  /* 0x000000062d077290 */ /* 0x000fe2000fffe0ff */
[----:B------:R-:W-:Y:S01]  /*b4f0*/  R2UR UR12, R68 ;  /* 0x00000000440c72ca */ /* 0x000fe200000e0000 */
[----:B------:R-:W-:Y:S01]  /*b500*/  UIADD3 UR9, UPT, UPT, UR46, 0x10, URZ ;  /* 0x000000102e097890 */ /* 0x000fe2000fffe0ff */
[----:B------:R-:W-:Y:S01]  /*b510*/  R2UR UR13, R69 ;  /* 0x00000000450d72ca */ /* 0x000fe200000e0000 */
[----:B------:R-:W-:Y:S02]  /*b520*/  UIADD3 UR8, UPT, UPT, UR7, 0x200, URZ ;  /* 0x0000020007087890 */ /* 0x000fe4000fffe0ff */
[----:B------:R-:W-:Y:S02]  /*b530*/  UIADD3 UR7, UPT, UPT, UR7, 0x1200, URZ ;  /* 0x0000120007077890 */ /* 0x000fe4000fffe0ff */
[----:B--2---:R-:W-:Y:S02]  /*b540*/  UIADD3 UR4, UP0, UPT, UR14, 0x780, URZ ;  /* 0x000007800e047890 */ /* 0x004fe4000ff1e0ff */
[----:B------:R-:W-:Y:S02]  /*b550*/  UIADD3 UR14, UPT, UPT, UR46, 0x30, URZ ;  /* 0x000000302e0e7890 */ /* 0x000fe4000fffe0ff */
[----:B------:R-:W-:Y:S09]  /*b560*/  UIADD3.X UR5, UPT, UPT, URZ, UR15, URZ, UP0, !UPT ;  /* 0x0000000fff057290 */ /* 0x000ff200087fe4ff */
[----:B------:R2:W-:Y:S02]  /*b570*/  UTMASTG.5D.IM2COL [UR8], [UR4] ;  /* 0x00000008040073b5 */ /* 0x0005e40008060000 */
[----:B--2---:R-:W-:Y:S01]  /*b580*/  UMOV UR8, UR7 ;  /* 0x0000000700087c82 */ /* 0x004fe20008000000 */
[----:B------:R-:W-:Y:S02]  /*b590*/  UMOV UR9, UR14 ;  /* 0x0000000e00097c82 */ /* 0x000fe40008000000 */
[----:B------:R2:W-:Y:S02]  /*b5a0*/  UTMASTG.5D.IM2COL [UR8], [UR4] ;  /* 0x00000008040073b5 */ /* 0x0005e40008060000 */
[----:B--2---:R0:W-:Y:S02]  /*b5b0*/  UTMACMDFLUSH ;  /* 0x00000000000079b7 */ /* 0x0041e40000000000 */
.L_x_121:
[----:B------:R-:W-:Y:S05]  /*b5c0*/  BSYNC.RECONVERGENT B0 ;  /* 0x0000000000007941 */ /* 0x000fea0003800200 */
.L_x_120:
[----:B------:R-:W-:Y:S01]  /*b5d0*/  UIADD3 UR4, UPT, UPT, UR44, 0x1, URZ ;  /* 0x000000012c047890 */ /* 0x000fe2000fffe0ff */
[----:B------:R-:W-:Y:S03]  /*b5e0*/  BSSY.RECONVERGENT B0, `(.L_x_122) ;  /* 0x0000008000007945 */ /* 0x000fe60003800200 */
[----:B------:R-:W-:Y:S04]  /*b5f0*/  UISETP.NE.AND UP0, UPT, UR4, 0x3, UPT ;  /* 0x000000030400788c */ /* 0x000fe8000bf05270 */
[----:B------:R-:W-:Y:S02]  /*b600*/  UISETP.EQ.XOR UP1, UPT, UR43, 0x3, !UP0 ;  /* 0x000000032b00788c */ /* 0x000fe4000c722a70 */
[----:B------:R-:W-:Y:S02]  /*b610*/  USEL UR48, UR4, URZ, UP0 ;  /* 0x000000ff04307287 */ /* 0x000fe40008000000 */
[----:B------:R-:W-:Y:S04]  /*b620*/  USEL UR5, URZ, 0x1, !UP1 ;  /* 0x00000001ff057887 */ /* 0x000fe8000c800000 */
[----:B------:R-:W-:Y:S01]  /*b630*/  ULOP3.LUT UR51, UR51, UR5, URZ, 0x3c, !UPT ;  /* 0x0000000533337292 */ /* 0x000fe2000f8e3cff */
[----:B------:R-:W-:Y:S11]  /*b640*/  @P0 BRA `(.L_x_123) ;  /* 0x0000000000040947 */ /* 0x000ff60003800000 */
[----:B------:R-:W-:Y:S04]  /*b650*/  DEPBAR.LE SB0, 0x1 ;  /* 0x000080400000791a */ /* 0x000fe80000000000 */
.L_x_123:
[----:B------:R-:W-:Y:S05]  /*b660*/  BSYNC.RECONVERGENT B0 ;  /* 0x0000000000007941 */ /* 0x000fea0003800200 */
.L_x_122:
[----:B------:R-:W-:Y:S01]  /*b670*/  BAR.SYNC.DEFER_BLOCKING 0x1, 0x80 ;  /* 0x0042000000007b1d */ /* 0x000fe20000010000 */
[----:B------:R-:W-:Y:S01]  /*b680*/  UISETP.NE.AND UP0, UPT, UR50, -0x2, UPT ;  /* 0xfffffffe3200788c */ /* 0x000fe2000bf05270 */
[----:B------:R-:W-:Y:S08]  /*b690*/  IADD3 R0, PT, PT, R22, 0x1, RZ ;  /* 0x0000000116007810 */ /* 0x000ff00007ffe0ff */
[----:B------:R-:W-:Y:S05]  /*b6a0*/  BRA.U !UP0, `(.L_x_124) ;  /* 0x0000000108287547 */ /* 0x000fea000b800000 */
[----:B------:R-:W2:Y:S01]  /*b6b0*/  S2R R2, SR_CgaCtaId ;  /* 0x0000000000027919 */ /* 0x000ea20000008800 */
[----:B------:R-:W-:Y:S01]  /*b6c0*/  ISETP.NE.AND P0, PT, R73, RZ, PT ;  /* 0x000000ff4900720c */ /* 0x000fe20003f05270 */
[----:B------:R-:W-:Y:S01]  /*b6d0*/  IMAD.U32 R3, RZ, RZ, UR49 ;  /* 0x00000031ff037e24 */ /* 0x000fe2000f8e00ff */
[----:B------:R-:W-:Y:S04]  /*b6e0*/  UIADD3 UR4, UPT, UPT, UR49, 0x1, URZ ;  /* 0x0000000131047890 */ /* 0x000fe8000fffe0ff */
[----:B------:R-:W-:Y:S04]  /*b6f0*/  UISETP.NE.AND UP0, UPT, UR4, 0x3, UPT ;  /* 0x000000030400788c */ /* 0x000fe8000bf05270 */
[----:B------:R-:W-:Y:S03]  /*b700*/  USEL UR49, UR4, URZ, UP0 ;  /* 0x000000ff04317287 */ /* 0x000fe60008000000 */
[----:B------:R-:W-:Y:S05]  /*b710*/  @P0 LEA R3, R3, UR45, 0x3 ;  /* 0x0000002d03030c11 */ /* 0x000fea000f8e18ff */
[----:B------:R-:W-:Y:S05]  /*b720*/  @P0 VIADD R3, R3, 0x98 ;  /* 0x0000009803030836 */ /* 0x000fea0000000000 */
[----:B--2---:R-:W-:Y:S04]  /*b730*/  @P0 PRMT R2, R2, 0x654, R3 ;  /* 0x0000065402020816 */ /* 0x004fe80000000003 */
[----:B------:R2:W-:Y:S03]  /*b740*/  @P0 SYNCS.ARRIVE.TRANS64.RED.A1T0 RZ, [R2+URZ], RZ ;  /* 0x000000ff02ff09a7 */ /* 0x0005e600081004ff */
.L_x_124:
[----:B------:R-:W-:Y:S01]  /*b750*/  R2UR UR5, R58 ;  /* 0x000000003a0572ca */ /* 0x000fe200000e0000 */
[----:B------:R-:W-:Y:S01]  /*b760*/  UISETP.NE.AND UP0, UPT, UR60, URZ, UPT ;  /* 0x000000ff3c00728c */ /* 0x000fe2000bf05270 */
[----:B------:R-:W-:Y:S01]  /*b770*/  R2UR UR4, R59 ;  /* 0x000000003b0472ca */ /* 0x000fe200000e0000 */
[----:B------:R-:W-:Y:S01]  /*b780*/  UIADD3 UR50, UPT, UPT, UR50, 0x2, URZ ;  /* 0x0000000232327890 */ /* 0x000fe2000fffe0ff */
[C---:B------:R-:W-:Y:S01]  /*b790*/  ISETP.NE.AND P0, PT, R0.reuse, 0x2, PT ;  /* 0x000000020000780c */ /* 0x040fe20003f05270 */
[----:B------:R-:W-:Y:S01]  /*b7a0*/  UMOV UR44, UR61 ;  /* 0x0000003d002c7c82 */ /* 0x000fe20008000000 */
[----:B------:R-:W-:Y:S02]  /*b7b0*/  LOP3.LUT R63, R63, 0x1, RZ, 0x3c, !PT ;  /* 0x000000013f3f7812 */ /* 0x000fe400078e3cff */
[----:B------:R-:W-:Y:S02]  /*b7c0*/  SEL R3, RZ, 0x1, P0 ;  /* 0x00000001ff037807 */ /* 0x000fe40000000000 */
[----:B------:R-:W-:Y:S02]  /*b7d0*/  SEL R22, R0, RZ, P0 ;  /* 0x000000ff00167207 */ /* 0x000fe40000000000 */
[----:B------:R-:W-:Y:S01]  /*b7e0*/  LOP3.LUT R64, R64, R3, RZ, 0x3c, !PT ;  /* 0x0000000340407212 */ /* 0x000fe200078e3cff */
[----:B------:R-:W-:Y:S02]  /*b7f0*/  UIADD3 UR19, UPT, UPT, UR36, UR5, URZ ;  /* 0x0000000524137290 */ /* 0x000fe4000fffe0ff */
[----:B------:R-:W-:Y:S01]  /*b800*/  UIADD3 UR43, UPT, UPT, UR37, UR4, URZ ;  /* 0x00000004252b7290 */ /* 0x000fe2000fffe0ff */
[----:B------:R-:W-:Y:S11]  /*b810*/  BRA.U UP0, `(.L_x_125) ;  /* 0xffffffd900787547 */ /* 0x000ff6000b83ffff */
[----:B------:R-:W-:-:S13]  /*b820*/  R2UR UR4, R60 ;  /* 0x000000003c0472ca */ /* 0x000fda00000e0000 */
[----:B------:R-:W-:-:S09]  /*b830*/  UISETP.NE.AND UP0, UPT, UR4, URZ, UPT ;  /* 0x000000ff0400728c */ /* 0x000fd2000bf05270 */
[----:B------:R-:W-:Y:S05]  /*b840*/  BRA.U !UP0, `(.L_x_126) ;  /* 0x0000000108487547 */ /* 0x000fea000b800000 */
[----:B------:R-:W3:Y:S02]  /*b850*/  LDCU.64 UR4, c[0x0][0x990] ;  /* 0x00013200ff0477ac */ /* 0x000ee40008000a00 */
[----:B---3--:R-:W-:-:S04]  /*b860*/  UISETP.NE.U32.AND UP0, UPT, UR4, URZ, UPT ;  /* 0x000000ff0400728c */ /* 0x008fc8000bf05070 */
[----:B------:R-:W-:-:S09]  /*b870*/  UISETP.NE.AND.EX UP0, UPT, UR5, URZ, UPT, UP0 ;  /* 0x000000ff0500728c */ /* 0x000fd2000bf05300 */
[----:B------:R-:W-:Y:S05]  /*b880*/  BRA.U UP0, `(.L_x_127) ;  /* 0x00000001000c7547 */ /* 0x000fea000b800000 */
[----:B------:R-:W-:-:S13]  /*b890*/  FSETP.NEU.AND P0, PT, R27, RZ, PT ;  /* 0x000000ff1b00720b */ /* 0x000fda0003f0d000 */
[----:B------:R-:W-:Y:S05]  /*b8a0*/  @!P0 EXIT ;  /* 0x000000000000894d */ /* 0x000fea0003800000 */
[----:B------:R-:W-:Y:S05]  /*b8b0*/  BRA `(.L_x_126) ;  /* 0x00000000002c7947 */ /* 0x000fea0003800000 */
.L_x_127:
[----:B------:R-:W-:Y:S01]  /*b8c0*/  ISETP.NE.AND P0, PT, R72, RZ, PT ;  /* 0x000000ff4800720c */ /* 0x000fe20003f05270 */
[----:B------:R-:W-:-:S12]  /*b8d0*/  BSSY.RECONVERGENT B0, `(.L_x_126) ;  /* 0x0000009000007945 */ /* 0x000fd80003800200 */
[----:B------:R-:W-:Y:S05]  /*b8e0*/  @P0 BRA `(.L_x_128) ;  /* 0x0000000000140947 */ /* 0x000fea0003800000 */
[----:B------:R-:W3:Y:S02]  /*b8f0*/  LDCU.64 UR4, c[0x0][0x988] ;  /* 0x00013100ff0477ac */ /* 0x000ee40008000a00 */
[----:B---3--:R-:W-:-:S04]  /*b900*/  ISETP.NE.U32.AND P0, PT, RZ, UR4, PT ;  /* 0x00000004ff007c0c */ /* 0x008fc8000bf05070 */
[----:B------:R-:W-:-:S13]  /*b910*/  ISETP.NE.AND.EX P0, PT, RZ, UR5, PT, P0 ;  /* 0x00000005ff007c0c */ /* 0x000fda000bf05300 */
[----:B------:R-:W-:Y:S05]  /*b920*/  @!P0 EXIT ;  /* 0x000000000000894d */ /* 0x000fea0003800000 */
[----:B------:R-:W-:Y:S05]  /*b930*/  BRA `(.L_x_129) ;  /* 0x0000000000087947 */ /* 0x000fea0003800000 */
.L_x_128:
[----:B------:R-:W-:-:S13]  /*b940*/  FSETP.NEU.AND P0, PT, R27, RZ, PT ;  /* 0x000000ff1b00720b */ /* 0x000fda0003f0d000 */
[----:B------:R-:W-:Y:S05]  /*b950*/  @!P0 EXIT ;  /* 0x000000000000894d */ /* 0x000fea0003800000 */
.L_x_129:
[----:B------:R-:W-:Y:S05]  /*b960*/  BSYNC.RECONVERGENT B0 ;  /* 0x0000000000007941 */ /* 0x000fea0003800200 */
.L_x_126:
[----:B------:R-:W3:Y:S01]  /*b970*/  S2UR UR5, SR_CgaCtaId ;  /* 0x00000000000579c3 */ /* 0x000ee20000008800 */
[----:B------:R-:W-:Y:S01]  /*b980*/  ULEA UR4, UR49, UR45, 0x3 ;  /* 0x0000002d31047291 */ /* 0x000fe2000f8e18ff */
[----:B------:R-:W-:-:S04]  /*b990*/  DEPBAR.LE SB0, 0x0 ;  /* 0x000080000000791a */ /* 0x000fc80000000000 */
[----:B------:R-:W-:-:S04]  /*b9a0*/  UIADD3 UR4, UPT, UPT, UR4, 0x98, URZ ;  /* 0x0000009804047890 */ /* 0x000fc8000fffe0ff */
[----:B---3--:R-:W-:-:S09]  /*b9b0*/  UPRMT UR4, UR5, 0x654, UR4 ;  /* 0x0000065405047896 */ /* 0x008fd20008000004 */
[----:B------:R-:W-:Y:S01]  /*b9c0*/  SYNCS.ARRIVE.TRANS64.RED.A1T0 RZ, [UR4], RZ ;  /* 0x000000ffffff79a7 */ /* 0x000fe20008100404 */
[----:B------:R-:W-:Y:S05]  /*b9d0*/  EXIT ;  /* 0x000000000000794d */ /* 0x000fea0003800000 */
.L_x_24:
[----:B------:R-:W-:Y:S07]  /*b9e0*/  MOV R0, UR10 ;  /* 0x0000000a00007c02 */ /* 0x000fee0008000f00 */
.L_x_130:
[----:B--2---:R2:W3:Y:S02]  /*b9f0*/  SYNCS.PHASECHK.TRANS64.TRYWAIT P0, [R0+URZ+0x40], R37 ;  /* 0x00004025000075a7 */ /* 0x0044e400080011ff */
[----:B---3--:R-:W-:Y:S05]  /*ba00*/  @!P0 NANOSLEEP.SYNCS 0x989680 ;  /* 0x009896800000895d */ /* 0x008fea0003900000 */
[----:B------:R-:W3:Y:S02]  /*ba10*/  @!P0 SYNCS.PHASECHK.TRANS64 P0, [R0+URZ+0x40], R37 ;  /* 0x00004025000085a7 */ /* 0x000ee400080010ff */
[----:B---3--:R-:W-:Y:S05]  /*ba20*/  @!P0 BRA `(.L_x_130) ;  /* 0xfffffffc00f08947 */ /* 0x008fea000383ffff */
[----:B------:R-:W-:Y:S05]  /*ba30*/  BRA `(.L_x_23) ;  /* 0xffffff6c00847947 */ /* 0x000fea000383ffff */
.L_x_31:
[----:B------:R-:W-:Y:S07]  /*ba40*/  MOV R22, UR10 ;  /* 0x0000000a00167c02 */ /* 0x000fee0008000f00 */
.L_x_131:
[----:B---3--:R3:W1:Y:S02]  /*ba50*/  SYNCS.PHASECHK.TRANS64.TRYWAIT P0, [R22+URZ+0x40], R37 ;  /* 0x00004025160075a7 */ /* 0x00866400080011ff */
[----:B-1----:R-:W-:Y:S05]  /*ba60*/  @!P0 NANOSLEEP.SYNCS 0x989680 ;  /* 0x009896800000895d */ /* 0x002fea0003900000 */
[----:B------:R-:W1:Y:S02]  /*ba70*/  @!P0 SYNCS.PHASECHK.TRANS64 P0, [R22+URZ+0x40], R37 ;  /* 0x00004025160085a7 */ /* 0x000e6400080010ff */
[----:B-1----:R-:W-:Y:S05]  /*ba80*/  @!P0 BRA `(.L_x_131) ;  /* 0xfffffffc00f08947 */ /* 0x002fea000383ffff */
[----:B------:R-:W-:Y:S05]  /*ba90*/  BRA `(.L_x_30) ;  /* 0xffffff8c00407947 */ /* 0x000fea000383ffff */
.L_x_36:
[----:B--2---:R-:W-:-:S07]  /*baa0*/  MOV R0, UR39 ;  /* 0x0000002700007c02 */ /* 0x004fce0008000f00 */
.L_x_132:
[----:B--2---:R2:W3:Y:S02]  /*bab0*/  SYNCS.PHASECHK.TRANS64.TRYWAIT P0, [R0+URZ+0xc0], R3 ;  /* 0x0000c003000075a7 */ /* 0x0044e400080011ff */
[----:B---3--:R-:W-:Y:S05]  /*bac0*/  @!P0 NANOSLEEP.SYNCS 0x989680 ;  /* 0x009896800000895d */ /* 0x008fea0003900000 */
[----:B------:R-:W3:Y:S02]  /*bad0*/  @!P0 SYNCS.PHASECHK.TRANS64 P0, [R0+URZ+0xc0], R3 ;  /* 0x0000c003000085a7 */ /* 0x000ee400080010ff */
[----:B---3--:R-:W-:Y:S05]  /*bae0*/  @!P0 BRA `(.L_x_132) ;  /* 0xfffffffc00f08947 */ /* 0x008fea000383ffff */
[----:B------:R-:W-:Y:S05]  /*baf0*/  BRA `(.L_x_133) ;  /* 0xffffff9c00287947 */ /* 0x000fea000383ffff */
.L_x_40:
[----:B------:R-:W-:-:S07]  /*bb00*/  MOV R0, UR4 ;  /* 0x0000000400007c02 */ /* 0x000fce0008000f00 */
.L_x_134:
[----:B--2---:R2:W3:Y:S02]  /*bb10*/  SYNCS.PHASECHK.TRANS64.TRYWAIT P0, [R0+URZ], R3 ;  /* 0x00000003000075a7 */ /* 0x0044e400080011ff */
[----:B---3--:R-:W-:Y:S05]  /*bb20*/  @!P0 NANOSLEEP.SYNCS 0x989680 ;  /* 0x009896800000895d */ /* 0x008fea0003900000 */
[----:B------:R-:W3:Y:S02]  /*bb30*/  @!P0 SYNCS.PHASECHK.TRANS64 P0, [R0+URZ], R3 ;  /* 0x00000003000085a7 */ /* 0x000ee400080010ff */
[----:B---3--:R-:W-:Y:S05]  /*bb40*/  @!P0 BRA `(.L_x_134) ;  /* 0xfffffffc00f08947 */ /* 0x008fea000383ffff */
[----:B------:R-:W-:Y:S05]  /*bb50*/  BRA `(.L_x_135) ;  /* 0xffffffa400007947 */ /* 0x000fea000383ffff */
.L_x_41:
[----:B------:R-:W-:-:S07]  /*bb60*/  MOV R0, UR5 ;  /* 0x0000000500007c02 */ /* 0x000fce0008000f00 */
.L_x_136:
[----:B--2---:R2:W3:Y:S02]  /*bb70*/  SYNCS.PHASECHK.TRANS64.TRYWAIT P0, [R0+URZ], R3 ;  /* 0x00000003000075a7 */ /* 0x0044e400080011ff */
[----:B---3--:R-:W-:Y:S05]  /*bb80*/  @!P0 NANOSLEEP.SYNCS 0x989680 ;  /* 0x009896800000895d */ /* 0x008fea0003900000 */
[----:B------:R-:W3:Y:S02]  /*bb90*/  @!P0 SYNCS.PHASECHK.TRANS64 P0, [R0+URZ], R3 ;  /* 0x00000003000085a7 */ /* 0x000ee400080010ff */
[----:B---3--:R-:W-:Y:S05]  /*bba0*/  @!P0 BRA `(.L_x_136) ;  /* 0xfffffffc00f08947 */ /* 0x008fea000383ffff */
[----:B------:R-:W-:Y:S05]  /*bbb0*/  BRA `(.L_x_137) ;  /* 0xffffffa400107947 */ /* 0x000fea000383ffff */
.L_x_42:
[----:B------:R-:W-:-:S07]  /*bbc0*/  MOV R0, UR5 ;  /* 0x0000000500007c02 */ /* 0x000fce0008000f00 */
.L_x_138:
[----:B--2---:R2:W3:Y:S02]  /*bbd0*/  SYNCS.PHASECHK.TRANS64.TRYWAIT P0, [R0+URZ], R3 ;  /* 0x00000003000075a7 */ /* 0x0044e400080011ff */
[----:B---3--:R-:W-:Y:S05]  /*bbe0*/  @!P0 NANOSLEEP.SYNCS 0x989680 ;  /* 0x009896800000895d */ /* 0x008fea0003900000 */
[----:B------:R-:W3:Y:S02]  /*bbf0*/  @!P0 SYNCS.PHASECHK.TRANS64 P0, [R0+URZ], R3 ;  /* 0x00000003000085a7 */ /* 0x000ee400080010ff */
[----:B---3--:R-:W-:Y:S05]  /*bc00*/  @!P0 BRA `(.L_x_138) ;  /* 0xfffffffc00f08947 */ /* 0x008fea000383ffff */
[----:B------:R-:W-:Y:S05]  /*bc10*/  BRA `(.L_x_139) ;  /* 0xffffffa400207947 */ /* 0x000fea000383ffff */
.L_x_43:
[----:B------:R-:W-:-:S07]  /*bc20*/  MOV R0, UR5 ;  /* 0x0000000500007c02 */ /* 0x000fce0008000f00 */
.L_x_140:
[----:B--2---:R2:W3:Y:S02]  /*bc30*/  SYNCS.PHASECHK.TRANS64.TRYWAIT P0, [R0+URZ], R3 ;  /* 0x00000003000075a7 */ /* 0x0044e400080011ff */
[----:B---3--:R-:W-:Y:S05]  /*bc40*/  @!P0 NANOSLEEP.SYNCS 0x989680 ;  /* 0x009896800000895d */ /* 0x008fea0003900000 */
[----:B------:R-:W3:Y:S02]  /*bc50*/  @!P0 SYNCS.PHASECHK.TRANS64 P0, [R0+URZ], R3 ;  /* 0x00000003000085a7 */ /* 0x000ee400080010ff */
[----:B---3--:R-:W-:Y:S05]  /*bc60*/  @!P0 BRA `(.L_x_140) ;  /* 0xfffffffc00f08947 */ /* 0x008fea000383ffff */
[----:B------:R-:W-:Y:S05]  /*bc70*/  BRA `(.L_x_141) ;  /* 0xffffffa400307947 */ /* 0x000fea000383ffff */
.L_x_44:
[----:B------:R-:W-:-:S07]  /*bc80*/  MOV R0, UR5 ;  /* 0x0000000500007c02 */ /* 0x000fce0008000f00 */
.L_x_142:
[----:B--2---:R2:W3:Y:S02]  /*bc90*/  SYNCS.PHASECHK.TRANS64.TRYWAIT P0, [R0+URZ], R3 ;  /* 0x00000003000075a7 */ /* 0x0044e400080011ff */
[----:B---3--:R-:W-:Y:S05]  /*bca0*/  @!P0 NANOSLEEP.SYNCS 0x989680 ;  /* 0x009896800000895d */ /* 0x008fea0003900000 */
[----:B------:R-:W3:Y:S02]  /*bcb0*/  @!P0 SYNCS.PHASECHK.TRANS64 P0, [R0+URZ], R3 ;  /* 0x00000003000085a7 */ /* 0x000ee400080010ff */
[----:B---3--:R-:W-:Y:S05]  /*bcc0*/  @!P0 BRA `(.L_x_142) ;  /* 0xfffffffc00f08947 */ /* 0x008fea000383ffff */
[----:B------:R-:W-:Y:S05]  /*bcd0*/  BRA `(.L_x_143) ;  /* 0xffffffa400407947 */ /* 0x000fea000383ffff */
.L_x_45:
[----:B------:R-:W-:-:S07]  /*bce0*/  MOV R0, UR5 ;  /* 0x0000000500007c02 */ /* 0x000fce0008000f00 */
.L_x_144:
[----:B--2---:R2:W3:Y:S02]  /*bcf0*/  SYNCS.PHASECHK.TRANS64.TRYWAIT P0, [R0+URZ], R3 ;  /* 0x00000003000075a7 */ /* 0x0044e400080011ff */
[----:B---3--:R-:W-:Y:S05]  /*bd00*/  @!P0 NANOSLEEP.SYNCS 0x989680 ;  /* 0x009896800000895d */ /* 0x008fea0003900000 */
[----:B------:R-:W3:Y:S02]  /*bd10*/  @!P0 SYNCS.PHASECHK.TRANS64 P0, [R0+URZ], R3 ;  /* 0x00000003000085a7 */ /* 0x000ee400080010ff */
[----:B---3--:R-:W-:Y:S05]  /*bd20*/  @!P0 BRA `(.L_x_144) ;  /* 0xfffffffc00f08947 */ /* 0x008fea000383ffff */
[----:B------:R-:W-:Y:S05]  /*bd30*/  BRA `(.L_x_145) ;  /* 0xffffffa400507947 */ /* 0x000fea000383ffff */
.L_x_46:
[----:B------:R-:W-:-:S07]  /*bd40*/  MOV R0, UR5 ;  /* 0x0000000500007c02 */ /* 0x000fce0008000f00 */
.L_x_146:
[----:B--2---:R2:W3:Y:S02]  /*bd50*/  SYNCS.PHASECHK.TRANS64.TRYWAIT P0, [R0+URZ], R3 ;  /* 0x00000003000075a7 */ /* 0x0044e400080011ff */
[----:B---3--:R-:W-:Y:S05]  /*bd60*/  @!P0 NANOSLEEP.SYNCS 0x989680 ;  /* 0x009896800000895d */ /* 0x008fea0003900000 */
[----:B------:R-:W3:Y:S02]  /*bd70*/  @!P0 SYNCS.PHASECHK.TRANS64 P0, [R0+URZ], R3 ;  /* 0x00000003000085a7 */ /* 0x000ee400080010ff */
[----:B---3--:R-:W-:Y:S05]  /*bd80*/  @!P0 BRA `(.L_x_146) ;  /* 0xfffffffc00f08947 */ /* 0x008fea000383ffff */
[----:B------:R-:W-:Y:S05]  /*bd90*/  BRA `(.L_x_147) ;  /* 0xffffffa400607947 */ /* 0x000fea000383ffff */
.L_x_49:
[----:B------:R-:W-:-:S07]  /*bda0*/  MOV R4, UR4 ;  /* 0x0000000400047c02 */ /* 0x000fce0008000f00 */
.L_x_148:
[----:B--2---:R2:W3:Y:S02]  /*bdb0*/  SYNCS.PHASECHK.TRANS64.TRYWAIT P1, [R4+URZ+0xc8], R7 ;  /* 0x0000c807040075a7 */ /* 0x0044e400080211ff */
[----:B---3--:R-:W-:Y:S05]  /*bdc0*/  @!P1 NANOSLEEP.SYNCS 0x989680 ;  /* 0x009896800000995d */ /* 0x008fea0003900000 */
[----:B------:R-:W3:Y:S02]  /*bdd0*/  @!P1 SYNCS.PHASECHK.TRANS64 P1, [R4+URZ+0xc8], R7 ;  /* 0x0000c807040095a7 */ /* 0x000ee400080210ff */
[----:B---3--:R-:W-:Y:S05]  /*bde0*/  @!P1 BRA `(.L_x_148) ;  /* 0xfffffffc00f09947 */ /* 0x008fea000383ffff */
[----:B------:R-:W-:Y:S05]  /*bdf0*/  BRA `(.L_x_149) ;  /* 0xffffffa400d07947 */ /* 0x000fea000383ffff */
.L_x_50:
[----:B--2---:R-:W-:-:S07]  /*be00*/  MOV R4, UR4 ;  /* 0x0000000400047c02 */ /* 0x004fce0008000f00 */
.L_x_150:
[----:B--2---:R2:W3:Y:S02]  /*be10*/  SYNCS.PHASECHK.TRANS64.TRYWAIT P1, [R4+URZ+0xc0], R5 ;  /* 0x0000c005040075a7 */ /* 0x0044e400080211ff */
[----:B---3--:R-:W-:Y:S05]  /*be20*/  @!P1 NANOSLEEP.SYNCS 0x989680 ;  /* 0x009896800000995d */ /* 0x008fea0003900000 */
[----:B------:R-:W3:Y:S02]  /*be30*/  @!P1 SYNCS.PHASECHK.TRANS64 P1, [R4+URZ+0xc0], R5 ;  /* 0x0000c005040095a7 */ /* 0x000ee400080210ff */
[----:B---3--:R-:W-:Y:S05]  /*be40*/  @!P1 BRA `(.L_x_150) ;  /* 0xfffffffc00f09947 */ /* 0x008fea000383ffff */
[----:B------:R-:W-:Y:S05]  /*be50*/  BRA `(.L_x_151) ;  /* 0xffffffa400d87947 */ /* 0x000fea000383ffff */
.L_x_60:
[----:B--2---:R-:W-:-:S04]  /*be60*/  MOV R0, UR5 ;  /* 0x0000000500007c02 */ /* 0x004fc80008000f00 */
[----:B------:R2:W3:Y:S03]  /*be70*/  SYNCS.PHASECHK.TRANS64.TRYWAIT P0, [R0+URZ+0x8], R7 ;  /* 0x00000807000075a7 */ /* 0x0004e600080011ff */
[----:B---3--:R-:W-:Y:S05]  /*be80*/  @!P0 NANOSLEEP.SYNCS 0x989680 ;  /* 0x009896800000895d */ /* 0x008fea0003900000 */
[----:B------:R-:W3:Y:S02]  /*be90*/  @!P0 SYNCS.PHASECHK.TRANS64 P0, [R0+URZ+0x8], R7 ;  /* 0x00000807000085a7 */ /* 0x000ee400080010ff */
[----:B---3--:R-:W-:Y:S05]  /*bea0*/  @!P0 BRA `(.L_x_60) ;  /* 0xfffffffc00ec8947 */ /* 0x008fea000383ffff */
[----:B------:R-:W-:Y:S05]  /*beb0*/  BRA `(.L_x_59) ;  /* 0xffffffa800a47947 */ /* 0x000fea000383ffff */
.L_x_62:
[----:B------:R-:W-:Y:S01]  /*bec0*/  BSSY B0, `(.L_x_152) ;  /* 0x0000006000007945 */ /* 0x000fe20003800000 */
[----:B------:R-:W-:-:S07]  /*bed0*/  MOV R15, 0xffffffff ;  /* 0xffffffff000f7802 */ /* 0x000fce0000000f00 */
[----:B-12--5:R-:W-:Y:S05]  /*bee0*/  WARPSYNC.COLLECTIVE R15, `(.L_x_153) ;  /* 0x000000000f0c7348 */ /* 0x026fea0003c00000 */
[----:B------:R-:W-:Y:S02]  /*bef0*/  ELECT P6, UR79, PT ;  /* 0x00000000004f782f */ /* 0x000fe400038c0000 */
[----:B------:R-:W-:Y:S01]  /*bf00*/  MOV R14, UR79 ;  /* 0x0000004f000e7c02 */ /* 0x000fe20008000f00 */
[----:B-12--5:R-:W-:Y:S10]  /*bf10*/  ENDCOLLECTIVE ;  /* 0x000000000000791b */ /* 0x026ff40003800000 */
.L_x_153:
[----:B------:R-:W-:Y:S05]  /*bf20*/  BSYNC B0 ;  /* 0x0000000000007941 */ /* 0x000fea0003800000 */
.L_x_152:
[----:B------:R-:W-:Y:S01]  /*bf30*/  PLOP3.LUT P0, PT, P6, PT, PT, 0x80, 0x8 ;  /* 0x000000000008781c */ /* 0x000fe2000370f070 */
[----:B------:R-:W-:-:S12]  /*bf40*/  BRA `(.L_x_154) ;  /* 0xffffffa800d07947 */ /* 0x000fd8000383ffff */
.L_x_64:
[----:B--2---:R-:W-:-:S04]  /*bf50*/  MOV R0, UR5 ;  /* 0x0000000500007c02 */ /* 0x004fc80008000f00 */
[----:B------:R2:W3:Y:S03]  /*bf60*/  SYNCS.PHASECHK.TRANS64.TRYWAIT P0, [R0+URZ+0x8], R5 ;  /* 0x00000805000075a7 */ /* 0x0004e600080011ff */
[----:B---3--:R-:W-:Y:S05]  /*bf70*/  @!P0 NANOSLEEP.SYNCS 0x989680 ;  /* 0x009896800000895d */ /* 0x008fea0003900000 */
[----:B------:R-:W3:Y:S02]  /*bf80*/  @!P0 SYNCS.PHASECHK.TRANS64 P0, [R0+URZ+0x8], R5 ;  /* 0x00000805000085a7 */ /* 0x000ee400080010ff */
[----:B---3--:R-:W-:Y:S05]  /*bf90*/  @!P0 BRA `(.L_x_64) ;  /* 0xfffffffc00ec8947 */ /* 0x008fea000383ffff */
[----:B------:R-:W-:Y:S05]  /*bfa0*/  BRA `(.L_x_63) ;  /* 0xffffffa800d47947 */ /* 0x000fea000383ffff */
.L_x_65:
[----:B------:R-:W-:-:S07]  /*bfb0*/  MOV R4, UR22 ;  /* 0x0000001600047c02 */ /* 0x000fce0008000f00 */
.L_x_155:
[----:B-1----:R1:W2:Y:S02]  /*bfc0*/  SYNCS.PHASECHK.TRANS64.TRYWAIT P0, [R4+URZ+0xc0], R5 ;  /* 0x0000c005040075a7 */ /* 0x0022a400080011ff */
[----:B--2---:R-:W-:Y:S05]  /*bfd0*/  @!P0 NANOSLEEP.SYNCS 0x989680 ;  /* 0x009896800000895d */ /* 0x004fea0003900000 */
[----:B------:R-:W2:Y:S02]  /*bfe0*/  @!P0 SYNCS.PHASECHK.TRANS64 P0, [R4+URZ+0xc0], R5 ;  /* 0x0000c005040085a7 */ /* 0x000ea400080010ff */
[----:B--2---:R-:W-:Y:S05]  /*bff0*/  @!P0 BRA `(.L_x_155) ;  /* 0xfffffffc00f08947 */ /* 0x004fea000383ffff */
[----:B------:R-:W-:Y:S05]  /*c000*/  BRA `(.L_x_156) ;  /* 0xffffffac00f07947 */ /* 0x000fea000383ffff */
.L_x_67:
[----:B------:R-:W-:-:S07]  /*c010*/  MOV R4, UR27 ;  /* 0x0000001b00047c02 */ /* 0x000fce0008000f00 */
.L_x_157:
[----:B-1----:R1:W2:Y:S02]  /*c020*/  SYNCS.PHASECHK.TRANS64.TRYWAIT P0, [R4+URZ+0xe0], R5 ;  /* 0x0000e005040075a7 */ /* 0x0022a400080011ff */
[----:B--2---:R-:W-:Y:S05]  /*c030*/  @!P0 NANOSLEEP.SYNCS 0x989680 ;  /* 0x009896800000895d */ /* 0x004fea0003900000 */
[----:B------:R-:W2:Y:S02]  /*c040*/  @!P0 SYNCS.PHASECHK.TRANS64 P0, [R4+URZ+0xe0], R5 ;  /* 0x0000e005040085a7 */ /* 0x000ea400080010ff */
[----:B--2---:R-:W-:Y:S05]  /*c050*/  @!P0 BRA `(.L_x_157) ;  /* 0xfffffffc00f08947 */ /* 0x004fea000383ffff */
[----:B------:R-:W-:Y:S05]  /*c060*/  BRA `(.L_x_66) ;  /* 0xffffffb000107947 */ /* 0x000fea000383ffff */
.L_x_71:
[----:B-1----:R-:W-:Y:S07]  /*c070*/  MOV R4, UR20 ;  /* 0x0000001400047c02 */ /* 0x002fee0008000f00 */
.L_x_158:
[----:B-1----:R1:W2:Y:S02]  /*c080*/  SYNCS.PHASECHK.TRANS64.TRYWAIT P0, [R4+URZ], R7 ;  /* 0x00000007040075a7 */ /* 0x0022a400080011ff */
[----:B--2---:R-:W-:Y:S05]  /*c090*/  @!P0 NANOSLEEP.SYNCS 0x989680 ;  /* 0x009896800000895d */ /* 0x004fea0003900000 */
[----:B------:R-:W2:Y:S02]  /*c0a0*/  @!P0 SYNCS.PHASECHK.TRANS64 P0, [R4+URZ], R7 ;  /* 0x00000007040085a7 */ /* 0x000ea400080010ff */
[----:B--2---:R-:W-:Y:S05]  /*c0b0*/  @!P0 BRA `(.L_x_158) ;  /* 0xfffffffc00f08947 */ /* 0x004fea000383ffff */
[----:B------:R-:W-:Y:S05]  /*c0c0*/  BRA `(.L_x_70) ;  /* 0xffffffb000347947 */ /* 0x000fea000383ffff */
.L_x_75:
[----:B--2---:R-:W-:-:S07]  /*c0d0*/  MOV R2, UR4 ;  /* 0x0000000400027c02 */ /* 0x004fce0008000f00 */
.L_x_159:
[----:B--2---:R2:W3:Y:S02]  /*c0e0*/  SYNCS.PHASECHK.TRANS64.TRYWAIT P0, [R2+URZ], R3 ;  /* 0x00000003020075a7 */ /* 0x0044e400080011ff */
[----:B---3--:R-:W-:Y:S05]  /*c0f0*/  @!P0 NANOSLEEP.SYNCS 0x989680 ;  /* 0x009896800000895d */ /* 0x008fea0003900000 */
[----:B------:R-:W3:Y:S02]  /*c100*/  @!P0 SYNCS.PHASECHK.TRANS64 P0, [R2+URZ], R3 ;  /* 0x00000003020085a7 */ /* 0x000ee400080010ff */
[----:B---3--:R-:W-:Y:S05]  /*c110*/  @!P0 BRA `(.L_x_159) ;  /* 0xfffffffc00f08947 */ /* 0x008fea000383ffff */
[----:B------:R-:W-:Y:S05]  /*c120*/  BRA `(.L_x_160) ;  /* 0xffffffb4009c7947 */ /* 0x000fea000383ffff */
.L_x_78:
[----:B------:R-:W-:-:S07]  /*c130*/  MOV R2, UR22 ;  /* 0x0000001600027c02 */ /* 0x000fce0008000f00 */
.L_x_161:
[----:B--2---:R2:W3:Y:S02]  /*c140*/  SYNCS.PHASECHK.TRANS64.TRYWAIT P1, [R2+URZ+0xf0], R3 ;  /* 0x0000f003020075a7 */ /* 0x0044e400080211ff */
[----:B---3--:R-:W-:Y:S05]  /*c150*/  @!P1 NANOSLEEP.SYNCS 0x989680 ;  /* 0x009896800000995d */ /* 0x008fea0003900000 */
[----:B------:R-:W3:Y:S02]  /*c160*/  @!P1 SYNCS.PHASECHK.TRANS64 P1, [R2+URZ+0xf0], R3 ;  /* 0x0000f003020095a7 */ /* 0x000ee400080210ff */
[----:B---3--:R-:W-:Y:S05]  /*c170*/  @!P1 BRA `(.L_x_161) ;  /* 0xfffffffc00f09947 */ /* 0x008fea000383ffff */
[----:B------:R-:W-:Y:S05]  /*c180*/  BRA `(.L_x_162) ;  /* 0xffffffb400e87947 */ /* 0x000fea000383ffff */
.L_x_83:
[----:B------:R-:W-:Y:S07]  /*c190*/  MOV R0, UR27 ;  /* 0x0000001b00007c02 */ /* 0x000fee0008000f00 */
.L_x_163:
[----:B---3--:R3:W4:Y:S02]  /*c1a0*/  SYNCS.PHASECHK.TRANS64.TRYWAIT P0, [R0+URZ+0xc0], R5 ;  /* 0x0000c005000075a7 */ /* 0x00872400080011ff */
[----:B----4-:R-:W-:Y:S05]  /*c1b0*/  @!P0 NANOSLEEP.SYNCS 0x989680 ;  /* 0x009896800000895d */ /* 0x010fea0003900000 */
[----:B------:R-:W4:Y:S02]  /*c1c0*/  @!P0 SYNCS.PHASECHK.TRANS64 P0, [R0+URZ+0xc0], R5 ;  /* 0x0000c005000085a7 */ /* 0x000f2400080010ff */
[----:B----4-:R-:W-:Y:S05]  /*c1d0*/  @!P0 BRA `(.L_x_163) ;  /* 0xfffffffc00f08947 */ /* 0x010fea000383ffff */
[----:B------:R-:W-:Y:S05]  /*c1e0*/  BRA `(.L_x_164) ;  /* 0xffffffbc00287947 */ /* 0x000fea000383ffff */
.L_x_86:
[----:B------:R-:W-:Y:S07]  /*c1f0*/  MOV R0, UR27 ;  /* 0x0000001b00007c02 */ /* 0x000fee0008000f00 */
.L_x_165:
[----:B---3--:R3:W4:Y:S02]  /*c200*/  SYNCS.PHASECHK.TRANS64.TRYWAIT P2, [R0+URZ+0xb8], R9 ;  /* 0x0000b809000075a7 */ /* 0x00872400080411ff */
[----:B----4-:R-:W-:Y:S05]  /*c210*/  @!P2 NANOSLEEP.SYNCS 0x989680 ;  /* 0x009896800000a95d */ /* 0x010fea0003900000 */
[----:B------:R-:W4:Y:S02]  /*c220*/  @!P2 SYNCS.PHASECHK.TRANS64 P2, [R0+URZ+0xb8], R9 ;  /* 0x0000b8090000a5a7 */ /* 0x000f2400080410ff */
[----:B----4-:R-:W-:Y:S05]  /*c230*/  @!P2 BRA `(.L_x_165) ;  /* 0xfffffffc00f0a947 */ /* 0x010fea000383ffff */
[----:B------:R-:W-:Y:S05]  /*c240*/  BRA `(.L_x_85) ;  /* 0xffffffc000887947 */ /* 0x000fea000383ffff */
.L_x_89:
[----:B------:R-:W-:Y:S07]  /*c250*/  MOV R2, UR17 ;  /* 0x0000001100027c02 */ /* 0x000fee0008000f00 */
.L_x_166:
[----:B-1----:R1:W3:Y:S02]  /*c260*/  SYNCS.PHASECHK.TRANS64.TRYWAIT P1, [R2+URZ+0x98], R9 ;  /* 0x00009809020075a7 */ /* 0x0022e400080211ff */
[----:B---3--:R-:W-:Y:S05]  /*c270*/  @!P1 NANOSLEEP.SYNCS 0x989680 ;  /* 0x009896800000995d */ /* 0x008fea0003900000 */
[----:B------:R-:W3:Y:S02]  /*c280*/  @!P1 SYNCS.PHASECHK.TRANS64 P1, [R2+URZ+0x98], R9 ;  /* 0x00009809020095a7 */ /* 0x000ee400080210ff */
[----:B---3--:R-:W-:Y:S05]  /*c290*/  @!P1 BRA `(.L_x_166) ;  /* 0xfffffffc00f09947 */ /* 0x008fea000383ffff */
[----:B------:R-:W-:Y:S05]  /*c2a0*/  BRA `(.L_x_167) ;  /* 0xffffffc400447947 */ /* 0x000fea000383ffff */
.L_x_90:
[----:B------:R-:W-:Y:S07]  /*c2b0*/  MOV R0, UR6 ;  /* 0x0000000600007c02 */ /* 0x000fee0008000f00 */
.L_x_168:
[----:B-1----:R1:W3:Y:S02]  /*c2c0*/  SYNCS.PHASECHK.TRANS64.TRYWAIT P0, [R0+URZ+0x98], R9 ;  /* 0x00009809000075a7 */ /* 0x0022e400080011ff */
[----:B---3--:R-:W-:Y:S05]  /*c2d0*/  @!P0 NANOSLEEP.SYNCS 0x989680 ;  /* 0x009896800000895d */ /* 0x008fea0003900000 */
[----:B------:R-:W3:Y:S02]  /*c2e0*/  @!P0 SYNCS.PHASECHK.TRANS64 P0, [R0+URZ+0x98], R9 ;  /* 0x00009809000085a7 */ /* 0x000ee400080010ff */
[----:B---3--:R-:W-:Y:S05]  /*c2f0*/  @!P0 BRA `(.L_x_168) ;  /* 0xfffffffc00f08947 */ /* 0x008fea000383ffff */
[----:B------:R-:W-:Y:S05]  /*c300*/  BRA `(.L_x_169) ;  /* 0xffffffc400d07947 */ /* 0x000fea000383ffff */
.L_x_92:
[----:B------:R-:W-:-:S07]  /*c310*/  MOV R0, UR4 ;  /* 0x0000000400007c02 */ /* 0x000fce0008000f00 */
.L_x_170:
[----:B-1----:R1:W3:Y:S02]  /*c320*/  SYNCS.PHASECHK.TRANS64.TRYWAIT P0, [R0+URZ], R3 ;  /* 0x00000003000075a7 */ /* 0x0022e400080011ff */
[----:B---3--:R-:W-:Y:S05]  /*c330*/  @!P0 NANOSLEEP.SYNCS 0x989680 ;  /* 0x009896800000895d */ /* 0x008fea0003900000 */
[----:B------:R-:W3:Y:S02]  /*c340*/  @!P0 SYNCS.PHASECHK.TRANS64 P0, [R0+URZ], R3 ;  /* 0x00000003000085a7 */ /* 0x000ee400080010ff */
[----:B---3--:R-:W-:Y:S05]  /*c350*/  @!P0 BRA `(.L_x_170) ;  /* 0xfffffffc00f08947 */ /* 0x008fea000383ffff */
[----:B------:R-:W-:Y:S05]  /*c360*/  BRA `(.L_x_171) ;  /* 0xffffffc800807947 */ /* 0x000fea000383ffff */
.L_x_93:
[----:B------:R-:W-:-:S07]  /*c370*/  MOV R0, UR5 ;  /* 0x0000000500007c02 */ /* 0x000fce0008000f00 */
.L_x_172:
[----:B-1----:R1:W3:Y:S02]  /*c380*/  SYNCS.PHASECHK.TRANS64.TRYWAIT P0, [R0+URZ], R3 ;  /* 0x00000003000075a7 */ /* 0x0022e400080011ff */
[----:B---3--:R-:W-:Y:S05]  /*c390*/  @!P0 NANOSLEEP.SYNCS 0x989680 ;  /* 0x009896800000895d */ /* 0x008fea0003900000 */
[----:B------:R-:W3:Y:S02]  /*c3a0*/  @!P0 SYNCS.PHASECHK.TRANS64 P0, [R0+URZ], R3 ;  /* 0x00000003000085a7 */ /* 0x000ee400080010ff */
[----:B---3--:R-:W-:Y:S05]  /*c3b0*/  @!P0 BRA `(.L_x_172) ;  /* 0xfffffffc00f08947 */ /* 0x008fea000383ffff */
[----:B------:R-:W-:Y:S05]  /*c3c0*/  BRA `(.L_x_173) ;  /* 0xffffffc8008c7947 */ /* 0x000fea000383ffff */
.L_x_95:
[----:B------:R-:W-:Y:S07]  /*c3d0*/  MOV R0, UR45 ;  /* 0x0000002d00007c02 */ /* 0x000fee0008000f00 */
.L_x_174:
[----:B-1----:R1:W2:Y:S02]  /*c3e0*/  SYNCS.PHASECHK.TRANS64.TRYWAIT P0, [R0+URZ+0xc0], R3 ;  /* 0x0000c003000075a7 */ /* 0x0022a400080011ff */
[----:B--2---:R-:W-:Y:S05]  /*c3f0*/  @!P0 NANOSLEEP.SYNCS 0x989680 ;  /* 0x009896800000895d */ /* 0x004fea0003900000 */
[----:B------:R-:W2:Y:S02]  /*c400*/  @!P0 SYNCS.PHASECHK.TRANS64 P0, [R0+URZ+0xc0], R3 ;  /* 0x0000c003000085a7 */ /* 0x000ea400080010ff */
[----:B--2---:R-:W-:Y:S05]  /*c410*/  @!P0 BRA `(.L_x_174) ;  /* 0xfffffffc00f08947 */ /* 0x004fea000383ffff */
[----:B------:R-:W-:Y:S05]  /*c420*/  BRA `(.L_x_175) ;  /* 0xffffffcc00807947 */ /* 0x000fea000383ffff */
.L_x_105:
[----:B-1----:R1:W2:Y:S02]  /*c430*/  SYNCS.PHASECHK.TRANS64.TRYWAIT P1, [R0+URZ+0x80], R5 ;  /* 0x00008005000075a7 */ /* 0x0022a400080211ff */
[----:B--2---:R-:W-:Y:S05]  /*c440*/  @!P1 NANOSLEEP.SYNCS 0x989680 ;  /* 0x009896800000995d */ /* 0x004fea0003900000 */
[----:B------:R-:W2:Y:S02]  /*c450*/  @!P1 SYNCS.PHASECHK.TRANS64 P1, [R0+URZ+0x80], R5 ;  /* 0x00008005000095a7 */ /* 0x000ea400080210ff */
[----:B--2---:R-:W-:Y:S05]  /*c460*/  @!P1 BRA `(.L_x_105) ;  /* 0xfffffffc00f09947 */ /* 0x004fea000383ffff */
[----:B------:R-:W-:Y:S05]  /*c470*/  BRA `(.L_x_104) ;  /* 0xffffffdc007c7947 */ /* 0x000fea000383ffff */
.L_x_107:
[----:B-1----:R1:W3:Y:S02]  /*c480*/  SYNCS.PHASECHK.TRANS64.TRYWAIT P0, [R74+URZ+0xd0], R3 ;  /* 0x0000d0034a0075a7 */ /* 0x0022e400080011ff */
[----:B---3--:R-:W-:Y:S05]  /*c490*/  @!P0 NANOSLEEP.SYNCS 0x989680 ;  /* 0x009896800000895d */ /* 0x008fea0003900000 */
[----:B------:R-:W3:Y:S02]  /*c4a0*/  @!P0 SYNCS.PHASECHK.TRANS64 P0, [R74+URZ+0xd0], R3 ;  /* 0x0000d0034a0085a7 */ /* 0x000ee400080010ff */
[----:B---3--:R-:W-:Y:S05]  /*c4b0*/  @!P0 BRA `(.L_x_107) ;  /* 0xfffffffc00f08947 */ /* 0x008fea000383ffff */
[----:B------:R-:W-:Y:S05]  /*c4c0*/  BRA `(.L_x_106) ;  /* 0xffffffdc00b47947 */ /* 0x000fea000383ffff */
.L_x_118:
[----:B-1----:R1:W3:Y:S02]  /*c4d0*/  SYNCS.PHASECHK.TRANS64.TRYWAIT P0, [R3+URZ+0x80], R32 ;  /* 0x00008020030075a7 */ /* 0x0022e400080011ff */
[----:B---3--:R-:W-:Y:S05]  /*c4e0*/  @!P0 NANOSLEEP.SYNCS 0x989680 ;  /* 0x009896800000895d */ /* 0x008fea0003900000 */
[----:B------:R-:W3:Y:S02]  /*c4f0*/  @!P0 SYNCS.PHASECHK.TRANS64 P0, [R3+URZ+0x80], R32 ;  /* 0x00008020030085a7 */ /* 0x000ee400080010ff */
[----:B---3--:R-:W-:Y:S05]  /*c500*/  @!P0 BRA `(.L_x_118) ;  /* 0xfffffffc00f08947 */ /* 0x008fea000383ffff */
[----:B------:R-:W-:Y:S05]  /*c510*/  BRA `(.L_x_117) ;  /* 0xffffffe800087947 */ /* 0x000fea000383ffff */
        .weak           $__internal_0_$__cuda_sm10x_tcgen05_guardrail_trap_col_being_dealloced_not_returned_by_alloc
        .type           $__internal_0_$__cuda_sm10x_tcgen05_guardrail_trap_col_being_dealloced_not_returned_by_alloc,@function
        .size           $__internal_0_$__cuda_sm10x_tcgen05_guardrail_trap_col_being_dealloced_not_returned_by_alloc,($__internal_1_$__cuda_sm10x_tcgen05_guardrail_trap_phase_invalid_during_alloc - $__internal_0_$__cuda_sm10x_tcgen05_guardrail_trap_col_being_dealloced_not_returned_by_alloc)
$__internal_0_$__cuda_sm10x_tcgen05_guardrail_trap_col_being_dealloced_not_returned_by_alloc:
[----:B------:R-:W-:Y:S05]  /*c520*/  BPT.TRAP 0x1 ;  /* 0x000000040000795c */ /* 0x000fea0000300000 */
[----:B------:R-:W-:-:S04]  /*c530*/  HFMA2 R3, -RZ, RZ, 0, 0 ;  /* 0x00000000ff037431 */ /* 0x000fc800000001ff */
[----:B------:R-:W-:Y:S05]  /*c540*/  RET.REL.NODEC R2 `(_ZN7cutlass13device_kernelINS_4conv6kernel13ConvUniversalINS1_16ConvProblemShapeILNS1_8OperatorE0ELi3EEENS1_10collective14CollectiveConvINS1_47MainloopSm100TmaUmmaWarpSpecializedImplicitGemmILS5_0ELi8ELi3ELi1ELi2EN4cute5tupleIJNSA_1CILi2EEENSC_ILi1EEESE_EEEEENSB_IJNSC_ILi128EEENSC_ILi64EEENSB_IJSI_EEEEEENS_10tfloat32_tESL_NSA_8TiledMMAINSA_8MMA_AtomIJNSA_23SM100_MMA_TF32_2x1SM_SSISL_SL_fLi128ELi64ELNSA_4UMMA5MajorE0ELSQ_0ELNSP_7ScaleInE0ELSR_0EEEEEENSA_6LayoutINSB_IJSE_SE_SE_EEENSB_IJNSC_ILi0EEESW_SW_EEEEENSB_IJNSA_10UnderscoreESZ_SZ_EEEEENS7_6detail27Sm100ImplicitGemmTileTraitsINSA_25SM100_TMA_2SM_LOAD_IM2COLENSA_14ComposedLayoutINSA_7SwizzleILi3ELi4ELi3EEENSA_18smem_ptr_flag_bitsILi32EEENSU_INSB_IJNSC_ILi8EEENSC_ILi32EEEEEENSB_IJS1B_SE_EEEEEEEvEENS13_INSA_18SM100_TMA_2SM_LOADES1F_vEEEENS_8epilogue10collective18CollectiveEpilogueINS1K_23Sm100TmaWarpSpecializedILi3ELi2ELi16ELb1ELb0EEEJNSB_IJSI_SI_SJ_EEENSB_IJNSU_ISI_SE_EENSU_INSB_IJNSC_ILi16EEESD_EEENSB_IJSE_S1B_EEEEEEEESL_NSB_IJNSB_IJllllEEESE_SW_EEESL_S1X_NS1K_6fusion15FusionCallbacksIS1O_NS1Y_17LinearCombinationISL_fSL_fLNS_15FloatRoundStyleE2EEES1P_S1V_JEEENSA_5SM1004TMEM4LOAD26SM100_TMEM_LOAD_32dp32b16xENSA_20SM90_TMA_LOAD_IM2COLENS15_INS16_ILi2ELi4ELi3EEES19_NSU_INSB_IJS1A_S1R_EEENSB_IJS1R_SE_EEEEEEENSA_39AutoVectorizingCopyWithAssumedAlignmentILi128EEENSA_21SM90_TMA_STORE_IM2COLES2D_S2F_S2F_EEEvvEEEEvNT_6ParamsE) ;  /* 0xffffff3802ac7950 */ /* 0x000fea0003c3ffff */
        .weak           $__internal_1_$__cuda_sm10x_tcgen05_guardrail_trap_phase_invalid_during_alloc
        .type           $__internal_1_$__cuda_sm10x_tcgen05_guardrail_trap_phase_invalid_during_alloc,@function
        .size           $__internal_1_$__cuda_sm10x_tcgen05_guardrail_trap_phase_invalid_during_alloc,($__internal_2_$__cuda_sm10x_tcgen05_guardrail_trap_unallocated_columns_being_dealloced - $__internal_1_$__cuda_sm10x_tcgen05_guardrail_trap_phase_invalid_during_alloc)
$__internal_1_$__cuda_sm10x_tcgen05_guardrail_trap_phase_invalid_during_alloc:
[----:B------:R-:W-:Y:S05]  /*c550*/  BPT.TRAP 0x1 ;  /* 0x000000040000795c */ /* 0x000fea0000300000 */
[----:B------:R-:W-:-:S04]  /*c560*/  MOV R5, 0x0 ;  /* 0x0000000000057802 */ /* 0x000fc80000000f00 */
[----:B------:R-:W-:Y:S05]  /*c570*/  RET.REL.NODEC R4 `(_ZN7cutlass13device_kernelINS_4conv6kernel13ConvUniversalINS1_16ConvProblemShapeILNS1_8OperatorE0ELi3EEENS1_10collective14CollectiveConvINS1_47MainloopSm100TmaUmmaWarpSpecializedImplicitGemmILS5_0ELi8ELi3ELi1ELi2EN4cute5tupleIJNSA_1CILi2EEENSC_ILi1EEESE_EEEEENSB_IJNSC_ILi128EEENSC_ILi64EEENSB_IJSI_EEEEEENS_10tfloat32_tESL_NSA_8TiledMMAINSA_8MMA_AtomIJNSA_23SM100_MMA_TF32_2x1SM_SSISL_SL_fLi128ELi64ELNSA_4UMMA5MajorE0ELSQ_0ELNSP_7ScaleInE0ELSR_0EEEEEENSA_6LayoutINSB_IJSE_SE_SE_EEENSB_IJNSC_ILi0EEESW_SW_EEEEENSB_IJNSA_10UnderscoreESZ_SZ_EEEEENS7_6detail27Sm100ImplicitGemmTileTraitsINSA_25SM100_TMA_2SM_LOAD_IM2COLENSA_14ComposedLayoutINSA_7SwizzleILi3ELi4ELi3EEENSA_18smem_ptr_flag_bitsILi32EEENSU_INSB_IJNSC_ILi8EEENSC_ILi32EEEEEENSB_IJS1B_SE_EEEEEEEvEENS13_INSA_18SM100_TMA_2SM_LOADES1F_vEEEENS_8epilogue10collective18CollectiveEpilogueINS1K_23Sm100TmaWarpSpecializedILi3ELi2ELi16ELb1ELb0EEEJNSB_IJSI_SI_SJ_EEENSB_IJNSU_ISI_SE_EENSU_INSB_IJNSC_ILi16EEESD_EEENSB_IJSE_S1B_EEEEEEEESL_NSB_IJNSB_IJllllEEESE_SW_EEESL_S1X_NS1K_6fusion15FusionCallbacksIS1O_NS1Y_17LinearCombinationISL_fSL_fLNS_15FloatRoundStyleE2EEES1P_S1V_JEEENSA_5SM1004TMEM4LOAD26SM100_TMEM_LOAD_32dp32b16xENSA_20SM90_TMA_LOAD_IM2COLENS15_INS16_ILi2ELi4ELi3EEES19_NSU_INSB_IJS1A_S1R_EEENSB_IJS1R_SE_EEEEEEENSA_39AutoVectorizingCopyWithAssumedAlignmentILi128EEENSA_21SM90_TMA_STORE_IM2COLES2D_S2F_S2F_EEEvvEEEEvNT_6ParamsE) ;  /* 0xffffff3804a07950 */ /* 0x000fea0003c3ffff */
        .weak           $__internal_2_$__cuda_sm10x_tcgen05_guardrail_trap_unallocated_columns_being_dealloced
        .type           $__internal_2_$__cuda_sm10x_tcgen05_guardrail_trap_unallocated_columns_being_dealloced,@function
        .size           $__internal_2_$__cuda_sm10x_tcgen05_guardrail_trap_unallocated_columns_being_dealloced,(.L_x_177 - $__internal_2_$__cuda_sm10x_tcgen05_guardrail_trap_unallocated_columns_being_dealloced)
$__internal_2_$__cuda_sm10x_tcgen05_guardrail_trap_unallocated_columns_being_dealloced:
[----:B------:R-:W-:Y:S05]  /*c580*/  BPT.TRAP 0x1 ;  /* 0x000000040000795c */ /* 0x000fea0000300000 */
[----:B------:R-:W-:-:S04]  /*c590*/  HFMA2 R3, -RZ, RZ, 0, 0 ;  /* 0x00000000ff037431 */ /* 0x000fc800000001ff */
[----:B------:R-:W-:Y:S05]  /*c5a0*/  RET.REL.NODEC R2 `(_ZN7cutlass13device_kernelINS_4conv6kernel13ConvUniversalINS1_16ConvProblemShapeILNS1_8OperatorE0ELi3EEENS1_10collective14CollectiveConvINS1_47MainloopSm100TmaUmmaWarpSpecializedImplicitGemmILS5_0ELi8ELi3ELi1ELi2EN4cute5tupleIJNSA_1CILi2EEENSC_ILi1EEESE_EEEEENSB_IJNSC_ILi128EEENSC_ILi64EEENSB_IJSI_EEEEEENS_10tfloat32_tESL_NSA_8TiledMMAINSA_8MMA_AtomIJNSA_23SM100_MMA_TF32_2x1SM_SSISL_SL_fLi128ELi64ELNSA_4UMMA5MajorE0ELSQ_0ELNSP_7ScaleInE0ELSR_0EEEEEENSA_6LayoutINSB_IJSE_SE_SE_EEENSB_IJNSC_ILi0EEESW_SW_EEEEENSB_IJNSA_10UnderscoreESZ_SZ_EEEEENS7_6detail27Sm100ImplicitGemmTileTraitsINSA_25SM100_TMA_2SM_LOAD_IM2COLENSA_14ComposedLayoutINSA_7SwizzleILi3ELi4ELi3EEENSA_18smem_ptr_flag_bitsILi32EEENSU_INSB_IJNSC_ILi8EEENSC_ILi32EEEEEENSB_IJS1B_SE_EEEEEEEvEENS13_INSA_18SM100_TMA_2SM_LOADES1F_vEEEENS_8epilogue10collective18CollectiveEpilogueINS1K_23Sm100TmaWarpSpecializedILi3ELi2ELi16ELb1ELb0EEEJNSB_IJSI_SI_SJ_EEENSB_IJNSU_ISI_SE_EENSU_INSB_IJNSC_ILi16EEESD_EEENSB_IJSE_S1B_EEEEEEEESL_NSB_IJNSB_IJllllEEESE_SW_EEESL_S1X_NS1K_6fusion15FusionCallbacksIS1O_NS1Y_17LinearCombinationISL_fSL_fLNS_15FloatRoundStyleE2EEES1P_S1V_JEEENSA_5SM1004TMEM4LOAD26SM100_TMEM_LOAD_32dp32b16xENSA_20SM90_TMA_LOAD_IM2COLENS15_INS16_ILi2ELi4ELi3EEES19_NSU_INSB_IJS1A_S1R_EEENSB_IJS1R_SE_EEEEEEENSA_39AutoVectorizingCopyWithAssumedAlignmentILi128EEENSA_21SM90_TMA_STORE_IM2COLES2D_S2F_S2F_EEEvvEEEEvNT_6ParamsE) ;  /* 0xffffff3802947950 */ /* 0x000fea0003c3ffff */
.L_x_176:
[----:B------:R-:W-:-:S00]  /*c5b0*/  BRA `(.L_x_176) ;  /* 0xfffffffc00fc7947 */ /* 0x000fc0000383ffff */
[----:B------:R-:W-:-:S00]  /*c5c0*/  NOP ;  /* 0x0000000000007918 */ /* 0x000fc00000000000 */
        /* <DEDUP_REMOVED lines=11> */
.L_x_177:


//--------------------- .nv.global.init           --------------------------
	.section	.nv.global.init,"aw",@progbits
.nv.global.init:
	.type		$str$29,@object
	.size		$str$29,($str$30 - $str$29)
$str$29:
        /*0000*/ 	.byte	0x28, 0x61, 0x64, 0x64, 0x72, 0x65, 0x73, 0x73, 0x20, 0x26, 0x20, 0x6d, 0x61, 0x73, 0x6b, 0x29
        /*0010*/ 	.byte	0x20, 0x3d, 0x3d, 0x20, 0x30, 0x00
	.type		$str$30,@object
	.size		$str$30,($str$28 - $str$30)
$str$30:
        /*0016*/ 	.byte	0x2f, 0x74, 0x6d, 0x70, 0x2f, 0x63, 0x75, 0x74, 0x6c, 0x61, 0x73, 0x73, 0x5f, 0x73, 0x77, 0x65
        /*0026*/ 	.byte	0x65, 0x70, 0x5f, 0x73, 0x72, 0x63, 0x2f, 0x69, 0x6e, 0x63, 0x6c, 0x75, 0x64, 0x65, 0x2f, 0x63
        /*0036*/ 	.byte	0x75, 0x74, 0x65, 0x2f, 0x70, 0x6f, 0x69, 0x6e, 0x74, 0x65, 0x72, 0x5f, 0x66, 0x6c, 0x61, 0x67
        /*0046*/ 	.byte	0x67, 0x65, 0x64, 0x2e, 0x68, 0x70, 0x70, 0x00
	.type		$str$28,@object
	.size		$str$28,($str$27 - $str$28)
$str$28:
        /*004e*/ 	.byte	0x2f, 0x74, 0x6d, 0x70, 0x2f, 0x63, 0x75, 0x74, 0x6c, 0x61, 0x73, 0x73, 0x5f, 0x73, 0x77, 0x65
        /*005e*/ 	.byte	0x65, 0x70, 0x5f, 0x73, 0x72, 0x63, 0x2f, 0x69, 0x6e, 0x63, 0x6c, 0x75, 0x64, 0x65, 0x2f, 0x63
        /*006e*/ 	.byte	0x75, 0x74, 0x65, 0x2f, 0x61, 0x74, 0x6f, 0x6d, 0x2f, 0x63, 0x6f, 0x70, 0x79, 0x5f, 0x74, 0x72
        /*007e*/ 	.byte	0x61, 0x69, 0x74, 0x73, 0x5f, 0x73, 0x6d, 0x31, 0x30, 0x30, 0x2e, 0x68, 0x70, 0x70, 0x00
	.type		$str$27,@object
	.size		$str$27,(__unnamed_1 - $str$27)
$str$27:
        /*008d*/ 	.byte	0x28, 0x28, 0x75, 0x69, 0x6e, 0x74, 0x33, 0x32, 0x5f, 0x74, 0x28, 0x74, 0x68, 0x72, 0x65, 0x61
        /*009d*/ 	.byte	0x64, 0x49, 0x64, 0x78, 0x2e, 0x78, 0x29, 0x20, 0x2f, 0x20, 0x33, 0x32, 0x29, 0x20, 0x25, 0x20
        /*00ad*/ 	.byte	0x34, 0x29, 0x20, 0x3d, 0x3d, 0x20, 0x28, 0x28, 0x28, 0x74, 0x6d, 0x65, 0x6d, 0x5f, 0x61, 0x64
        /*00bd*/ 	.byte	0x64, 0x72, 0x20, 0x3e, 0x3e, 0x20, 0x31, 0x36, 0x29, 0x20, 0x2f, 0x20, 0x33, 0x32, 0x29, 0x20
        /*00cd*/ 	.byte	0x25, 0x20, 0x34, 0x29, 0x00
	.type		__unnamed_1,@object
	.size		__unnamed_1,(__unnamed_2 - __unnamed_1)
__unnamed_1:
        /*00d2*/ 	.byte	0x61, 0x75, 0x74, 0x6f, 0x20, 0x63, 0x75, 0x74, 0x65, 0x3a, 0x3a, 0x61, 0x73, 0x5f, 0x70, 0x6f
        /* <DEDUP_REMOVED lines=24> */
        /*0262*/ 	.byte	0x43, 0x3c, 0x32, 0x30, 0x34, 0x38, 0x3e, 0x3e, 0x3e, 0x3e, 0x5d, 0x00
	.type		__unnamed_2,@object
	.size		__unnamed_2,(.L_2 - __unnamed_2)
__unnamed_2:
        /* <DEDUP_REMOVED lines=42> */
        /*050e*/ 	.byte	0x3e, 0x5d, 0x00
.L_2:


//--------------------- .nv.shared._ZN7cutlass13device_kernelINS_4conv6kernel13ConvUniversalINS1_16ConvProblemShapeILNS1_8OperatorE0ELi3EEENS1_10collective14CollectiveConvINS1_47MainloopSm100TmaUmmaWarpSpecializedImplicitGemmILS5_0ELi8ELi3ELi1ELi2EN4cute5tupleIJNSA_1CILi2EEENSC_ILi1EEESE_EEEEENSB_IJNSC_ILi128EEENSC_ILi64EEENSB_IJSI_EEEEEENS_10tfloat32_tESL_NSA_8TiledMMAINSA_8MMA_AtomIJNSA_23SM100_MMA_TF32_2x1SM_SSISL_SL_fLi128ELi64ELNSA_4UMMA5MajorE0ELSQ_0ELNSP_7ScaleInE0ELSR_0EEEEEENSA_6LayoutINSB_IJSE_SE_SE_EEENSB_IJNSC_ILi0EEESW_SW_EEEEENSB_IJNSA_10UnderscoreESZ_SZ_EEEEENS7_6detail27Sm100ImplicitGemmTileTraitsINSA_25SM100_TMA_2SM_LOAD_IM2COLENSA_14ComposedLayoutINSA_7SwizzleILi3ELi4ELi3EEENSA_18smem_ptr_flag_bitsILi32EEENSU_INSB_IJNSC_ILi8EEENSC_ILi32EEEEEENSB_IJS1B_SE_EEEEEEEvEENS13_INSA_18SM100_TMA_2SM_LOADES1F_vEEEENS_8epilogue10collective18CollectiveEpilogueINS1K_23Sm100TmaWarpSpecializedILi3ELi2ELi16ELb1ELb0EEEJNSB_IJSI_SI_SJ_EEENSB_IJNSU_ISI_SE_EENSU_INSB_IJNSC_ILi16EEESD_EEENSB_IJSE_S1B_EEEEEEEESL_NSB_IJNSB_IJllllEEESE_SW_EEESL_S1X_NS1K_6fusion15FusionCallbacksIS1O_NS1Y_17LinearCombinationISL_fSL_fLNS_15FloatRoundStyleE2EEES1P_S1V_JEEENSA_5SM1004TMEM4LOAD26SM100_TMEM_LOAD_32dp32b16xENSA_20SM90_TMA_LOAD_IM2COLENS15_INS16_ILi2ELi4ELi3EEES19_NSU_INSB_IJS1A_S1R_EEENSB_IJS1R_SE_EEEEEEENSA_39AutoVectorizingCopyWithAssumedAlignmentILi128EEENSA_21SM90_TMA_STORE_IM2COLES2D_S2F_S2F_EEEvvEEEEvNT_6ParamsE --------------------------
	.section	.nv.shared._ZN7cutlass13device_kernelINS_4conv6kernel13ConvUniversalINS1_16ConvProblemShapeILNS1_8OperatorE0ELi3EEENS1_10collective14CollectiveConvINS1_47MainloopSm100TmaUmmaWarpSpecializedImplicitGemmILS5_0ELi8ELi3ELi1ELi2EN4cute5tupleIJNSA_1CILi2EEENSC_ILi1EEESE_EEEEENSB_IJNSC_ILi128EEENSC_ILi64EEENSB_IJSI_EEEEEENS_10tfloat32_tESL_NSA_8TiledMMAINSA_8MMA_AtomIJNSA_23SM100_MMA_TF32_2x1SM_SSISL_SL_fLi128ELi64ELNSA_4UMMA5MajorE0ELSQ_0ELNSP_7ScaleInE0ELSR_0EEEEEENSA_6LayoutINSB_IJSE_SE_SE_EEENSB_IJNSC_ILi0EEESW_SW_EEEEENSB_IJNSA_10UnderscoreESZ_SZ_EEEEENS7_6detail27Sm100ImplicitGemmTileTraitsINSA_25SM100_TMA_2SM_LOAD_IM2COLENSA_14ComposedLayoutINSA_7SwizzleILi3ELi4ELi3EEENSA_18smem_ptr_flag_bitsILi32EEENSU_INSB_IJNSC_ILi8EEENSC_ILi32EEEEEENSB_IJS1B_SE_EEEEEEEvEENS13_INSA_18SM100_TMA_2SM_LOADES1F_vEEEENS_8epilogue10collective18CollectiveEpilogueINS1K_23Sm100TmaWarpSpecializedILi3ELi2ELi16ELb1ELb0EEEJNSB_IJSI_SI_SJ_EEENSB_IJNSU_ISI_SE_EENSU_INSB_IJNSC_ILi16EEESD_EEENSB_IJSE_S1B_EEEEEEEESL_NSB_IJNSB_IJllllEEESE_SW_EEESL_S1X_NS1K_6fusion15FusionCallbacksIS1O_NS1Y_17LinearCombinationISL_fSL_fLNS_15FloatRoundStyleE2EEES1P_S1V_JEEENSA_5SM1004TMEM4LOAD26SM100_TMEM_LOAD_32dp32b16xENSA_20SM90_TMA_LOAD_IM2COLENS15_INS16_ILi2ELi4ELi3EEES19_NSU_INSB_IJS1A_S1R_EEENSB_IJS1R_SE_EEEEEEENSA_39AutoVectorizingCopyWithAssumedAlignmentILi128EEENSA_21SM90_TMA_STORE_IM2COLES2D_S2F_S2F_EEEvvEEEEvNT_6ParamsE,"aw",@nobits
	.sectionflags	@""
	.align	16
	.zero		1024


//--------------------- .nv.shared.reserved.0     --------------------------
	.section	.nv.shared.reserved.0,"aw",@nobits
	.weak		__nv_reservedSMEM_offset_0_alias
	.size		__nv_reservedSMEM_offset_0_alias, 0, 64
	.other		__nv_reservedSMEM_offset_0_alias,@"STO_CUDA_RESERVED_SHARED STV_DEFAULT"
__nv_reservedSMEM_offset_0_alias:
	.zero		0
.nv.shared.reserved.0:
	.zero		64
	.weak		__nv_reservedSMEM_tcgen05_partition
	.type		__nv_reservedSMEM_tcgen05_partition,@object
	.size		__nv_reservedSMEM_tcgen05_partition,(.L_0 - __nv_reservedSMEM_tcgen05_partition)
__nv_reservedSMEM_tcgen05_partition:
	.zero		32
.L_0:


//--------------------- .nv.global                --------------------------
	.section	.nv.global,"aw",@nobits
.nv.global:
	.type		_ZN39_INTERNAL_ad20da49_4_k_cu_14069b59_32184cute1_E,@object
	.size		_ZN39_INTERNAL_ad20da49_4_k_cu_14069b59_32184cute1_E,(_ZN39_INTERNAL_ad20da49_4_k_cu_14069b59_32184cuda3std3__45__cpo6cbeginE - _ZN39_INTERNAL_ad20da49_4_k_cu_14069b59_32184cute1_E)
_ZN39_INTERNAL_ad20da49_4_k_cu_14069b59_32184cute1_E:
	.zero		1
	.type		_ZN39_INTERNAL_ad20da49_4_k_cu_14069b59_32184cuda3std3__45__cpo6cbeginE,@object
	.size		_ZN39_INTERNAL_ad20da49_4_k_cu_14069b59_32184cuda3std3__45__cpo6cbeginE,(_ZN39_INTERNAL_ad20da49_4_k_cu_14069b59_32184cuda3std3__48in_placeE - _ZN39_INTERNAL_ad20da49_4_k_cu_14069b59_32184cuda3std3__45__cpo6cbeginE)
_ZN39_INTERNAL_ad20da49_4_k_cu_14069b59_32184cuda3std3__45__cpo6cbeginE:
	.zero		1
	.type		_ZN39_INTERNAL_ad20da49_4_k_cu_14069b59_32184cuda3std3__48in_placeE,@object
	.size		_ZN39_INTERNAL_ad20da49_4_k_cu_14069b59_32184cuda3std3__48in_placeE,(_ZN39_INTERNAL_ad20da49_4_k_cu_14069b59_32184cuda3std6ranges3__45__cpo9iter_moveE - _ZN39_INTERNAL_ad20da49_4_k_cu_14069b59_32184cuda3std3__48in_placeE)
_ZN39_INTERNAL_ad20da49_4_k_cu_14069b59_32184cuda3std3__48in_placeE:
	.zero		1
	.type		_ZN39_INTERNAL_ad20da49_4_k_cu_14069b59_32184cuda3std6ranges3__45__cpo9iter_moveE,@object
	.size		_ZN39_INTERNAL_ad20da49_4_k_cu_14069b59_32184cuda3std6ranges3__45__cpo9iter_moveE,(_ZN39_INTERNAL_ad20da49_4_k_cu_14069b59_32184cuda3std3__45__cpo5beginE - _ZN39_INTERNAL_ad20da49_4_k_cu_14069b59_32184cuda3std6ranges3__45__cpo9iter_moveE)
_ZN39_INTERNAL_ad20da49_4_k_cu_14069b59_32184cuda3std6ranges3__45__cpo9iter_moveE:
	.zero		1
	.type		_ZN39_INTERNAL_ad20da49_4_k_cu_14069b59_32184cuda3std3__45__cpo5beginE,@object
	.size		_ZN39_INTERNAL_ad20da49_4_k_cu_14069b59_32184cuda3std3__45__cpo5beginE,(_ZN39_INTERNAL_ad20da49_4_k_cu_14069b59_32184cuda3std3__441_GLOBAL__N__ad20da49_4_k_cu_14069b59_32186ignoreE - _ZN39_INTERNAL_ad20da49_4_k_cu_14069b59_32184cuda3std3__45__cpo5beginE)
_ZN39_INTERNAL_ad20da49_4_k_cu_14069b59_32184cuda3std3__45__cpo5beginE:
	.zero		1
	.type		_ZN39_INTERNAL_ad20da49_4_k_cu_14069b59_32184cuda3std3__441_GLOBAL__N__ad20da49_4_k_cu_14069b59_32186ignoreE,@object
	.size		_ZN39_INTERNAL_ad20da49_4_k_cu_14069b59_32184cuda3std3__441_GLOBAL__N__ad20da49_4_k_cu_14069b59_32186ignoreE,(_ZN39_INTERNAL_ad20da49_4_k_cu_14069b59_32184cute7productE - _ZN39_INTERNAL_ad20da49_4_k_cu_14069b59_32184cuda3std3__441_GLOBAL__N__ad20da49_4_k_cu_14069b59_32186ignoreE)
_ZN39_INTERNAL_ad20da49_4_k_cu_14069b59_32184cuda3std3__441_GLOBAL__N__ad20da49_4_k_cu_14069b59_32186ignoreE:
	.zero		1
	.type		_ZN39_INTERNAL_ad20da49_4_k_cu_14069b59_32184cute7productE,@object
	.size		_ZN39_INTERNAL_ad20da49_4_k_cu_14069b59_32184cute7productE,(_ZN39_INTERNAL_ad20da49_4_k_cu_14069b59_32184cuda3std3__45__cpo3endE - _ZN39_INTERNAL_ad20da49_4_k_cu_14069b59_32184cute7productE)
_ZN39_INTERNAL_ad20da49_4_k_cu_14069b59_32184cute7productE:
	.zero		1
	.type		_ZN39_INTERNAL_ad20da49_4_k_cu_14069b59_32184cuda3std3__45__cpo3endE,@object
	.size		_ZN39_INTERNAL_ad20da49_4_k_cu_14069b59_32184cuda3std3__45__cpo3endE,(_ZN39_INTERNAL_ad20da49_4_k_cu_14069b59_32184cuda3std3__419piecewise_constructE - _ZN39_INTERNAL_ad20da49_4_k_cu_14069b59_32184cuda3std3__45__cpo3endE)
_ZN39_INTERNAL_ad20da49_4_k_cu_14069b59_32184cuda3std3__45__cpo3endE:
	.zero		1
	.type		_ZN39_INTERNAL_ad20da49_4_k_cu_14069b59_32184cuda3std3__419piecewise_constructE,@object
	.size		_ZN39_INTERNAL_ad20da49_4_k_cu_14069b59_32184cuda3std3__419piecewise_constructE,(_ZN39_INTERNAL_ad20da49_4_k_cu_14069b59_32184cuda3std3__45__cpo4cendE - _ZN39_INTERNAL_ad20da49_4_k_cu_14069b59_32184cuda3std3__419piecewise_constructE)
_ZN39_INTERNAL_ad20da49_4_k_cu_14069b59_32184cuda3std3__419piecewise_constructE:
	.zero		1
	.type		_ZN39_INTERNAL_ad20da49_4_k_cu_14069b59_32184cuda3std3__45__cpo4cendE,@object
	.size		_ZN39_INTERNAL_ad20da49_4_k_cu_14069b59_32184cuda3std3__45__cpo4cendE,(_ZN39_INTERNAL_ad20da49_4_k_cu_14069b59_32184cuda3std6ranges3__45__cpo4swapE - _ZN39_INTERNAL_ad20da49_4_k_cu_14069b59_32184cuda3std3__45__cpo4cendE)
_ZN39_INTERNAL_ad20da49_4_k_cu_14069b59_32184cuda3std3__45__cpo4cendE:
	.zero		1
	.type		_ZN39_INTERNAL_ad20da49_4_k_cu_14069b59_32184cuda3std6ranges3__45__cpo4swapE,@object
	.size		_ZN39_INTERNAL_ad20da49_4_k_cu_14069b59_32184cuda3std6ranges3__45__cpo4swapE,(.L_10 - _ZN39_INTERNAL_ad20da49_4_k_cu_14069b59_32184cuda3std6ranges3__45__cpo4swapE)
_ZN39_INTERNAL_ad20da49_4_k_cu_14069b59_32184cuda3std6ranges3__45__cpo4swapE:
	.zero		1
.L_10:


//--------------------- .nv.constant0._ZN7cutlass13device_kernelINS_4conv6kernel13ConvUniversalINS1_16ConvProblemShapeILNS1_8OperatorE0ELi3EEENS1_10collective14CollectiveConvINS1_47MainloopSm100TmaUmmaWarpSpecializedImplicitGemmILS5_0ELi8ELi3ELi1ELi2EN4cute5tupleIJNSA_1CILi2EEENSC_ILi1EEESE_EEEEENSB_IJNSC_ILi128EEENSC_ILi64EEENSB_IJSI_EEEEEENS_10tfloat32_tESL_NSA_8TiledMMAINSA_8MMA_AtomIJNSA_23SM100_MMA_TF32_2x1SM_SSISL_SL_fLi128ELi64ELNSA_4UMMA5MajorE0ELSQ_0ELNSP_7ScaleInE0ELSR_0EEEEEENSA_6LayoutINSB_IJSE_SE_SE_EEENSB_IJNSC_ILi0EEESW_SW_EEEEENSB_IJNSA_10UnderscoreESZ_SZ_EEEEENS7_6detail27Sm100ImplicitGemmTileTraitsINSA_25SM100_TMA_2SM_LOAD_IM2COLENSA_14ComposedLayoutINSA_7SwizzleILi3ELi4ELi3EEENSA_18smem_ptr_flag_bitsILi32EEENSU_INSB_IJNSC_ILi8EEENSC_ILi32EEEEEENSB_IJS1B_SE_EEEEEEEvEENS13_INSA_18SM100_TMA_2SM_LOADES1F_vEEEENS_8epilogue10collective18CollectiveEpilogueINS1K_23Sm100TmaWarpSpecializedILi3ELi2ELi16ELb1ELb0EEEJNSB_IJSI_SI_SJ_EEENSB_IJNSU_ISI_SE_EENSU_INSB_IJNSC_ILi16EEESD_EEENSB_IJSE_S1B_EEEEEEEESL_NSB_IJNSB_IJllllEEESE_SW_EEESL_S1X_NS1K_6fusion15FusionCallbacksIS1O_NS1Y_17LinearCombinationISL_fSL_fLNS_15FloatRoundStyleE2EEES1P_S1V_JEEENSA_5SM1004TMEM4LOAD26SM100_TMEM_LOAD_32dp32b16xENSA_20SM90_TMA_LOAD_IM2COLENS15_INS16_ILi2ELi4ELi3EEES19_NSU_INSB_IJS1A_S1R_EEENSB_IJS1R_SE_EEEEEEENSA_39AutoVectorizingCopyWithAssumedAlignmentILi128EEENSA_21SM90_TMA_STORE_IM2COLES2D_S2F_S2F_EEEvvEEEEvNT_6ParamsE --------------------------
	.section	.nv.constant0._ZN7cutlass13device_kernelINS_4conv6kernel13ConvUniversalINS1_16ConvProblemShapeILNS1_8OperatorE0ELi3EEENS1_10collective14CollectiveConvINS1_47MainloopSm100TmaUmmaWarpSpecializedImplicitGemmILS5_0ELi8ELi3ELi1ELi2EN4cute5tupleIJNSA_1CILi2EEENSC_ILi1EEESE_EEEEENSB_IJNSC_ILi128EEENSC_ILi64EEENSB_IJSI_EEEEEENS_10tfloat32_tESL_NSA_8TiledMMAINSA_8MMA_AtomIJNSA_23SM100_MMA_TF32_2x1SM_SSISL_SL_fLi128ELi64ELNSA_4UMMA5MajorE0ELSQ_0ELNSP_7ScaleInE0ELSR_0EEEEEENSA_6LayoutINSB_IJSE_SE_SE_EEENSB_IJNSC_ILi0EEESW_SW_EEEEENSB_IJNSA_10UnderscoreESZ_SZ_EEEEENS7_6detail27Sm100ImplicitGemmTileTraitsINSA_25SM100_TMA_2SM_LOAD_IM2COLENSA_14ComposedLayoutINSA_7SwizzleILi3ELi4ELi3EEENSA_18smem_ptr_flag_bitsILi32EEENSU_INSB_IJNSC_ILi8EEENSC_ILi32EEEEEENSB_IJS1B_SE_EEEEEEEvEENS13_INSA_18SM100_TMA_2SM_LOADES1F_vEEEENS_8epilogue10collective18CollectiveEpilogueINS1K_23Sm100TmaWarpSpecializedILi3ELi2ELi16ELb1ELb0EEEJNSB_IJSI_SI_SJ_EEENSB_IJNSU_ISI_SE_EENSU_INSB_IJNSC_ILi16EEESD_EEENSB_IJSE_S1B_EEEEEEEESL_NSB_IJNSB_IJllllEEESE_SW_EEESL_S1X_NS1K_6fusion15FusionCallbacksIS1O_NS1Y_17LinearCombinationISL_fSL_fLNS_15FloatRoundStyleE2EEES1P_S1V_JEEENSA_5SM1004TMEM4LOAD26SM100_TMEM_LOAD_32dp32b16xENSA_20SM90_TMA_LOAD_IM2COLENS15_INS16_ILi2ELi4ELi3EEES19_NSU_INSB_IJS1A_S1R_EEENSB_IJS1R_SE_EEEEEEENSA_39AutoVectorizingCopyWithAssumedAlignmentILi128EEENSA_21SM90_TMA_STORE_IM2COLES2D_S2F_S2F_EEEvvEEEEvNT_6ParamsE,"a",@progbits
	.sectionflags	@""
	.align	4
.nv.constant0._ZN7cutlass13device_kernelINS_4conv6kernel13ConvUniversalINS1_16ConvProblemShapeILNS1_8OperatorE0ELi3EEENS1_10collective14CollectiveConvINS1_47MainloopSm100TmaUmmaWarpSpecializedImplicitGemmILS5_0ELi8ELi3ELi1ELi2EN4cute5tupleIJNSA_1CILi2EEENSC_ILi1EEESE_EEEEENSB_IJNSC_ILi128EEENSC_ILi64EEENSB_IJSI_EEEEEENS_10tfloat32_tESL_NSA_8TiledMMAINSA_8MMA_AtomIJNSA_23SM100_MMA_TF32_2x1SM_SSISL_SL_fLi128ELi64ELNSA_4UMMA5MajorE0ELSQ_0ELNSP_7ScaleInE0ELSR_0EEEEEENSA_6LayoutINSB_IJSE_SE_SE_EEENSB_IJNSC_ILi0EEESW_SW_EEEEENSB_IJNSA_10UnderscoreESZ_SZ_EEEEENS7_6detail27Sm100ImplicitGemmTileTraitsINSA_25SM100_TMA_2SM_LOAD_IM2COLENSA_14ComposedLayoutINSA_7SwizzleILi3ELi4ELi3EEENSA_18smem_ptr_flag_bitsILi32EEENSU_INSB_IJNSC_ILi8EEENSC_ILi32EEEEEENSB_IJS1B_SE_EEEEEEEvEENS13_INSA_18SM100_TMA_2SM_LOADES1F_vEEEENS_8epilogue10collective18CollectiveEpilogueINS1K_23Sm100TmaWarpSpecializedILi3ELi2ELi16ELb1ELb0EEEJNSB_IJSI_SI_SJ_EEENSB_IJNSU_ISI_SE_EENSU_INSB_IJNSC_ILi16EEESD_EEENSB_IJSE_S1B_EEEEEEEESL_NSB_IJNSB_IJllllEEESE_SW_EEESL_S1X_NS1K_6fusion15FusionCallbacksIS1O_NS1Y_17LinearCombinationISL_fSL_fLNS_15FloatRoundStyleE2EEES1P_S1V_JEEENSA_5SM1004TMEM4LOAD26SM100_TMEM_LOAD_32dp32b16xENSA_20SM90_TMA_LOAD_IM2COLENS15_INS16_ILi2ELi4ELi3EEES19_NSU_INSB_IJS1A_S1R_EEENSB_IJS1R_SE_EEEEEEENSA_39AutoVectorizingCopyWithAssumedAlignmentILi128EEENSA_21SM90_TMA_STORE_IM2COLES2D_S2F_S2F_EEEvvEEEEvNT_6ParamsE:
	.zero		3200


//--------------------- SYMBOLS --------------------------

	.type		.nv.reservedSmem.offset0,@object
	.size		.nv.reservedSmem.offset0,0x4
	.type		.nv.reservedSmem.cap,@object
	.size		.nv.reservedSmem.cap,0x4
	.type		__assertfail,@function
